// auto-generated by cutlass_sweep.gemm — config: {"arch": "sm_100", "cluster_m": 2, "cluster_n": 1, "dtype": "e4m3", "dtype_b": "e4m3", "layout": "nt", "stages": 0, "tile_k": 128, "tile_m": 256, "tile_n": 224}
#include "cutlass/cutlass.h"
#include "cutlass/gemm/collective/collective_builder.hpp"
#include "cutlass/gemm/device/gemm_universal_adapter.h"
#include "cutlass/gemm/kernel/gemm_universal.hpp"
#include "cutlass/epilogue/collective/collective_builder.hpp"

using ElemA = cutlass::float_e4m3_t;
using ElemB = cutlass::float_e4m3_t;
using ElemCD = cutlass::float_e4m3_t;
using Acc  = float;
using TileShape    = cute::Shape<cute::_256, cute::_224, cute::_128>;
using ClusterShape = cute::Shape<cute::_2, cute::_1, cute::_1>;

using CollectiveEpilogue = typename cutlass::epilogue::collective::CollectiveBuilder<
    cutlass::arch::Sm100, cutlass::arch::OpClassTensorOp,
    TileShape, ClusterShape,
    cutlass::epilogue::collective::EpilogueTileAuto,
    Acc, Acc,
    ElemCD, cutlass::layout::RowMajor, 128 / cutlass::sizeof_bits<ElemCD>::value,
    ElemCD, cutlass::layout::RowMajor, 128 / cutlass::sizeof_bits<ElemCD>::value,
    cutlass::epilogue::collective::EpilogueScheduleAuto
  >::CollectiveOp;

using CollectiveMainloop = typename cutlass::gemm::collective::CollectiveBuilder<
    cutlass::arch::Sm100, cutlass::arch::OpClassTensorOp,
    ElemA, cutlass::layout::RowMajor, 128 / cutlass::sizeof_bits<ElemA>::value,
    ElemB, cutlass::layout::ColumnMajor, 128 / cutlass::sizeof_bits<ElemB>::value,
    Acc,
    TileShape, ClusterShape,
    cutlass::gemm::collective::StageCountAutoCarveout<static_cast<int>(sizeof(typename CollectiveEpilogue::SharedStorage))>,
    cutlass::gemm::collective::KernelScheduleAuto
  >::CollectiveOp;

using GemmKernel = cutlass::gemm::kernel::GemmUniversal<
    cute::Shape<int,int,int,int>,
    CollectiveMainloop,
    CollectiveEpilogue
>;
using Gemm = cutlass::gemm::device::GemmUniversalAdapter<GemmKernel>;

// Force the device kernel symbol into the cubin without needing a host main.
auto* _anchor = &cutlass::device_kernel<GemmKernel>;


// ===== COMPILED SASS (sm_100a) =====

	.target	sm_100a

	.elftype	@"ET_EXEC"


//--------------------- .note.nv.tkinfo           --------------------------
	.section	.note.nv.tkinfo,"",@"SHT_NOTE"
	.sectionflags	@"SHF_NOTE_NV_TKINFO"
	.tkinfo
        /*0018*/ 	.word	0x00000002
        /*0030*/ 	.string	""
        /*0030*/ 	.string	"ptxas"
        /*0030*/ 	.string	"Cuda compilation tools, release 13.0, V13.0.88"
        /*0030*/ 	.string	"Build cuda_13.0.r13.0/compiler.36424714_0"
        /*0030*/ 	.string	"-arch sm_100a -m 64 "



//--------------------- .note.nv.cuinfo           --------------------------
	.section	.note.nv.cuinfo,"",@"SHT_NOTE"
	.sectionflags	@"SHF_NOTE_NV_CUINFO"
        /*0018*/ 	.short	0x0002
        /*001a*/ 	.short	0x0064
        /*001c*/ 	.short	0x0082
	.zero		2


//--------------------- .nv.info                  --------------------------
	.section	.nv.info,"",@"SHT_CUDA_INFO"
	.align	4


	//----- nvinfo : EIATTR_REGCOUNT
	.align		4
        /*0000*/ 	.byte	0x04, 0x2f
        /*0002*/ 	.short	(.L_19 - .L_18)
	.align		4
.L_18:
        /*0004*/ 	.word	index@(_ZN7cutlass13device_kernelINS_4gemm6kernel13GemmUniversalIN4cute5tupleIJiiiiEEENS1_10collective13CollectiveMmaINS1_35MainloopSm100TmaUmmaWarpSpecializedILi5ELi2ELi2ENS5_IJNS4_1CILi2EEENSA_ILi1EEESC_EEEEENS5_IJNSA_ILi256EEENSA_ILi224EEENSA_ILi128EEEEEENS_12float_e4m3_tENS5_IJlSC_lEEESJ_SK_NS4_8TiledMMAINS4_8MMA_AtomIJNS4_10MMA_TraitsINS4_25SM100_MMA_F8F6F4_2x1SM_SSEJSJ_SJ_fSF_SG_NS4_17integral_constantINS4_4UMMA5MajorELSR_0EEESS_NSP_INSQ_7ScaleInELST_0EEESU_EEEEEENS4_6LayoutINS5_IJSC_SC_SC_EEENS5_IJNSA_ILi0EEESZ_SZ_EEEEENS5_IJNS4_10UnderscoreES12_S12_EEEEENS4_18SM100_TMA_2SM_LOADENS4_14ComposedLayoutINS4_7SwizzleILi3ELi4ELi3EEENS4_18smem_ptr_flag_bitsILi8EEENSX_INS5_IJNSA_ILi8EEESH_EEENS5_IJSH_SC_EEEEEEEvNS4_8identityES15_S1F_vS1G_EENS_8epilogue10collective18CollectiveEpilogueINS1I_23Sm100TmaWarpSpecializedILi1ELi1ELi224ELb0ELb0EEEJNS5_IJSH_SG_SH_EEENS5_IJNSX_ISH_SC_EENSX_ISG_SC_EEEEESJ_SK_SJ_SK_NS1I_6fusion15FusionCallbacksIS1M_NS1R_17LinearCombinationISJ_fSJ_fLNS_15FloatRoundStyleE2EEES1N_S1Q_JEEENS4_5SM1004TMEM4LOAD26SM100_TMEM_LOAD_32dp32b32xENS4_13SM90_TMA_LOADENS16_INS17_ILi1ELi4ELi3EEES1A_NSX_INS5_IJS1B_NSA_ILi32EEEEEENS5_IJS23_SC_EEEEEEENS4_39AutoVectorizingCopyWithAssumedAlignmentILi128EEENS4_14SM90_TMA_STOREES27_S29_S29_EEEvvEEEEvNT_6ParamsE)
        /*0008*/ 	.word	0x000000ff


	//----- nvinfo : EIATTR_FRAME_SIZE
	.align		4
.L_19:
        /*000c*/ 	.byte	0x04, 0x11
        /*000e*/ 	.short	(.L_21 - .L_20)
	.align		4
.L_20:
        /*0010*/ 	.word	index@($__internal_2_$__cuda_sm10x_tcgen05_guardrail_trap_unallocated_columns_being_dealloced)
        /*0014*/ 	.word	0x00000120


	//----- nvinfo : EIATTR_FRAME_SIZE
	.align		4
.L_21:
        /*0018*/ 	.byte	0x04, 0x11
        /*001a*/ 	.short	(.L_23 - .L_22)
	.align		4
.L_22:
        /*001c*/ 	.word	index@($__internal_1_$__cuda_sm10x_tcgen05_guardrail_trap_phase_invalid_during_alloc)
        /*0020*/ 	.word	0x00000120


	//----- nvinfo : EIATTR_FRAME_SIZE
	.align		4
.L_23:
        /*0024*/ 	.byte	0x04, 0x11
        /*0026*/ 	.short	(.L_25 - .L_24)
	.align		4
.L_24:
        /*0028*/ 	.word	index@($__internal_0_$__cuda_sm10x_tcgen05_guardrail_trap_col_being_dealloced_not_returned_by_alloc)
        /*002c*/ 	.word	0x00000120


	//----- nvinfo : EIATTR_FRAME_SIZE
	.align		4
.L_25:
        /*0030*/ 	.byte	0x04, 0x11
        /*0032*/ 	.short	(.L_27 - .L_26)
	.align		4
.L_26:
        /*0034*/ 	.word	index@(_ZN7cutlass13device_kernelINS_4gemm6kernel13GemmUniversalIN4cute5tupleIJiiiiEEENS1_10collective13CollectiveMmaINS1_35MainloopSm100TmaUmmaWarpSpecializedILi5ELi2ELi2ENS5_IJNS4_1CILi2EEENSA_ILi1EEESC_EEEEENS5_IJNSA_ILi256EEENSA_ILi224EEENSA_ILi128EEEEEENS_12float_e4m3_tENS5_IJlSC_lEEESJ_SK_NS4_8TiledMMAINS4_8MMA_AtomIJNS4_10MMA_TraitsINS4_25SM100_MMA_F8F6F4_2x1SM_SSEJSJ_SJ_fSF_SG_NS4_17integral_constantINS4_4UMMA5MajorELSR_0EEESS_NSP_INSQ_7ScaleInELST_0EEESU_EEEEEENS4_6LayoutINS5_IJSC_SC_SC_EEENS5_IJNSA_ILi0EEESZ_SZ_EEEEENS5_IJNS4_10UnderscoreES12_S12_EEEEENS4_18SM100_TMA_2SM_LOADENS4_14ComposedLayoutINS4_7SwizzleILi3ELi4ELi3EEENS4_18smem_ptr_flag_bitsILi8EEENSX_INS5_IJNSA_ILi8EEESH_EEENS5_IJSH_SC_EEEEEEEvNS4_8identityES15_S1F_vS1G_EENS_8epilogue10collective18CollectiveEpilogueINS1I_23Sm100TmaWarpSpecializedILi1ELi1ELi224ELb0ELb0EEEJNS5_IJSH_SG_SH_EEENS5_IJNSX_ISH_SC_EENSX_ISG_SC_EEEEESJ_SK_SJ_SK_NS1I_6fusion15FusionCallbacksIS1M_NS1R_17LinearCombinationISJ_fSJ_fLNS_15FloatRoundStyleE2EEES1N_S1Q_JEEENS4_5SM1004TMEM4LOAD26SM100_TMEM_LOAD_32dp32b32xENS4_13SM90_TMA_LOADENS16_INS17_ILi1ELi4ELi3EEES1A_NSX_INS5_IJS1B_NSA_ILi32EEEEEENS5_IJS23_SC_EEEEEEENS4_39AutoVectorizingCopyWithAssumedAlignmentILi128EEENS4_14SM90_TMA_STOREES27_S29_S29_EEEvvEEEEvNT_6ParamsE)
        /*0038*/ 	.word	0x00000120


	//----- nvinfo : EIATTR_MIN_STACK_SIZE
	.align		4
.L_27:
        /*003c*/ 	.byte	0x04, 0x12
        /*003e*/ 	.short	(.L_29 - .L_28)
	.align		4
.L_28:
        /*0040*/ 	.word	index@(_ZN7cutlass13device_kernelINS_4gemm6kernel13GemmUniversalIN4cute5tupleIJiiiiEEENS1_10collective13CollectiveMmaINS1_35MainloopSm100TmaUmmaWarpSpecializedILi5ELi2ELi2ENS5_IJNS4_1CILi2EEENSA_ILi1EEESC_EEEEENS5_IJNSA_ILi256EEENSA_ILi224EEENSA_ILi128EEEEEENS_12float_e4m3_tENS5_IJlSC_lEEESJ_SK_NS4_8TiledMMAINS4_8MMA_AtomIJNS4_10MMA_TraitsINS4_25SM100_MMA_F8F6F4_2x1SM_SSEJSJ_SJ_fSF_SG_NS4_17integral_constantINS4_4UMMA5MajorELSR_0EEESS_NSP_INSQ_7ScaleInELST_0EEESU_EEEEEENS4_6LayoutINS5_IJSC_SC_SC_EEENS5_IJNSA_ILi0EEESZ_SZ_EEEEENS5_IJNS4_10UnderscoreES12_S12_EEEEENS4_18SM100_TMA_2SM_LOADENS4_14ComposedLayoutINS4_7SwizzleILi3ELi4ELi3EEENS4_18smem_ptr_flag_bitsILi8EEENSX_INS5_IJNSA_ILi8EEESH_EEENS5_IJSH_SC_EEEEEEEvNS4_8identityES15_S1F_vS1G_EENS_8epilogue10collective18CollectiveEpilogueINS1I_23Sm100TmaWarpSpecializedILi1ELi1ELi224ELb0ELb0EEEJNS5_IJSH_SG_SH_EEENS5_IJNSX_ISH_SC_EENSX_ISG_SC_EEEEESJ_SK_SJ_SK_NS1I_6fusion15FusionCallbacksIS1M_NS1R_17LinearCombinationISJ_fSJ_fLNS_15FloatRoundStyleE2EEES1N_S1Q_JEEENS4_5SM1004TMEM4LOAD26SM100_TMEM_LOAD_32dp32b32xENS4_13SM90_TMA_LOADENS16_INS17_ILi1ELi4ELi3EEES1A_NSX_INS5_IJS1B_NSA_ILi32EEEEEENS5_IJS23_SC_EEEEEEENS4_39AutoVectorizingCopyWithAssumedAlignmentILi128EEENS4_14SM90_TMA_STOREES27_S29_S29_EEEvvEEEEvNT_6ParamsE)
        /*0044*/ 	.word	0x00000120
.L_29:


//--------------------- .nv.compat                --------------------------
	.section	.nv.compat,"",@"SHT_CUDA_COMPAT_INFO"
	.align	4
        /*0000*/ 	.byte	0x02, 0x09, 0x01, 0x00, 0x02, 0x02, 0x02, 0x00, 0x02, 0x05, 0x05, 0x00, 0x03, 0x07, 0x01, 0x01
        /*0010*/ 	.byte	0x02, 0x03, 0x01, 0x00, 0x02, 0x06, 0x01, 0x00, 0x04, 0x0b, 0x08, 0x00, 0x09, 0x00, 0x00, 0x00
        /*0020*/ 	.byte	0x00, 0x00, 0x00, 0x00


//--------------------- .nv.info._ZN7cutlass13device_kernelINS_4gemm6kernel13GemmUniversalIN4cute5tupleIJiiiiEEENS1_10collective13CollectiveMmaINS1_35MainloopSm100TmaUmmaWarpSpecializedILi5ELi2ELi2ENS5_IJNS4_1CILi2EEENSA_ILi1EEESC_EEEEENS5_IJNSA_ILi256EEENSA_ILi224EEENSA_ILi128EEEEEENS_12float_e4m3_tENS5_IJlSC_lEEESJ_SK_NS4_8TiledMMAINS4_8MMA_AtomIJNS4_10MMA_TraitsINS4_25SM100_MMA_F8F6F4_2x1SM_SSEJSJ_SJ_fSF_SG_NS4_17integral_constantINS4_4UMMA5MajorELSR_0EEESS_NSP_INSQ_7ScaleInELST_0EEESU_EEEEEENS4_6LayoutINS5_IJSC_SC_SC_EEENS5_IJNSA_ILi0EEESZ_SZ_EEEEENS5_IJNS4_10UnderscoreES12_S12_EEEEENS4_18SM100_TMA_2SM_LOADENS4_14ComposedLayoutINS4_7SwizzleILi3ELi4ELi3EEENS4_18smem_ptr_flag_bitsILi8EEENSX_INS5_IJNSA_ILi8EEESH_EEENS5_IJSH_SC_EEEEEEEvNS4_8identityES15_S1F_vS1G_EENS_8epilogue10collective18CollectiveEpilogueINS1I_23Sm100TmaWarpSpecializedILi1ELi1ELi224ELb0ELb0EEEJNS5_IJSH_SG_SH_EEENS5_IJNSX_ISH_SC_EENSX_ISG_SC_EEEEESJ_SK_SJ_SK_NS1I_6fusion15FusionCallbacksIS1M_NS1R_17LinearCombinationISJ_fSJ_fLNS_15FloatRoundStyleE2EEES1N_S1Q_JEEENS4_5SM1004TMEM4LOAD26SM100_TMEM_LOAD_32dp32b32xENS4_13SM90_TMA_LOADENS16_INS17_ILi1ELi4ELi3EEES1A_NSX_INS5_IJS1B_NSA_ILi32EEEEEENS5_IJS23_SC_EEEEEEENS4_39AutoVectorizingCopyWithAssumedAlignmentILi128EEENS4_14SM90_TMA_STOREES27_S29_S29_EEEvvEEEEvNT_6ParamsE --------------------------
	.section	.nv.info._ZN7cutlass13device_kernelINS_4gemm6kernel13GemmUniversalIN4cute5tupleIJiiiiEEENS1_10collective13CollectiveMmaINS1_35MainloopSm100TmaUmmaWarpSpecializedILi5ELi2ELi2ENS5_IJNS4_1CILi2EEENSA_ILi1EEESC_EEEEENS5_IJNSA_ILi256EEENSA_ILi224EEENSA_ILi128EEEEEENS_12float_e4m3_tENS5_IJlSC_lEEESJ_SK_NS4_8TiledMMAINS4_8MMA_AtomIJNS4_10MMA_TraitsINS4_25SM100_MMA_F8F6F4_2x1SM_SSEJSJ_SJ_fSF_SG_NS4_17integral_constantINS4_4UMMA5MajorELSR_0EEESS_NSP_INSQ_7ScaleInELST_0EEESU_EEEEEENS4_6LayoutINS5_IJSC_SC_SC_EEENS5_IJNSA_ILi0EEESZ_SZ_EEEEENS5_IJNS4_10UnderscoreES12_S12_EEEEENS4_18SM100_TMA_2SM_LOADENS4_14ComposedLayoutINS4_7SwizzleILi3ELi4ELi3EEENS4_18smem_ptr_flag_bitsILi8EEENSX_INS5_IJNSA_ILi8EEESH_EEENS5_IJSH_SC_EEEEEEEvNS4_8identityES15_S1F_vS1G_EENS_8epilogue10collective18CollectiveEpilogueINS1I_23Sm100TmaWarpSpecializedILi1ELi1ELi224ELb0ELb0EEEJNS5_IJSH_SG_SH_EEENS5_IJNSX_ISH_SC_EENSX_ISG_SC_EEEEESJ_SK_SJ_SK_NS1I_6fusion15FusionCallbacksIS1M_NS1R_17LinearCombinationISJ_fSJ_fLNS_15FloatRoundStyleE2EEES1N_S1Q_JEEENS4_5SM1004TMEM4LOAD26SM100_TMEM_LOAD_32dp32b32xENS4_13SM90_TMA_LOADENS16_INS17_ILi1ELi4ELi3EEES1A_NSX_INS5_IJS1B_NSA_ILi32EEEEEENS5_IJS23_SC_EEEEEEENS4_39AutoVectorizingCopyWithAssumedAlignmentILi128EEENS4_14SM90_TMA_STOREES27_S29_S29_EEEvvEEEEvNT_6ParamsE,"",@"SHT_CUDA_INFO"
	.sectionflags	@""
	.align	4


	//----- nvinfo : EIATTR_CUDA_API_VERSION
	.align		4
        /*0000*/ 	.byte	0x04, 0x37
        /*0002*/ 	.short	(.L_31 - .L_30)
.L_30:
        /*0004*/ 	.word	0x00000082


	//----- nvinfo : EIATTR_KPARAM_INFO
	.align		4
.L_31:
        /*0008*/ 	.byte	0x04, 0x17
        /*000a*/ 	.short	(.L_33 - .L_32)
.L_32:
        /*000c*/ 	.word	0x00000000
        /*0010*/ 	.short	0x0000
        /*0012*/ 	.short	0x0000
        /*0014*/ 	.byte	0x00, 0xf0, 0x01, 0x20


	//----- nvinfo : EIATTR_AT_ENTRY_FRAGMENTS
	.align		4
.L_33:
        /*0018*/ 	.byte	0x04, 0x4f
        /*001a*/ 	.short	(.L_35 - .L_34)


	//   ....[0]....
.L_34:
        /*001c*/ 	.word	0x00000007


	//----- nvinfo : EIATTR_RESERVED_SMEM_USED
	.align		4
.L_35:
        /*0020*/ 	.byte	0x01, 0x41
	.zero		2


	//----- nvinfo : EIATTR_SPARSE_MMA_MASK
	.align		4
        /*0024*/ 	.byte	0x03, 0x50
        /*0026*/ 	.short	0x0000


	//----- nvinfo : EIATTR_TCGEN05_2CTA_USED
	.align		4
        /*0028*/ 	.byte	0x01, 0x52
	.zero		2


	//----- nvinfo : EIATTR_MAXREG_COUNT
	.align		4
        /*002c*/ 	.byte	0x03, 0x1b
        /*002e*/ 	.short	0x00ff


	//----- nvinfo : EIATTR_NUM_BARRIERS
	.align		4
        /*0030*/ 	.byte	0x02, 0x4c
        /*0032*/ 	.byte	0x07
	.zero		1


	//----- nvinfo : EIATTR_EXTERNS
	.align		4
        /*0034*/ 	.byte	0x04, 0x0f
        /*0036*/ 	.short	(.L_37 - .L_36)


	//   ....[0]....
	.align		4
.L_36:
        /*0038*/ 	.word	index@(__assertfail)


	//----- nvinfo : EIATTR_ANNOTATIONS
	.align		4
.L_37:
        /*003c*/ 	.byte	0x04, 0x55
        /*003e*/ 	.short	(.L_39 - .L_38)


	//   ....[0]....
.L_38:
        /*0040*/ 	.word	0x00000001
        /*0044*/ 	.byte	0xe0, 0x00, 0x00, 0x00, 0x01, 0x00, 0x00, 0x00, 0x80, 0x01, 0x00, 0x00, 0x01, 0x00, 0x00, 0x00
        /* <DEDUP_REMOVED lines=101> */
        /*06a4*/ 	.byte	0xa0, 0xb9, 0x00, 0x00


	//----- nvinfo : EIATTR_MERCURY_ISA_VERSION
	.align		4
.L_39:
        /*06a8*/ 	.byte	0x03, 0x5f
        /*06aa*/ 	.short	0x0101


	//----- nvinfo : EIATTR_INT_WARP_WIDE_INSTR_OFFSETS
	.align		4
        /*06ac*/ 	.byte	0x04, 0x31
        /*06ae*/ 	.short	(.L_41 - .L_40)


	//   ....[0]....
.L_40:
        /*06b0*/ 	.word	0x00000ce0


	//   ....[1]....
        /*06b4*/ 	.word	0x00000d80


	//   ....[2]....
        /*06b8*/ 	.word	0x000040e0


	//   ....[3]....
        /*06bc*/ 	.word	0x00004110


	//   ....[4]....
        /*06c0*/ 	.word	0x00004130


	//   ....[5]....
        /*06c4*/ 	.word	0x00004d60


	//   ....[6]....
        /*06c8*/ 	.word	0x00004de0


	//   ....[7]....
        /*06cc*/ 	.word	0x00004e40


	//   ....[8]....
        /*06d0*/ 	.word	0x00004ea0


	//   ....[9]....
        /*06d4*/ 	.word	0x00004f00


	//   ....[10]....
        /*06d8*/ 	.word	0x00004f40


	//   ....[11]....
        /*06dc*/ 	.word	0x00004fe0


	//   ....[12]....
        /*06e0*/ 	.word	0x00005000


	//----- nvinfo : EIATTR_COOP_GROUP_MASK_REGIDS
	.align		4
.L_41:
        /*06e4*/ 	.byte	0x04, 0x29
        /*06e6*/ 	.short	(.L_43 - .L_42)


	//   ....[0]....
.L_42:
        /*06e8*/ 	.word	0xffffffff


	//   ....[1]....
        /*06ec*/ 	.word	0xffffffff


	//   ....[2]....
        /*06f0*/ 	.word	0xffffffff


	//   ....[3]....
        /*06f4*/ 	.word	0xffffffff


	//   ....[4]....
        /*06f8*/ 	.word	0xffffffff


	//   ....[5]....
        /*06fc*/ 	.word	0xffffffff


	//   ....[6]....
        /*0700*/ 	.word	0xffffffff


	//   ....[7]....
        /*0704*/ 	.word	0xffffffff


	//   ....[8]....
        /*0708*/ 	.word	0xffffffff


	//   ....[9]....
        /*070c*/ 	.word	0xffffffff


	//   ....[10]....
        /*0710*/ 	.word	0xffffffff


	//   ....[11]....
        /*0714*/ 	.word	0xffffffff


	//   ....[12]....
        /*0718*/ 	.word	0xffffffff


	//   ....[13]....
        /*071c*/ 	.word	0xffffffff


	//----- nvinfo : EIATTR_COOP_GROUP_INSTR_OFFSETS
	.align		4
.L_43:
        /*0720*/ 	.byte	0x04, 0x28
        /*0722*/ 	.short	(.L_45 - .L_44)


	//   ....[0]....
.L_44:
        /*0724*/ 	.word	0x000000b0


	//   ....[1]....
        /*0728*/ 	.word	0x00000550


	//   ....[2]....
        /*072c*/ 	.word	0x000006f0


	//   ....[3]....
        /*0730*/ 	.word	0x00000820


	//   ....[4]....
        /*0734*/ 	.word	0x00000910


	//   ....[5]....
        /*0738*/ 	.word	0x00000a70


	//   ....[6]....
        /*073c*/ 	.word	0x00000bc0


	//   ....[7]....
        /*0740*/ 	.word	0x00000e00


	//   ....[8]....
        /*0744*/ 	.word	0x00002080


	//   ....[9]....
        /*0748*/ 	.word	0x00002fd0


	//   ....[10]....
        /*074c*/ 	.word	0x000034a0


	//   ....[11]....
        /*0750*/ 	.word	0x000034d0


	//   ....[12]....
        /*0754*/ 	.word	0x00003fe0


	//   ....[13]....
        /*0758*/ 	.word	0x000041f0


	//----- nvinfo : EIATTR_VRC_CTA_INIT_COUNT
	.align		4
.L_45:
        /*075c*/ 	.byte	0x02, 0x4a
        /*075e*/ 	.byte	0x80
	.zero		1


	//----- nvinfo : EIATTR_SYSCALL_OFFSETS
	.align		4
        /*0760*/ 	.byte	0x04, 0x46
        /*0762*/ 	.short	(.L_47 - .L_46)


	//   ....[0]....
.L_46:
        /*0764*/ 	.word	0x00005a00


	//   ....[1]....
        /*0768*/ 	.word	0x00005b30


	//   ....[2]....
        /*076c*/ 	.word	0x00006ac0


	//   ....[3]....
        /*0770*/ 	.word	0x00006c30


	//   ....[4]....
        /*0774*/ 	.word	0x00006da0


	//   ....[5]....
        /*0778*/ 	.word	0x00006f10


	//   ....[6]....
        /*077c*/ 	.word	0x00007080


	//   ....[7]....
        /*0780*/ 	.word	0x000071f0


	//   ....[8]....
        /*0784*/ 	.word	0x00007360


	//----- nvinfo : EIATTR_MBARRIER_INSTR_OFFSETS
	.align		4
.L_47:
        /*0788*/ 	.byte	0x04, 0x39
        /*078a*/ 	.short	(.L_49 - .L_48)


	//   ....[0]....
.L_48:
        /*078c*/ 	.word	0x00000640
        /*0790*/ 	.word	0x000000ff
        /*0794*/ 	.word	0x00000000
        /*0798*/ 	.short	0x0100
        /*079a*/ 	.byte	0x04
	.zero		1


	//   ....[1]....
        /*079c*/ 	.word	0x00000650
        /*07a0*/ 	.word	0x000000ff
        /*07a4*/ 	.word	0x00000028
        /*07a8*/ 	.short	0x0100
        /*07aa*/ 	.byte	0x04
	.zero		1


	//   ....[2]....
        /*07ac*/ 	.word	0x00000660
        /*07b0*/ 	.word	0x000000ff
        /*07b4*/ 	.word	0x00000008
        /*07b8*/ 	.short	0x0100
        /*07ba*/ 	.byte	0x04
	.zero		1


	//   ....[3]....
        /*07bc*/ 	.word	0x00000670
        /*07c0*/ 	.word	0x000000ff
        /*07c4*/ 	.word	0x00000030
        /*07c8*/ 	.short	0x0100
        /*07ca*/ 	.byte	0x04
	.zero		1


	//   ....[4]....
        /*07cc*/ 	.word	0x00000680
        /*07d0*/ 	.word	0x000000ff
        /*07d4*/ 	.word	0x00000010
        /*07d8*/ 	.short	0x0100
        /*07da*/ 	.byte	0x04
	.zero		1


	//   ....[5]....
        /*07dc*/ 	.word	0x00000690
        /*07e0*/ 	.word	0x000000ff
        /*07e4*/ 	.word	0x00000038
        /*07e8*/ 	.short	0x0100
        /*07ea*/ 	.byte	0x04
	.zero		1


	//   ....[6]....
        /*07ec*/ 	.word	0x000006a0
        /*07f0*/ 	.word	0x000000ff
        /*07f4*/ 	.word	0x00000018
        /*07f8*/ 	.short	0x0100
        /*07fa*/ 	.byte	0x04
	.zero		1


	//   ....[7]....
        /*07fc*/ 	.word	0x000006b0
        /*0800*/ 	.word	0x000000ff
        /*0804*/ 	.word	0x00000040
        /*0808*/ 	.short	0x0100
        /*080a*/ 	.byte	0x04
	.zero		1


	//   ....[8]....
        /*080c*/ 	.word	0x000006c0
        /*0810*/ 	.word	0x000000ff
        /*0814*/ 	.word	0x00000020
        /*0818*/ 	.short	0x0100
        /*081a*/ 	.byte	0x04
	.zero		1


	//   ....[9]....
        /*081c*/ 	.word	0x000006d0
        /*0820*/ 	.word	0x000000ff
        /*0824*/ 	.word	0x00000048
        /*0828*/ 	.short	0x0100
        /*082a*/ 	.byte	0x04
	.zero		1


	//   ....[10]....
        /*082c*/ 	.word	0x000007f0
        /*0830*/ 	.word	0x000000ff
        /*0834*/ 	.word	0x00000050
        /*0838*/ 	.short	0x0100
        /*083a*/ 	.byte	0x04
	.zero		1


	//   ....[11]....
        /*083c*/ 	.word	0x00000800
        /*0840*/ 	.word	0x000000ff
        /*0844*/ 	.word	0x00000058
        /*0848*/ 	.short	0x0100
        /*084a*/ 	.byte	0x04
	.zero		1


	//   ....[12]....
        /*084c*/ 	.word	0x000008e0
        /*0850*/ 	.word	0x000000ff
        /*0854*/ 	.word	0x00000060
        /*0858*/ 	.short	0x0100
        /*085a*/ 	.byte	0x04
	.zero		1


	//   ....[13]....
        /*085c*/ 	.word	0x000008f0
        /*0860*/ 	.word	0x000000ff
        /*0864*/ 	.word	0x00000068
        /*0868*/ 	.short	0x0100
        /*086a*/ 	.byte	0x04
	.zero		1


	//   ....[14]....
        /*086c*/ 	.word	0x00000a20
        /*0870*/ 	.word	0x000000ff
        /*0874*/ 	.word	0x00000070
        /*0878*/ 	.short	0x0100
        /*087a*/ 	.byte	0x04
	.zero		1


	//   ....[15]....
        /*087c*/ 	.word	0x00000a30
        /*0880*/ 	.word	0x000000ff
        /*0884*/ 	.word	0x00000080
        /*0888*/ 	.short	0x0100
        /*088a*/ 	.byte	0x04
	.zero		1


	//   ....[16]....
        /*088c*/ 	.word	0x00000a40
        /*0890*/ 	.word	0x000000ff
        /*0894*/ 	.word	0x00000078
        /*0898*/ 	.short	0x0100
        /*089a*/ 	.byte	0x04
	.zero		1


	//   ....[17]....
        /*089c*/ 	.word	0x00000a50
        /*08a0*/ 	.word	0x000000ff
        /*08a4*/ 	.word	0x00000088
        /*08a8*/ 	.short	0x0100
        /*08aa*/ 	.byte	0x04
	.zero		1


	//   ....[18]....
        /*08ac*/ 	.word	0x00000b70
        /*08b0*/ 	.word	0x000000ff
        /*08b4*/ 	.word	0x00000090
        /*08b8*/ 	.short	0x0100
        /*08ba*/ 	.byte	0x04
	.zero		1


	//   ....[19]....
        /*08bc*/ 	.word	0x00000b80
        /*08c0*/ 	.word	0x000000ff
        /*08c4*/ 	.word	0x000000a0
        /*08c8*/ 	.short	0x0100
        /*08ca*/ 	.byte	0x04
	.zero		1


	//   ....[20]....
        /*08cc*/ 	.word	0x00000b90
        /*08d0*/ 	.word	0x000000ff
        /*08d4*/ 	.word	0x00000098
        /*08d8*/ 	.short	0x0100
        /*08da*/ 	.byte	0x04
	.zero		1


	//   ....[21]....
        /*08dc*/ 	.word	0x00000ba0
        /*08e0*/ 	.word	0x000000ff
        /*08e4*/ 	.word	0x000000a8
        /*08e8*/ 	.short	0x0100
        /*08ea*/ 	.byte	0x04
	.zero		1


	//   ....[22]....
        /*08ec*/ 	.word	0x00000c90
        /*08f0*/ 	.word	0x000000ff
        /*08f4*/ 	.word	0x000000b0
        /*08f8*/ 	.short	0x0100
        /*08fa*/ 	.byte	0x04
	.zero		1


	//   ....[23]....
        /*08fc*/ 	.word	0x00000ca0
        /*0900*/ 	.word	0x000000ff
        /*0904*/ 	.word	0x000000c0
        /*0908*/ 	.short	0x0100
        /*090a*/ 	.byte	0x04
	.zero		1


	//   ....[24]....
        /*090c*/ 	.word	0x00000cb0
        /*0910*/ 	.word	0x000000ff
        /*0914*/ 	.word	0x000000b8
        /*0918*/ 	.short	0x0100
        /*091a*/ 	.byte	0x04
	.zero		1


	//   ....[25]....
        /*091c*/ 	.word	0x00000cc0
        /*0920*/ 	.word	0x000000ff
        /*0924*/ 	.word	0x000000c8
        /*0928*/ 	.short	0x0100
        /*092a*/ 	.byte	0x04
	.zero		1


	//   ....[26]....
        /*092c*/ 	.word	0x00000dc0
        /*0930*/ 	.word	0x000000ff
        /*0934*/ 	.word	0x000000d0
        /*0938*/ 	.short	0x0100
        /*093a*/ 	.byte	0x04
	.zero		1


	//   ....[27]....
        /*093c*/ 	.word	0x000018b0
        /*0940*/ 	.word	0x00000002
        /*0944*/ 	.word	0x000000c0
        /*0948*/ 	.short	0x010a
        /*094a*/ 	.byte	0xff
	.zero		1


	//   ....[28]....
        /*094c*/ 	.word	0x000018d0
        /*0950*/ 	.word	0x00000002
        /*0954*/ 	.word	0x000000b0
        /*0958*/ 	.short	0x0101
        /*095a*/ 	.byte	0xff
	.zero		1


	//   ....[29]....
        /*095c*/ 	.word	0x000019b0
        /*0960*/ 	.word	0x000000ff
        /*0964*/ 	.word	0x00000028
        /*0968*/ 	.short	0x010a
        /*096a*/ 	.byte	0x06
	.zero		1


	//   ....[30]....
        /*096c*/ 	.word	0x00001a80
        /*0970*/ 	.word	0x000000ff
        /*0974*/ 	.word	0x00000028
        /*0978*/ 	.short	0x010a
        /*097a*/ 	.byte	0x21
	.zero		1


	//   ....[31]....
        /*097c*/ 	.word	0x00001c30
        /*0980*/ 	.word	0x000000ff
        /*0984*/ 	.word	0x00000028
        /*0988*/ 	.short	0x010a
        /*098a*/ 	.byte	0x08
	.zero		1


	//   ....[32]....
        /*098c*/ 	.word	0x00001d30
        /*0990*/ 	.word	0x000000ff
        /*0994*/ 	.word	0x00000068
        /*0998*/ 	.short	0x0101
        /*099a*/ 	.byte	0x04
	.zero		1


	//   ....[33]....
        /*099c*/ 	.word	0x00001d50
        /*09a0*/ 	.word	0x000000ff
        /*09a4*/ 	.word	0x00000028
        /*09a8*/ 	.short	0x010a
        /*09aa*/ 	.byte	0x06
	.zero		1


	//   ....[34]....
        /*09ac*/ 	.word	0x00001dd0
        /*09b0*/ 	.word	0x000000ff
        /*09b4*/ 	.word	0x00000028
        /*09b8*/ 	.short	0x010a
        /*09ba*/ 	.byte	0x11
	.zero		1


	//   ....[35]....
        /*09bc*/ 	.word	0x00001f60
        /*09c0*/ 	.word	0x000000ff
        /*09c4*/ 	.word	0x00000028
        /*09c8*/ 	.short	0x010a
        /*09ca*/ 	.byte	0x08
	.zero		1


	//   ....[36]....
        /*09cc*/ 	.word	0x000020b0
        /*09d0*/ 	.word	0x00000003
        /*09d4*/ 	.word	0x00000070
        /*09d8*/ 	.short	0x010a
        /*09da*/ 	.byte	0xff
	.zero		1


	//   ....[37]....
        /*09dc*/ 	.word	0x00002200
        /*09e0*/ 	.word	0x00000002
        /*09e4*/ 	.word	0x00000000
        /*09e8*/ 	.short	0x0101
        /*09ea*/ 	.byte	0xff
	.zero		1


	//   ....[38]....
        /*09ec*/ 	.word	0x000027a0
        /*09f0*/ 	.word	0x000000ff
        /*09f4*/ 	.word	0x00000000
        /*09f8*/ 	.short	0x010a
        /*09fa*/ 	.byte	0x04
	.zero		1


	//   ....[39]....
        /*09fc*/ 	.word	0x00002830
        /*0a00*/ 	.word	0x000000ff
        /*0a04*/ 	.word	0x00000000
        /*0a08*/ 	.short	0x010a
        /*0a0a*/ 	.byte	0x05
	.zero		1


	//   ....[40]....
        /*0a0c*/ 	.word	0x000028c0
        /*0a10*/ 	.word	0x000000ff
        /*0a14*/ 	.word	0x00000000
        /*0a18*/ 	.short	0x010a
        /*0a1a*/ 	.byte	0x05
	.zero		1


	//   ....[41]....
        /*0a1c*/ 	.word	0x00002950
        /*0a20*/ 	.word	0x000000ff
        /*0a24*/ 	.word	0x00000000
        /*0a28*/ 	.short	0x010a
        /*0a2a*/ 	.byte	0x05
	.zero		1


	//   ....[42]....
        /*0a2c*/ 	.word	0x000029f0
        /*0a30*/ 	.word	0x00000000
        /*0a34*/ 	.word	0x00000000
        /*0a38*/ 	.short	0x010a
        /*0a3a*/ 	.byte	0xff
	.zero		1


	//   ....[43]....
        /*0a3c*/ 	.word	0x00002b30
        /*0a40*/ 	.word	0x00000000
        /*0a44*/ 	.word	0x000000b0
        /*0a48*/ 	.short	0x010a
        /*0a4a*/ 	.byte	0xff
	.zero		1


	//   ....[44]....
        /*0a4c*/ 	.word	0x00002ba0
        /*0a50*/ 	.word	0x00000000
        /*0a54*/ 	.word	0x00000000
        /*0a58*/ 	.short	0x0101
        /*0a5a*/ 	.byte	0xff
	.zero		1


	//   ....[45]....
        /*0a5c*/ 	.word	0x00002bb0
        /*0a60*/ 	.word	0x000000ff
        /*0a64*/ 	.word	0x00000080
        /*0a68*/ 	.short	0x010a
        /*0a6a*/ 	.byte	0x04
	.zero		1


	//   ....[46]....
        /*0a6c*/ 	.word	0x00002cd0
        /*0a70*/ 	.word	0x00000000
        /*0a74*/ 	.word	0x00000070
        /*0a78*/ 	.short	0x010a
        /*0a7a*/ 	.byte	0xff
	.zero		1


	//   ....[47]....
        /*0a7c*/ 	.word	0x00002dc0
        /*0a80*/ 	.word	0x00000000
        /*0a84*/ 	.word	0x00000000
        /*0a88*/ 	.short	0x0101
        /*0a8a*/ 	.byte	0xff
	.zero		1


	//   ....[48]....
        /*0a8c*/ 	.word	0x00002e70
        /*0a90*/ 	.word	0x000000ff
        /*0a94*/ 	.word	0x00000080
        /*0a98*/ 	.short	0x0106
        /*0a9a*/ 	.byte	0x04
	.zero		1


	//   ....[49]....
        /*0a9c*/ 	.word	0x00002e90
        /*0aa0*/ 	.word	0x000000ff
        /*0aa4*/ 	.word	0x00000080
        /*0aa8*/ 	.short	0x010a
        /*0aaa*/ 	.byte	0x04
	.zero		1


	//   ....[50]....
        /*0aac*/ 	.word	0x00002f20
        /*0ab0*/ 	.word	0x000000ff
        /*0ab4*/ 	.word	0x00000080
        /*0ab8*/ 	.short	0x0106
        /*0aba*/ 	.byte	0x07
	.zero		1


	//   ....[51]....
        /*0abc*/ 	.word	0x00002f60
        /*0ac0*/ 	.word	0x00000000
        /*0ac4*/ 	.word	0x00000080
        /*0ac8*/ 	.short	0x010a
        /*0aca*/ 	.byte	0xff
	.zero		1


	//   ....[52]....
        /*0acc*/ 	.word	0x000031a0
        /*0ad0*/ 	.word	0x000000ff
        /*0ad4*/ 	.word	0x00000008
        /*0ad8*/ 	.short	0x010a
        /*0ada*/ 	.byte	0x06
	.zero		1


	//   ....[53]....
        /*0adc*/ 	.word	0x000031c0
        /*0ae0*/ 	.word	0x000000ff
        /*0ae4*/ 	.word	0x00000008
        /*0ae8*/ 	.short	0x010a
        /*0aea*/ 	.byte	0x06
	.zero		1


	//   ....[54]....
        /*0aec*/ 	.word	0x00003350
        /*0af0*/ 	.word	0x000000ff
        /*0af4*/ 	.word	0x00000008
        /*0af8*/ 	.short	0x010a
        /*0afa*/ 	.byte	0x06
	.zero		1


	//   ....[55]....
        /*0afc*/ 	.word	0x00003370
        /*0b00*/ 	.word	0x000000ff
        /*0b04*/ 	.word	0x00000008
        /*0b08*/ 	.short	0x010a
        /*0b0a*/ 	.byte	0x06
	.zero		1


	//   ....[56]....
        /*0b0c*/ 	.word	0x00003430
        /*0b10*/ 	.word	0x000000ff
        /*0b14*/ 	.word	0x00000000
        /*0b18*/ 	.short	0x0101
        /*0b1a*/ 	.byte	0x04
	.zero		1


	//   ....[57]....
        /*0b1c*/ 	.word	0x00003780
        /*0b20*/ 	.word	0x00000003
        /*0b24*/ 	.word	0x00000070
        /*0b28*/ 	.short	0x010a
        /*0b2a*/ 	.byte	0xff
	.zero		1


	//   ....[58]....
        /*0b2c*/ 	.word	0x00003840
        /*0b30*/ 	.word	0x00000003
        /*0b34*/ 	.word	0x00000000
        /*0b38*/ 	.short	0x0101
        /*0b3a*/ 	.byte	0xff
	.zero		1


	//   ....[59]....
        /*0b3c*/ 	.word	0x000038f0
        /*0b40*/ 	.word	0x000000ff
        /*0b44*/ 	.word	0x00000000
        /*0b48*/ 	.short	0x010a
        /*0b4a*/ 	.byte	0x05
	.zero		1


	//   ....[60]....
        /*0b4c*/ 	.word	0x00003900
        /*0b50*/ 	.word	0x000000ff
        /*0b54*/ 	.word	0x000000a0
        /*0b58*/ 	.short	0x010a
        /*0b5a*/ 	.byte	0x1f
	.zero		1


	//   ....[61]....
        /*0b5c*/ 	.word	0x000039b0
        /*0b60*/ 	.word	0x000000ff
        /*0b64*/ 	.word	0x00000000
        /*0b68*/ 	.short	0x010a
        /*0b6a*/ 	.byte	0x07
	.zero		1


	//   ....[62]....
        /*0b6c*/ 	.word	0x00003ae0
        /*0b70*/ 	.word	0x000000ff
        /*0b74*/ 	.word	0x00000000
        /*0b78*/ 	.short	0x010a
        /*0b7a*/ 	.byte	0x06
	.zero		1


	//   ....[63]....
        /*0b7c*/ 	.word	0x00003df0
        /*0b80*/ 	.word	0x000000ff
        /*0b84*/ 	.word	0x00000000
        /*0b88*/ 	.short	0x010a
        /*0b8a*/ 	.byte	0x04
	.zero		1


	//   ....[64]....
        /*0b8c*/ 	.word	0x00003e90
        /*0b90*/ 	.word	0x00000000
        /*0b94*/ 	.word	0x00000000
        /*0b98*/ 	.short	0x010a
        /*0b9a*/ 	.byte	0xff
	.zero		1


	//   ....[65]....
        /*0b9c*/ 	.word	0x00003ed0
        /*0ba0*/ 	.word	0x00000000
        /*0ba4*/ 	.word	0x00000000
        /*0ba8*/ 	.short	0x010a
        /*0baa*/ 	.byte	0xff
	.zero		1


	//   ....[66]....
        /*0bac*/ 	.word	0x00003f40
        /*0bb0*/ 	.word	0x000000ff
        /*0bb4*/ 	.word	0x00000000
        /*0bb8*/ 	.short	0x0101
        /*0bba*/ 	.byte	0x04
	.zero		1


	//   ....[67]....
        /*0bbc*/ 	.word	0x00003f80
        /*0bc0*/ 	.word	0x000000ff
        /*0bc4*/ 	.word	0x000000d0
        /*0bc8*/ 	.short	0x010a
        /*0bca*/ 	.byte	0x1b
	.zero		1


	//   ....[68]....
        /*0bcc*/ 	.word	0x00003fd0
        /*0bd0*/ 	.word	0x000000ff
        /*0bd4*/ 	.word	0x00000000
        /*0bd8*/ 	.short	0x0101
        /*0bda*/ 	.byte	0x04
	.zero		1


	//   ....[69]....
        /*0bdc*/ 	.word	0x00004480
        /*0be0*/ 	.word	0x00000002
        /*0be4*/ 	.word	0x00000070
        /*0be8*/ 	.short	0x010a
        /*0bea*/ 	.byte	0xff
	.zero		1


	//   ....[70]....
        /*0bec*/ 	.word	0x000045f0
        /*0bf0*/ 	.word	0x00000000
        /*0bf4*/ 	.word	0x00000000
        /*0bf8*/ 	.short	0x0101
        /*0bfa*/ 	.byte	0xff
	.zero		1


	//   ....[71]....
        /*0bfc*/ 	.word	0x00004ab0
        /*0c00*/ 	.word	0x000000ff
        /*0c04*/ 	.word	0x00000068
        /*0c08*/ 	.short	0x010a
        /*0c0a*/ 	.byte	0x1d
	.zero		1


	//   ....[72]....
        /*0c0c*/ 	.word	0x00004c80
        /*0c10*/ 	.word	0x000000ff
        /*0c14*/ 	.word	0x00000058
        /*0c18*/ 	.short	0x010a
        /*0c1a*/ 	.byte	0x1d
	.zero		1


	//   ....[73]....
        /*0c1c*/ 	.word	0x00005020
        /*0c20*/ 	.word	0x000000ff
        /*0c24*/ 	.word	0x00000050
        /*0c28*/ 	.short	0x010b
        /*0c2a*/ 	.byte	0x1d
	.zero		1


	//   ....[74]....
        /*0c2c*/ 	.word	0x00005030
        /*0c30*/ 	.word	0x000000ff
        /*0c34*/ 	.word	0x00000000
        /*0c38*/ 	.short	0x0101
        /*0c3a*/ 	.byte	0x2c
	.zero		1


	//   ....[75]....
        /*0c3c*/ 	.word	0x00005070
        /*0c40*/ 	.word	0x00000002
        /*0c44*/ 	.word	0x00000058
        /*0c48*/ 	.short	0x010a
        /*0c4a*/ 	.byte	0xff
	.zero		1


	//   ....[76]....
        /*0c4c*/ 	.word	0x00005270
        /*0c50*/ 	.word	0x000000ff
        /*0c54*/ 	.word	0x00000070
        /*0c58*/ 	.short	0x010a
        /*0c5a*/ 	.byte	0x04
	.zero		1


	//   ....[77]....
        /*0c5c*/ 	.word	0x00005340
        /*0c60*/ 	.word	0x000000ff
        /*0c64*/ 	.word	0x00000000
        /*0c68*/ 	.short	0x0101
        /*0c6a*/ 	.byte	0x04
	.zero		1


	//   ....[78]....
        /*0c6c*/ 	.word	0x00006130
        /*0c70*/ 	.word	0x000000ff
        /*0c74*/ 	.word	0x00000050
        /*0c78*/ 	.short	0x010a
        /*0c7a*/ 	.byte	0x2c
	.zero		1


	//   ....[79]....
        /*0c7c*/ 	.word	0x00006160
        /*0c80*/ 	.word	0x0000000a
        /*0c84*/ 	.word	0x00000090
        /*0c88*/ 	.short	0x010a
        /*0c8a*/ 	.byte	0xff
	.zero		1


	//   ....[80]....
        /*0c8c*/ 	.word	0x00006450
        /*0c90*/ 	.word	0x000000ff
        /*0c94*/ 	.word	0x00000050
        /*0c98*/ 	.short	0x010a
        /*0c9a*/ 	.byte	0x2c
	.zero		1


	//   ....[81]....
        /*0c9c*/ 	.word	0x000068a0
        /*0ca0*/ 	.word	0x000000ff
        /*0ca4*/ 	.word	0x00000000
        /*0ca8*/ 	.short	0x0101
        /*0caa*/ 	.byte	0x04
	.zero		1


	//   ....[82]....
        /*0cac*/ 	.word	0x000069a0
        /*0cb0*/ 	.word	0x0000000a
        /*0cb4*/ 	.word	0x00000090
        /*0cb8*/ 	.short	0x010a
        /*0cba*/ 	.byte	0xff
	.zero		1


	//   ....[83]....
        /*0cbc*/ 	.word	0x0000af70
        /*0cc0*/ 	.word	0x000000ff
        /*0cc4*/ 	.word	0x00000000
        /*0cc8*/ 	.short	0x0101
        /*0cca*/ 	.byte	0x05
	.zero		1


	//   ....[84]....
        /*0ccc*/ 	.word	0x0000bf70
        /*0cd0*/ 	.word	0x00000002
        /*0cd4*/ 	.word	0x000000c0
        /*0cd8*/ 	.short	0x010a
        /*0cda*/ 	.byte	0xff
	.zero		1


	//   ....[85]....
        /*0cdc*/ 	.word	0x0000bfd0
        /*0ce0*/ 	.word	0x00000004
        /*0ce4*/ 	.word	0x00000028
        /*0ce8*/ 	.short	0x010a
        /*0cea*/ 	.byte	0xff
	.zero		1


	//   ....[86]....
        /*0cec*/ 	.word	0x0000c030
        /*0cf0*/ 	.word	0x00000003
        /*0cf4*/ 	.word	0x00000028
        /*0cf8*/ 	.short	0x010a
        /*0cfa*/ 	.byte	0xff
	.zero		1


	//   ....[87]....
        /*0cfc*/ 	.word	0x0000c080
        /*0d00*/ 	.word	0x00000003
        /*0d04*/ 	.word	0x00000070
        /*0d08*/ 	.short	0x010a
        /*0d0a*/ 	.byte	0xff
	.zero		1


	//   ....[88]....
        /*0d0c*/ 	.word	0x0000c0e0
        /*0d10*/ 	.word	0x00000003
        /*0d14*/ 	.word	0x00000000
        /*0d18*/ 	.short	0x010a
        /*0d1a*/ 	.byte	0xff
	.zero		1


	//   ....[89]....
        /*0d1c*/ 	.word	0x0000c140
        /*0d20*/ 	.word	0x00000003
        /*0d24*/ 	.word	0x00000000
        /*0d28*/ 	.short	0x010a
        /*0d2a*/ 	.byte	0xff
	.zero		1


	//   ....[90]....
        /*0d2c*/ 	.word	0x0000c1a0
        /*0d30*/ 	.word	0x00000003
        /*0d34*/ 	.word	0x00000000
        /*0d38*/ 	.short	0x010a
        /*0d3a*/ 	.byte	0xff
	.zero		1


	//   ....[91]....
        /*0d3c*/ 	.word	0x0000c200
        /*0d40*/ 	.word	0x00000003
        /*0d44*/ 	.word	0x00000000
        /*0d48*/ 	.short	0x010a
        /*0d4a*/ 	.byte	0xff
	.zero		1


	//   ....[92]....
        /*0d4c*/ 	.word	0x0000c250
        /*0d50*/ 	.word	0x00000000
        /*0d54*/ 	.word	0x000000b0
        /*0d58*/ 	.short	0x010a
        /*0d5a*/ 	.byte	0xff
	.zero		1


	//   ....[93]....
        /*0d5c*/ 	.word	0x0000c2b0
        /*0d60*/ 	.word	0x00000003
        /*0d64*/ 	.word	0x00000080
        /*0d68*/ 	.short	0x010a
        /*0d6a*/ 	.byte	0xff
	.zero		1


	//   ....[94]....
        /*0d6c*/ 	.word	0x0000c300
        /*0d70*/ 	.word	0x00000000
        /*0d74*/ 	.word	0x00000070
        /*0d78*/ 	.short	0x010a
        /*0d7a*/ 	.byte	0xff
	.zero		1


	//   ....[95]....
        /*0d7c*/ 	.word	0x0000c360
        /*0d80*/ 	.word	0x00000002
        /*0d84*/ 	.word	0x00000080
        /*0d88*/ 	.short	0x010a
        /*0d8a*/ 	.byte	0xff
	.zero		1


	//   ....[96]....
        /*0d8c*/ 	.word	0x0000c3c0
        /*0d90*/ 	.word	0x00000005
        /*0d94*/ 	.word	0x00000008
        /*0d98*/ 	.short	0x010a
        /*0d9a*/ 	.byte	0xff
	.zero		1


	//   ....[97]....
        /*0d9c*/ 	.word	0x0000c4b0
        /*0da0*/ 	.word	0x00000002
        /*0da4*/ 	.word	0x00000008
        /*0da8*/ 	.short	0x010a
        /*0daa*/ 	.byte	0xff
	.zero		1


	//   ....[98]....
        /*0dac*/ 	.word	0x0000c500
        /*0db0*/ 	.word	0x00000003
        /*0db4*/ 	.word	0x00000070
        /*0db8*/ 	.short	0x010a
        /*0dba*/ 	.byte	0xff
	.zero		1


	//   ....[99]....
        /*0dbc*/ 	.word	0x0000c560
        /*0dc0*/ 	.word	0x00000003
        /*0dc4*/ 	.word	0x000000a0
        /*0dc8*/ 	.short	0x010a
        /*0dca*/ 	.byte	0xff
	.zero		1


	//   ....[100]....
        /*0dcc*/ 	.word	0x0000c5c0
        /*0dd0*/ 	.word	0x00000002
        /*0dd4*/ 	.word	0x00000000
        /*0dd8*/ 	.short	0x010a
        /*0dda*/ 	.byte	0xff
	.zero		1


	//   ....[101]....
        /*0ddc*/ 	.word	0x0000c620
        /*0de0*/ 	.word	0x00000002
        /*0de4*/ 	.word	0x00000000
        /*0de8*/ 	.short	0x010a
        /*0dea*/ 	.byte	0xff
	.zero		1


	//   ....[102]....
        /*0dec*/ 	.word	0x0000c680
        /*0df0*/ 	.word	0x00000000
        /*0df4*/ 	.word	0x000000d0
        /*0df8*/ 	.short	0x010a
        /*0dfa*/ 	.byte	0xff
	.zero		1


	//   ....[103]....
        /*0dfc*/ 	.word	0x0000c6d0
        /*0e00*/ 	.word	0x00000002
        /*0e04*/ 	.word	0x00000070
        /*0e08*/ 	.short	0x010a
        /*0e0a*/ 	.byte	0xff
	.zero		1


	//   ....[104]....
        /*0e0c*/ 	.word	0x0000c730
        /*0e10*/ 	.word	0x00000002
        /*0e14*/ 	.word	0x00000068
        /*0e18*/ 	.short	0x010a
        /*0e1a*/ 	.byte	0xff
	.zero		1


	//   ....[105]....
        /*0e1c*/ 	.word	0x0000c790
        /*0e20*/ 	.word	0x00000002
        /*0e24*/ 	.word	0x00000058
        /*0e28*/ 	.short	0x010a
        /*0e2a*/ 	.byte	0xff
	.zero		1


	//   ....[106]....
        /*0e2c*/ 	.word	0x0000c7f0
        /*0e30*/ 	.word	0x00000002
        /*0e34*/ 	.word	0x00000070
        /*0e38*/ 	.short	0x010a
        /*0e3a*/ 	.byte	0xff
	.zero		1


	//   ....[107]....
        /*0e3c*/ 	.word	0x0000c850
        /*0e40*/ 	.word	0x00000003
        /*0e44*/ 	.word	0x00000050
        /*0e48*/ 	.short	0x010a
        /*0e4a*/ 	.byte	0xff
	.zero		1


	//   ....[108]....
        /*0e4c*/ 	.word	0x0000c8a0
        /*0e50*/ 	.word	0x0000000a
        /*0e54*/ 	.word	0x00000090
        /*0e58*/ 	.short	0x010a
        /*0e5a*/ 	.byte	0xff
	.zero		1


	//----- nvinfo : EIATTR_NUM_MBARRIERS
	.align		4
.L_49:
        /*0e5c*/ 	.byte	0x03, 0x38
        /*0e5e*/ 	.short	0x001b


	//----- nvinfo : EIATTR_EXIT_INSTR_OFFSETS
	.align		4
        /*0e60*/ 	.byte	0x04, 0x1c
        /*0e62*/ 	.short	(.L_51 - .L_50)


	//   ....[0]....
.L_50:
        /*0e64*/ 	.word	0x00002a20


	//   ....[1]....
        /*0e68*/ 	.word	0x00002f30


	//   ....[2]....
        /*0e6c*/ 	.word	0x00002f90


	//   ....[3]....
        /*0e70*/ 	.word	0x00004200


	//   ....[4]....
        /*0e74*/ 	.word	0x000050a0


	//   ....[5]....
        /*0e78*/ 	.word	0x000050e0


	//   ....[6]....
        /*0e7c*/ 	.word	0x0000bf60


	//----- nvinfo : EIATTR_MAX_THREADS
	.align		4
.L_51:
        /*0e80*/ 	.byte	0x04, 0x05
        /*0e82*/ 	.short	(.L_53 - .L_52)
.L_52:
        /*0e84*/ 	.word	0x00000100
        /*0e88*/ 	.word	0x00000001
        /*0e8c*/ 	.word	0x00000001


	//----- nvinfo : EIATTR_CRS_STACK_SIZE
	.align		4
.L_53:
        /*0e90*/ 	.byte	0x04, 0x1e
        /*0e92*/ 	.short	(.L_55 - .L_54)
.L_54:
        /*0e94*/ 	.word	0x00000000


	//----- nvinfo : EIATTR_CBANK_PARAM_SIZE
	.align		4
.L_55:
        /*0e98*/ 	.byte	0x03, 0x19
        /*0e9a*/ 	.short	0x0800


	//----- nvinfo : EIATTR_PARAM_CBANK
	.align		4
        /*0e9c*/ 	.byte	0x04, 0x0a
        /*0e9e*/ 	.short	(.L_57 - .L_56)
	.align		4
.L_56:
        /*0ea0*/ 	.word	index@(.nv.constant0._ZN7cutlass13device_kernelINS_4gemm6kernel13GemmUniversalIN4cute5tupleIJiiiiEEENS1_10collective13CollectiveMmaINS1_35MainloopSm100TmaUmmaWarpSpecializedILi5ELi2ELi2ENS5_IJNS4_1CILi2EEENSA_ILi1EEESC_EEEEENS5_IJNSA_ILi256EEENSA_ILi224EEENSA_ILi128EEEEEENS_12float_e4m3_tENS5_IJlSC_lEEESJ_SK_NS4_8TiledMMAINS4_8MMA_AtomIJNS4_10MMA_TraitsINS4_25SM100_MMA_F8F6F4_2x1SM_SSEJSJ_SJ_fSF_SG_NS4_17integral_constantINS4_4UMMA5MajorELSR_0EEESS_NSP_INSQ_7ScaleInELST_0EEESU_EEEEEENS4_6LayoutINS5_IJSC_SC_SC_EEENS5_IJNSA_ILi0EEESZ_SZ_EEEEENS5_IJNS4_10UnderscoreES12_S12_EEEEENS4_18SM100_TMA_2SM_LOADENS4_14ComposedLayoutINS4_7SwizzleILi3ELi4ELi3EEENS4_18smem_ptr_flag_bitsILi8EEENSX_INS5_IJNSA_ILi8EEESH_EEENS5_IJSH_SC_EEEEEEEvNS4_8identityES15_S1F_vS1G_EENS_8epilogue10collective18CollectiveEpilogueINS1I_23Sm100TmaWarpSpecializedILi1ELi1ELi224ELb0ELb0EEEJNS5_IJSH_SG_SH_EEENS5_IJNSX_ISH_SC_EENSX_ISG_SC_EEEEESJ_SK_SJ_SK_NS1I_6fusion15FusionCallbacksIS1M_NS1R_17LinearCombinationISJ_fSJ_fLNS_15FloatRoundStyleE2EEES1N_S1Q_JEEENS4_5SM1004TMEM4LOAD26SM100_TMEM_LOAD_32dp32b32xENS4_13SM90_TMA_LOADENS16_INS17_ILi1ELi4ELi3EEES1A_NSX_INS5_IJS1B_NSA_ILi32EEEEEENS5_IJS23_SC_EEEEEEENS4_39AutoVectorizingCopyWithAssumedAlignmentILi128EEENS4_14SM90_TMA_STOREES27_S29_S29_EEEvvEEEEvNT_6ParamsE)
        /*0ea4*/ 	.short	0x0380
        /*0ea6*/ 	.short	0x0800


	//----- nvinfo : EIATTR_SW_WAR
	.align		4
.L_57:
        /*0ea8*/ 	.byte	0x04, 0x36
        /*0eaa*/ 	.short	(.L_59 - .L_58)
.L_58:
        /*0eac*/ 	.word	0x00000008
.L_59:


//--------------------- .nv.callgraph             --------------------------
	.section	.nv.callgraph,"",@"SHT_CUDA_CALLGRAPH"
	.align	4
	.sectionentsize	8
	.align		4
        /*0000*/ 	.word	0x00000000
	.align		4
        /*0004*/ 	.word	0xffffffff
	.align		4
        /*0008*/ 	.word	index@(_ZN7cutlass13device_kernelINS_4gemm6kernel13GemmUniversalIN4cute5tupleIJiiiiEEENS1_10collective13CollectiveMmaINS1_35MainloopSm100TmaUmmaWarpSpecializedILi5ELi2ELi2ENS5_IJNS4_1CILi2EEENSA_ILi1EEESC_EEEEENS5_IJNSA_ILi256EEENSA_ILi224EEENSA_ILi128EEEEEENS_12float_e4m3_tENS5_IJlSC_lEEESJ_SK_NS4_8TiledMMAINS4_8MMA_AtomIJNS4_10MMA_TraitsINS4_25SM100_MMA_F8F6F4_2x1SM_SSEJSJ_SJ_fSF_SG_NS4_17integral_constantINS4_4UMMA5MajorELSR_0EEESS_NSP_INSQ_7ScaleInELST_0EEESU_EEEEEENS4_6LayoutINS5_IJSC_SC_SC_EEENS5_IJNSA_ILi0EEESZ_SZ_EEEEENS5_IJNS4_10UnderscoreES12_S12_EEEEENS4_18SM100_TMA_2SM_LOADENS4_14ComposedLayoutINS4_7SwizzleILi3ELi4ELi3EEENS4_18smem_ptr_flag_bitsILi8EEENSX_INS5_IJNSA_ILi8EEESH_EEENS5_IJSH_SC_EEEEEEEvNS4_8identityES15_S1F_vS1G_EENS_8epilogue10collective18CollectiveEpilogueINS1I_23Sm100TmaWarpSpecializedILi1ELi1ELi224ELb0ELb0EEEJNS5_IJSH_SG_SH_EEENS5_IJNSX_ISH_SC_EENSX_ISG_SC_EEEEESJ_SK_SJ_SK_NS1I_6fusion15FusionCallbacksIS1M_NS1R_17LinearCombinationISJ_fSJ_fLNS_15FloatRoundStyleE2EEES1N_S1Q_JEEENS4_5SM1004TMEM4LOAD26SM100_TMEM_LOAD_32dp32b32xENS4_13SM90_TMA_LOADENS16_INS17_ILi1ELi4ELi3EEES1A_NSX_INS5_IJS1B_NSA_ILi32EEEEEENS5_IJS23_SC_EEEEEEENS4_39AutoVectorizingCopyWithAssumedAlignmentILi128EEENS4_14SM90_TMA_STOREES27_S29_S29_EEEvvEEEEvNT_6ParamsE)
	.align		4
        /*000c*/ 	.word	index@(__assertfail)
	.align		4
        /*0010*/ 	.word	0x00000000
	.align		4
        /*0014*/ 	.word	0xfffffffe
	.align		4
        /*0018*/ 	.word	0x00000000
	.align		4
        /*001c*/ 	.word	0xfffffffd
	.align		4
        /*0020*/ 	.word	0x00000000
	.align		4
        /*0024*/ 	.word	0xfffffffc


//--------------------- .nv.constant4             --------------------------
	.section	.nv.constant4,"a",@progbits
	.align	8
	.align		8
.nv.constant4:
        /*0000*/ 	.dword	__assertfail
	.align		8
        /*0008*/ 	.dword	__unnamed_1
	.align		8
        /*0010*/ 	.dword	__unnamed_2
	.align		8
        /*0018*/ 	.dword	_ZN40_INTERNAL_8be60860_4_k_cu_959dd4c3_200594cuda3std3__45__cpo5beginE
	.align		8
        /*0020*/ 	.dword	_ZN40_INTERNAL_8be60860_4_k_cu_959dd4c3_200594cuda3std3__45__cpo3endE
	.align		8
        /*0028*/ 	.dword	_ZN40_INTERNAL_8be60860_4_k_cu_959dd4c3_200594cuda3std3__45__cpo6cbeginE
	.align		8
        /*0030*/ 	.dword	_ZN40_INTERNAL_8be60860_4_k_cu_959dd4c3_200594cuda3std3__45__cpo4cendE
	.align		8
        /*0038*/ 	.dword	_ZN40_INTERNAL_8be60860_4_k_cu_959dd4c3_200594cuda3std3__442_GLOBAL__N__8be60860_4_k_cu_959dd4c3_200596ignoreE
	.align		8
        /*0040*/ 	.dword	_ZN40_INTERNAL_8be60860_4_k_cu_959dd4c3_200594cuda3std3__419piecewise_constructE
	.align		8
        /*0048*/ 	.dword	_ZN40_INTERNAL_8be60860_4_k_cu_959dd4c3_200594cuda3std3__48in_placeE
	.align		8
        /*0050*/ 	.dword	_ZN40_INTERNAL_8be60860_4_k_cu_959dd4c3_200594cuda3std6ranges3__45__cpo4swapE
	.align		8
        /*0058*/ 	.dword	_ZN40_INTERNAL_8be60860_4_k_cu_959dd4c3_200594cuda3std6ranges3__45__cpo9iter_moveE
	.align		8
        /*0060*/ 	.dword	_ZN40_INTERNAL_8be60860_4_k_cu_959dd4c3_200594cute7productE
	.align		8
        /*0068*/ 	.dword	_ZN40_INTERNAL_8be60860_4_k_cu_959dd4c3_200594cute1_E
	.align		8
        /*0070*/ 	.dword	$str$25
	.align		8
        /*0078*/ 	.dword	$str$26
	.align		8
        /*0080*/ 	.dword	$str$27
	.align		8
        /*0088*/ 	.dword	$str$28


//--------------------- .text._ZN7cutlass13device_kernelINS_4gemm6kernel13GemmUniversalIN4cute5tupleIJiiiiEEENS1_10collective13CollectiveMmaINS1_35MainloopSm100TmaUmmaWarpSpecializedILi5ELi2ELi2ENS5_IJNS4_1CILi2EEENSA_ILi1EEESC_EEEEENS5_IJNSA_ILi256EEENSA_ILi224EEENSA_ILi128EEEEEENS_12float_e4m3_tENS5_IJlSC_lEEESJ_SK_NS4_8TiledMMAINS4_8MMA_AtomIJNS4_10MMA_TraitsINS4_25SM100_MMA_F8F6F4_2x1SM_SSEJSJ_SJ_fSF_SG_NS4_17integral_constantINS4_4UMMA5MajorELSR_0EEESS_NSP_INSQ_7ScaleInELST_0EEESU_EEEEEENS4_6LayoutINS5_IJSC_SC_SC_EEENS5_IJNSA_ILi0EEESZ_SZ_EEEEENS5_IJNS4_10UnderscoreES12_S12_EEEEENS4_18SM100_TMA_2SM_LOADENS4_14ComposedLayoutINS4_7SwizzleILi3ELi4ELi3EEENS4_18smem_ptr_flag_bitsILi8EEENSX_INS5_IJNSA_ILi8EEESH_EEENS5_IJSH_SC_EEEEEEEvNS4_8identityES15_S1F_vS1G_EENS_8epilogue10collective18CollectiveEpilogueINS1I_23Sm100TmaWarpSpecializedILi1ELi1ELi224ELb0ELb0EEEJNS5_IJSH_SG_SH_EEENS5_IJNSX_ISH_SC_EENSX_ISG_SC_EEEEESJ_SK_SJ_SK_NS1I_6fusion15FusionCallbacksIS1M_NS1R_17LinearCombinationISJ_fSJ_fLNS_15FloatRoundStyleE2EEES1N_S1Q_JEEENS4_5SM1004TMEM4LOAD26SM100_TMEM_LOAD_32dp32b32xENS4_13SM90_TMA_LOADENS16_INS17_ILi1ELi4ELi3EEES1A_NSX_INS5_IJS1B_NSA_ILi32EEEEEENS5_IJS23_SC_EEEEEEENS4_39AutoVectorizingCopyWithAssumedAlignmentILi128EEENS4_14SM90_TMA_STOREES27_S29_S29_EEEvvEEEEvNT_6ParamsE --------------------------
	.section	.text._ZN7cutlass13device_kernelINS_4gemm6kernel13GemmUniversalIN4cute5tupleIJiiiiEEENS1_10collective13CollectiveMmaINS1_35MainloopSm100TmaUmmaWarpSpecializedILi5ELi2ELi2ENS5_IJNS4_1CILi2EEENSA_ILi1EEESC_EEEEENS5_IJNSA_ILi256EEENSA_ILi224EEENSA_ILi128EEEEEENS_12float_e4m3_tENS5_IJlSC_lEEESJ_SK_NS4_8TiledMMAINS4_8MMA_AtomIJNS4_10MMA_TraitsINS4_25SM100_MMA_F8F6F4_2x1SM_SSEJSJ_SJ_fSF_SG_NS4_17integral_constantINS4_4UMMA5MajorELSR_0EEESS_NSP_INSQ_7ScaleInELST_0EEESU_EEEEEENS4_6LayoutINS5_IJSC_SC_SC_EEENS5_IJNSA_ILi0EEESZ_SZ_EEEEENS5_IJNS4_10UnderscoreES12_S12_EEEEENS4_18SM100_TMA_2SM_LOADENS4_14ComposedLayoutINS4_7SwizzleILi3ELi4ELi3EEENS4_18smem_ptr_flag_bitsILi8EEENSX_INS5_IJNSA_ILi8EEESH_EEENS5_IJSH_SC_EEEEEEEvNS4_8identityES15_S1F_vS1G_EENS_8epilogue10collective18CollectiveEpilogueINS1I_23Sm100TmaWarpSpecializedILi1ELi1ELi224ELb0ELb0EEEJNS5_IJSH_SG_SH_EEENS5_IJNSX_ISH_SC_EENSX_ISG_SC_EEEEESJ_SK_SJ_SK_NS1I_6fusion15FusionCallbacksIS1M_NS1R_17LinearCombinationISJ_fSJ_fLNS_15FloatRoundStyleE2EEES1N_S1Q_JEEENS4_5SM1004TMEM4LOAD26SM100_TMEM_LOAD_32dp32b32xENS4_13SM90_TMA_LOADENS16_INS17_ILi1ELi4ELi3EEES1A_NSX_INS5_IJS1B_NSA_ILi32EEEEEENS5_IJS23_SC_EEEEEEENS4_39AutoVectorizingCopyWithAssumedAlignmentILi128EEENS4_14SM90_TMA_STOREES27_S29_S29_EEEvvEEEEvNT_6ParamsE,"ax",@progbits
	.align	128
.text._ZN7cutlass13device_kernelINS_4gemm6kernel13GemmUniversalIN4cute5tupleIJiiiiEEENS1_10collective13CollectiveMmaINS1_35MainloopSm100TmaUmmaWarpSpecializedILi5ELi2ELi2ENS5_IJNS4_1CILi2EEENSA_ILi1EEESC_EEEEENS5_IJNSA_ILi256EEENSA_ILi224EEENSA_ILi128EEEEEENS_12float_e4m3_tENS5_IJlSC_lEEESJ_SK_NS4_8TiledMMAINS4_8MMA_AtomIJNS4_10MMA_TraitsINS4_25SM100_MMA_F8F6F4_2x1SM_SSEJSJ_SJ_fSF_SG_NS4_17integral_constantINS4_4UMMA5MajorELSR_0EEESS_NSP_INSQ_7ScaleInELST_0EEESU_EEEEEENS4_6LayoutINS5_IJSC_SC_SC_EEENS5_IJNSA_ILi0EEESZ_SZ_EEEEENS5_IJNS4_10UnderscoreES12_S12_EEEEENS4_18SM100_TMA_2SM_LOADENS4_14ComposedLayoutINS4_7SwizzleILi3ELi4ELi3EEENS4_18smem_ptr_flag_bitsILi8EEENSX_INS5_IJNSA_ILi8EEESH_EEENS5_IJSH_SC_EEEEEEEvNS4_8identityES15_S1F_vS1G_EENS_8epilogue10collective18CollectiveEpilogueINS1I_23Sm100TmaWarpSpecializedILi1ELi1ELi224ELb0ELb0EEEJNS5_IJSH_SG_SH_EEENS5_IJNSX_ISH_SC_EENSX_ISG_SC_EEEEESJ_SK_SJ_SK_NS1I_6fusion15FusionCallbacksIS1M_NS1R_17LinearCombinationISJ_fSJ_fLNS_15FloatRoundStyleE2EEES1N_S1Q_JEEENS4_5SM1004TMEM4LOAD26SM100_TMEM_LOAD_32dp32b32xENS4_13SM90_TMA_LOADENS16_INS17_ILi1ELi4ELi3EEES1A_NSX_INS5_IJS1B_NSA_ILi32EEEEEENS5_IJS23_SC_EEEEEEENS4_39AutoVectorizingCopyWithAssumedAlignmentILi128EEENS4_14SM90_TMA_STOREES27_S29_S29_EEEvvEEEEvNT_6ParamsE:
        .type           _ZN7cutlass13device_kernelINS_4gemm6kernel13GemmUniversalIN4cute5tupleIJiiiiEEENS1_10collective13CollectiveMmaINS1_35MainloopSm100TmaUmmaWarpSpecializedILi5ELi2ELi2ENS5_IJNS4_1CILi2EEENSA_ILi1EEESC_EEEEENS5_IJNSA_ILi256EEENSA_ILi224EEENSA_ILi128EEEEEENS_12float_e4m3_tENS5_IJlSC_lEEESJ_SK_NS4_8TiledMMAINS4_8MMA_AtomIJNS4_10MMA_TraitsINS4_25SM100_MMA_F8F6F4_2x1SM_SSEJSJ_SJ_fSF_SG_NS4_17integral_constantINS4_4UMMA5MajorELSR_0EEESS_NSP_INSQ_7ScaleInELST_0EEESU_EEEEEENS4_6LayoutINS5_IJSC_SC_SC_EEENS5_IJNSA_ILi0EEESZ_SZ_EEEEENS5_IJNS4_10UnderscoreES12_S12_EEEEENS4_18SM100_TMA_2SM_LOADENS4_14ComposedLayoutINS4_7SwizzleILi3ELi4ELi3EEENS4_18smem_ptr_flag_bitsILi8EEENSX_INS5_IJNSA_ILi8EEESH_EEENS5_IJSH_SC_EEEEEEEvNS4_8identityES15_S1F_vS1G_EENS_8epilogue10collective18CollectiveEpilogueINS1I_23Sm100TmaWarpSpecializedILi1ELi1ELi224ELb0ELb0EEEJNS5_IJSH_SG_SH_EEENS5_IJNSX_ISH_SC_EENSX_ISG_SC_EEEEESJ_SK_SJ_SK_NS1I_6fusion15FusionCallbacksIS1M_NS1R_17LinearCombinationISJ_fSJ_fLNS_15FloatRoundStyleE2EEES1N_S1Q_JEEENS4_5SM1004TMEM4LOAD26SM100_TMEM_LOAD_32dp32b32xENS4_13SM90_TMA_LOADENS16_INS17_ILi1ELi4ELi3EEES1A_NSX_INS5_IJS1B_NSA_ILi32EEEEEENS5_IJS23_SC_EEEEEEENS4_39AutoVectorizingCopyWithAssumedAlignmentILi128EEENS4_14SM90_TMA_STOREES27_S29_S29_EEEvvEEEEvNT_6ParamsE,@function
        .size           _ZN7cutlass13device_kernelINS_4gemm6kernel13GemmUniversalIN4cute5tupleIJiiiiEEENS1_10collective13CollectiveMmaINS1_35MainloopSm100TmaUmmaWarpSpecializedILi5ELi2ELi2ENS5_IJNS4_1CILi2EEENSA_ILi1EEESC_EEEEENS5_IJNSA_ILi256EEENSA_ILi224EEENSA_ILi128EEEEEENS_12float_e4m3_tENS5_IJlSC_lEEESJ_SK_NS4_8TiledMMAINS4_8MMA_AtomIJNS4_10MMA_TraitsINS4_25SM100_MMA_F8F6F4_2x1SM_SSEJSJ_SJ_fSF_SG_NS4_17integral_constantINS4_4UMMA5MajorELSR_0EEESS_NSP_INSQ_7ScaleInELST_0EEESU_EEEEEENS4_6LayoutINS5_IJSC_SC_SC_EEENS5_IJNSA_ILi0EEESZ_SZ_EEEEENS5_IJNS4_10UnderscoreES12_S12_EEEEENS4_18SM100_TMA_2SM_LOADENS4_14ComposedLayoutINS4_7SwizzleILi3ELi4ELi3EEENS4_18smem_ptr_flag_bitsILi8EEENSX_INS5_IJNSA_ILi8EEESH_EEENS5_IJSH_SC_EEEEEEEvNS4_8identityES15_S1F_vS1G_EENS_8epilogue10collective18CollectiveEpilogueINS1I_23Sm100TmaWarpSpecializedILi1ELi1ELi224ELb0ELb0EEEJNS5_IJSH_SG_SH_EEENS5_IJNSX_ISH_SC_EENSX_ISG_SC_EEEEESJ_SK_SJ_SK_NS1I_6fusion15FusionCallbacksIS1M_NS1R_17LinearCombinationISJ_fSJ_fLNS_15FloatRoundStyleE2EEES1N_S1Q_JEEENS4_5SM1004TMEM4LOAD26SM100_TMEM_LOAD_32dp32b32xENS4_13SM90_TMA_LOADENS16_INS17_ILi1ELi4ELi3EEES1A_NSX_INS5_IJS1B_NSA_ILi32EEEEEENS5_IJS23_SC_EEEEEEENS4_39AutoVectorizingCopyWithAssumedAlignmentILi128EEENS4_14SM90_TMA_STOREES27_S29_S29_EEEvvEEEEvNT_6ParamsE,(.L_x_152 - _ZN7cutlass13device_kernelINS_4gemm6kernel13GemmUniversalIN4cute5tupleIJiiiiEEENS1_10collective13CollectiveMmaINS1_35MainloopSm100TmaUmmaWarpSpecializedILi5ELi2ELi2ENS5_IJNS4_1CILi2EEENSA_ILi1EEESC_EEEEENS5_IJNSA_ILi256EEENSA_ILi224EEENSA_ILi128EEEEEENS_12float_e4m3_tENS5_IJlSC_lEEESJ_SK_NS4_8TiledMMAINS4_8MMA_AtomIJNS4_10MMA_TraitsINS4_25SM100_MMA_F8F6F4_2x1SM_SSEJSJ_SJ_fSF_SG_NS4_17integral_constantINS4_4UMMA5MajorELSR_0EEESS_NSP_INSQ_7ScaleInELST_0EEESU_EEEEEENS4_6LayoutINS5_IJSC_SC_SC_EEENS5_IJNSA_ILi0EEESZ_SZ_EEEEENS5_IJNS4_10UnderscoreES12_S12_EEEEENS4_18SM100_TMA_2SM_LOADENS4_14ComposedLayoutINS4_7SwizzleILi3ELi4ELi3EEENS4_18smem_ptr_flag_bitsILi8EEENSX_INS5_IJNSA_ILi8EEESH_EEENS5_IJSH_SC_EEEEEEEvNS4_8identityES15_S1F_vS1G_EENS_8epilogue10collective18CollectiveEpilogueINS1I_23Sm100TmaWarpSpecializedILi1ELi1ELi224ELb0ELb0EEEJNS5_IJSH_SG_SH_EEENS5_IJNSX_ISH_SC_EENSX_ISG_SC_EEEEESJ_SK_SJ_SK_NS1I_6fusion15FusionCallbacksIS1M_NS1R_17LinearCombinationISJ_fSJ_fLNS_15FloatRoundStyleE2EEES1N_S1Q_JEEENS4_5SM1004TMEM4LOAD26SM100_TMEM_LOAD_32dp32b32xENS4_13SM90_TMA_LOADENS16_INS17_ILi1ELi4ELi3EEES1A_NSX_INS5_IJS1B_NSA_ILi32EEEEEENS5_IJS23_SC_EEEEEEENS4_39AutoVectorizingCopyWithAssumedAlignmentILi128EEENS4_14SM90_TMA_STOREES27_S29_S29_EEEvvEEEEvNT_6ParamsE)
        .other          _ZN7cutlass13device_kernelINS_4gemm6kernel13GemmUniversalIN4cute5tupleIJiiiiEEENS1_10collective13CollectiveMmaINS1_35MainloopSm100TmaUmmaWarpSpecializedILi5ELi2ELi2ENS5_IJNS4_1CILi2EEENSA_ILi1EEESC_EEEEENS5_IJNSA_ILi256EEENSA_ILi224EEENSA_ILi128EEEEEENS_12float_e4m3_tENS5_IJlSC_lEEESJ_SK_NS4_8TiledMMAINS4_8MMA_AtomIJNS4_10MMA_TraitsINS4_25SM100_MMA_F8F6F4_2x1SM_SSEJSJ_SJ_fSF_SG_NS4_17integral_constantINS4_4UMMA5MajorELSR_0EEESS_NSP_INSQ_7ScaleInELST_0EEESU_EEEEEENS4_6LayoutINS5_IJSC_SC_SC_EEENS5_IJNSA_ILi0EEESZ_SZ_EEEEENS5_IJNS4_10UnderscoreES12_S12_EEEEENS4_18SM100_TMA_2SM_LOADENS4_14ComposedLayoutINS4_7SwizzleILi3ELi4ELi3EEENS4_18smem_ptr_flag_bitsILi8EEENSX_INS5_IJNSA_ILi8EEESH_EEENS5_IJSH_SC_EEEEEEEvNS4_8identityES15_S1F_vS1G_EENS_8epilogue10collective18CollectiveEpilogueINS1I_23Sm100TmaWarpSpecializedILi1ELi1ELi224ELb0ELb0EEEJNS5_IJSH_SG_SH_EEENS5_IJNSX_ISH_SC_EENSX_ISG_SC_EEEEESJ_SK_SJ_SK_NS1I_6fusion15FusionCallbacksIS1M_NS1R_17LinearCombinationISJ_fSJ_fLNS_15FloatRoundStyleE2EEES1N_S1Q_JEEENS4_5SM1004TMEM4LOAD26SM100_TMEM_LOAD_32dp32b32xENS4_13SM90_TMA_LOADENS16_INS17_ILi1ELi4ELi3EEES1A_NSX_INS5_IJS1B_NSA_ILi32EEEEEENS5_IJS23_SC_EEEEEEENS4_39AutoVectorizingCopyWithAssumedAlignmentILi128EEENS4_14SM90_TMA_STOREES27_S29_S29_EEEvvEEEEvNT_6ParamsE,@"STO_CUDA_ENTRY STV_DEFAULT"
_ZN7cutlass13device_kernelINS_4gemm6kernel13GemmUniversalIN4cute5tupleIJiiiiEEENS1_10collective13CollectiveMmaINS1_35MainloopSm100TmaUmmaWarpSpecializedILi5ELi2ELi2ENS5_IJNS4_1CILi2EEENSA_ILi1EEESC_EEEEENS5_IJNSA_ILi256EEENSA_ILi224EEENSA_ILi128EEEEEENS_12float_e4m3_tENS5_IJlSC_lEEESJ_SK_NS4_8TiledMMAINS4_8MMA_AtomIJNS4_10MMA_TraitsINS4_25SM100_MMA_F8F6F4_2x1SM_SSEJSJ_SJ_fSF_SG_NS4_17integral_constantINS4_4UMMA5MajorELSR_0EEESS_NSP_INSQ_7ScaleInELST_0EEESU_EEEEEENS4_6LayoutINS5_IJSC_SC_SC_EEENS5_IJNSA_ILi0EEESZ_SZ_EEEEENS5_IJNS4_10UnderscoreES12_S12_EEEEENS4_18SM100_TMA_2SM_LOADENS4_14ComposedLayoutINS4_7SwizzleILi3ELi4ELi3EEENS4_18smem_ptr_flag_bitsILi8EEENSX_INS5_IJNSA_ILi8EEESH_EEENS5_IJSH_SC_EEEEEEEvNS4_8identityES15_S1F_vS1G_EENS_8epilogue10collective18CollectiveEpilogueINS1I_23Sm100TmaWarpSpecializedILi1ELi1ELi224ELb0ELb0EEEJNS5_IJSH_SG_SH_EEENS5_IJNSX_ISH_SC_EENSX_ISG_SC_EEEEESJ_SK_SJ_SK_NS1I_6fusion15FusionCallbacksIS1M_NS1R_17LinearCombinationISJ_fSJ_fLNS_15FloatRoundStyleE2EEES1N_S1Q_JEEENS4_5SM1004TMEM4LOAD26SM100_TMEM_LOAD_32dp32b32xENS4_13SM90_TMA_LOADENS16_INS17_ILi1ELi4ELi3EEES1A_NSX_INS5_IJS1B_NSA_ILi32EEEEEENS5_IJS23_SC_EEEEEEENS4_39AutoVectorizingCopyWithAssumedAlignmentILi128EEENS4_14SM90_TMA_STOREES27_S29_S29_EEEvvEEEEvNT_6ParamsE:
[----:B------:R-:W1:Y:S01]  /*0000*/  LDC R1, c[0x0][0x37c] ;  /* 0x0000df00ff017b82 */ /* 0x000e620000000800 */
[----:B------:R-:W2:Y:S01]  /*0010*/  S2R R6, SR_TID.X ;  /* 0x0000000000067919 */ /* 0x000ea20000002100 */
[----:B------:R-:W3:Y:S01]  /*0020*/  LDCU.64 UR10, c[0x0][0x890] ;  /* 0x00011200ff0a77ac */ /* 0x000ee20008000a00 */
[----:B-1----:R-:W-:-:S05]  /*0030*/  VIADD R1, R1, 0xfffffee0 ;  /* 0xfffffee001017836 */ /* 0x002fca0000000000 */
[----:B------:R-:W1:Y:S01]  /*0040*/  S2UR UR5, SR_CgaCtaId ;  /* 0x00000000000579c3 */ /* 0x000e620000008800 */
[----:B------:R-:W-:Y:S01]  /*0050*/  ELECT P1, URZ, PT ;  /* 0x0000000000ff782f */ /* 0x000fe20003820000 */
[----:B---3--:R-:W-:-:S04]  /*0060*/  UISETP.NE.U32.AND UP0, UPT, UR10, URZ, UPT ;  /* 0x000000ff0a00728c */ /* 0x008fc8000bf05070 */
[----:B------:R-:W-:Y:S02]  /*0070*/  UISETP.NE.AND.EX UP0, UPT, UR11, URZ, UPT, UP0 ;  /* 0x000000ff0b00728c */ /* 0x000fe4000bf05300 */
[----:B-1----:R-:W-:Y:S02]  /*0080*/  ULOP3.LUT UR48, UR5, 0x1, URZ, 0xc0, !UPT ;  /* 0x0000000105307892 */ /* 0x002fe4000f8ec0ff */
[----:B------:R-:W-:Y:S01]  /*0090*/  ULOP3.LUT UR45, UR5, 0x1, URZ, 0x3c, !UPT ;  /* 0x00000001052d7892 */ /* 0x000fe2000f8e3cff */
[----:B--2---:R-:W-:-:S05]  /*00a0*/  SHF.R.U32.HI R2, RZ, 0x5, R6 ;  /* 0x00000005ff027819 */ /* 0x004fca0000011606 */
[----:B------:R-:W1:Y:S02]  /*00b0*/  SHFL.IDX PT, R0, R2, RZ, 0x1f ;  /* 0x00001fff02007589 */ /* 0x000e6400000e0000 */
[----:B-1----:R-:W-:Y:S02]  /*00c0*/  R2UR UR14, R0 ;  /* 0x00000000000e72ca */ /* 0x002fe400000e0000 */
[----:B------:R-:W-:-:S05]  /*00d0*/  PRMT R0, RZ, 0x7610, R0 ;  /* 0x00007610ff007816 */ /* 0x000fca0000000000 */
[----:B------:R1:W-:Y:S01]  /*00e0*/  STL.S16 [R1+0x60], R0 ;  /* 0x0000600001007387 */ /* 0x0003e20000100600 */
[----:B------:R-:W-:Y:S07]  /*00f0*/  BRA.U UP0, `(.L_x_0) ;  /* 0x0000000100387547 */ /* 0x000fee000b800000 */
[----:B------:R-:W2:Y:S02]  /*0100*/  LDCU.64 UR6, c[0x0][0x888] ;  /* 0x00011100ff0677ac */ /* 0x000ea40008000a00 */
[----:B--2---:R-:W-:-:S04]  /*0110*/  UISETP.NE.U32.AND UP0, UPT, UR6, URZ, UPT ;  /* 0x000000ff0600728c */ /* 0x004fc8000bf05070 */
[----:B------:R-:W-:-:S09]  /*0120*/  UISETP.NE.AND.EX UP0, UPT, UR7, URZ, UPT, UP0 ;  /* 0x000000ff0700728c */ /* 0x000fd2000bf05300 */
[----:B------:R-:W-:Y:S05]  /*0130*/  BRA.U !UP0, `(.L_x_1) ;  /* 0x0000000108187547 */ /* 0x000fea000b800000 */
[----:B------:R-:W2:Y:S01]  /*0140*/  LDC.64 R4, c[0x0][0x888] ;  /* 0x00022200ff047b82 */ /* 0x000ea20000000a00 */
[----:B------:R-:W2:Y:S02]  /*0150*/  LDCU.64 UR6, c[0x0][0x358] ;  /* 0x00006b00ff0677ac */ /* 0x000ea40008000a00 */
[----:B--2---:R2:W5:Y:S01]  /*0160*/  LDG.E R219, desc[UR6][R4.64] ;  /* 0x0000000604db7981 */ /* 0x004562000c1e1900 */
[----:B-1----:R-:W-:-:S05]  /*0170*/  HFMA2 R0, -RZ, RZ, 0, 5.9604644775390625e-08 ;  /* 0x00000001ff007431 */ /* 0x002fca00000001ff */
[----:B------:R2:W-:Y:S01]  /*0180*/  STL.S16 [R1+0x60], R0 ;  /* 0x0000600001007387 */ /* 0x0005e20000100600 */
[----:B------:R-:W-:Y:S05]  /*0190*/  BRA `(.L_x_0) ;  /* 0x0000000000107947 */ /* 0x000fea0003800000 */
.L_x_1:
[----:B-1----:R-:W-:Y:S01]  /*01a0*/  HFMA2 R0, -RZ, RZ, 0, 5.9604644775390625e-08 ;  /* 0x00000001ff007431 */ /* 0x002fe200000001ff */
[----:B------:R-:W1:Y:S04]  /*01b0*/  LDCU UR4, c[0x0][0x880] ;  /* 0x00011000ff0477ac */ /* 0x000e680008000800 */
[----:B------:R3:W-:Y:S01]  /*01c0*/  STL.S16 [R1+0x60], R0 ;  /* 0x0000600001007387 */ /* 0x0007e20000100600 */
[----:B-1----:R-:W-:-:S03]  /*01d0*/  MOV R219, UR4 ;  /* 0x0000000400db7c02 */ /* 0x002fc60008000f00 */
.L_x_0:
[----:B------:R-:W4:Y:S02]  /*01e0*/  LDCU.64 UR6, c[0x0][0x8b0] ;  /* 0x00011600ff0677ac */ /* 0x000f240008000a00 */
[----:B----4-:R-:W-:-:S04]  /*01f0*/  UISETP.NE.U32.AND UP0, UPT, UR6, URZ, UPT ;  /* 0x000000ff0600728c */ /* 0x010fc8000bf05070 */
[----:B------:R-:W-:-:S09]  /*0200*/  UISETP.NE.AND.EX UP0, UPT, UR7, URZ, UPT, UP0 ;  /* 0x000000ff0700728c */ /* 0x000fd2000bf05300 */
[----:B------:R-:W-:Y:S05]  /*0210*/  BRA.U UP0, `(.L_x_2) ;  /* 0x0000000100287547 */ /* 0x000fea000b800000 */
[----:B------:R-:W4:Y:S02]  /*0220*/  LDCU.64 UR6, c[0x0][0x8a8] ;  /* 0x00011500ff0677ac */ /* 0x000f240008000a00 */
[----:B----4-:R-:W-:-:S04]  /*0230*/  UISETP.NE.U32.AND UP0, UPT, UR6, URZ, UPT ;  /* 0x000000ff0600728c */ /* 0x010fc8000bf05070 */
[----:B------:R-:W-:-:S09]  /*0240*/  UISETP.NE.AND.EX UP0, UPT, UR7, URZ, UPT, UP0 ;  /* 0x000000ff0700728c */ /* 0x000fd2000bf05300 */
[----:B------:R-:W-:Y:S05]  /*0250*/  BRA.U !UP0, `(.L_x_3) ;  /* 0x0000000108107547 */ /* 0x000fea000b800000 */
[----:B--2---:R-:W2:Y:S01]  /*0260*/  LDC.64 R4, c[0x0][0x8a8] ;  /* 0x00022a00ff047b82 */ /* 0x004ea20000000a00 */
[----:B------:R-:W2:Y:S02]  /*0270*/  LDCU.64 UR6, c[0x0][0x358] ;  /* 0x00006b00ff0677ac */ /* 0x000ea40008000a00 */
[----:B--2---:R4:W5:Y:S01]  /*0280*/  LDG.E R217, desc[UR6][R4.64] ;  /* 0x0000000604d97981 */ /* 0x004962000c1e1900 */
[----:B------:R-:W-:Y:S05]  /*0290*/  BRA `(.L_x_2) ;  /* 0x0000000000087947 */ /* 0x000fea0003800000 */
.L_x_3:
[----:B------:R-:W4:Y:S02]  /*02a0*/  LDCU UR4, c[0x0][0x8a0] ;  /* 0x00011400ff0477ac */ /* 0x000f240008000800 */
[----:B----4-:R-:W-:Y:S02]  /*02b0*/  MOV R217, UR4 ;  /* 0x0000000400d97c02 */ /* 0x010fe40008000f00 */
.L_x_2:
[----:B-123--:R-:W-:Y:S01]  /*02c0*/  IMAD.U32 R0, RZ, RZ, UR14 ;  /* 0x0000000eff007e24 */ /* 0x00efe2000f8e00ff */
[----:B------:R-:W-:Y:S04]  /*02d0*/  BSSY.RECONVERGENT B0, `(.L_x_4) ;  /* 0x000000c000007945 */ /* 0x000fe80003800200 */
[C---:B------:R-:W-:Y:S02]  /*02e0*/  ISETP.NE.OR P2, PT, R0.reuse, 0x1, !P1 ;  /* 0x000000010000780c */ /* 0x040fe40004f45670 */
[----:B------:R-:W-:-:S11]  /*02f0*/  ISETP.NE.OR P0, PT, R0, 0x3, !P1 ;  /* 0x000000030000780c */ /* 0x000fd60004f05670 */
[----:B------:R-:W-:Y:S05]  /*0300*/  @P2 BRA `(.L_x_5) ;  /* 0x0000000000202947 */ /* 0x000fea0003800000 */
[----:B------:R-:W1:Y:S02]  /*0310*/  LDCU.64 UR6, c[0x0][0x348] ;  /* 0x00006900ff0677ac */ /* 0x000e640008000a00 */
[----:B-1----:R-:W-:Y:S02]  /*0320*/  UIADD3 UR8, UP1, UPT, UR6, 0x80, URZ ;  /* 0x0000008006087890 */ /* 0x002fe4000ff3e0ff */
[----:B------:R-:W-:Y:S02]  /*0330*/  UIADD3 UR6, UP0, UPT, UR6, 0x180, URZ ;  /* 0x0000018006067890 */ /* 0x000fe4000ff1e0ff */
[----:B------:R-:W-:Y:S02]  /*0340*/  UIADD3.X UR9, UPT, UPT, URZ, UR7, URZ, UP1, !UPT ;  /* 0x00000007ff097290 */ /* 0x000fe40008ffe4ff */
[----:B------:R-:W-:-:S07]  /*0350*/  UIADD3.X UR7, UPT, UPT, URZ, UR7, URZ, UP0, !UPT ;  /* 0x00000007ff077290 */ /* 0x000fce00087fe4ff */
[----:B------:R1:W-:Y:S02]  /*0360*/  UTMACCTL.PF [UR8] ;  /* 0x00000000080079b9 */ /* 0x0003e40008040000 */
[----:B------:R1:W-:Y:S02]  /*0370*/  UTMACCTL.PF [UR6] ;  /* 0x00000000060079b9 */ /* 0x0003e40008040000 */
[----:B-1----:R-:W-:Y:S01]  /*0380*/  NOP ;  /* 0x0000000000007918 */ /* 0x002fe20000000000 */
.L_x_5:
[----:B------:R-:W-:Y:S05]  /*0390*/  BSYNC.RECONVERGENT B0 ;  /* 0x0000000000007941 */ /* 0x000fea0003800200 */
.L_x_4:
[----:B------:R-:W-:Y:S04]  /*03a0*/  BSSY.RECONVERGENT B0, `(.L_x_6) ;  /* 0x000000a000007945 */ /* 0x000fe80003800200 */
        /* <DEDUP_REMOVED lines=9> */
.L_x_7:
[----:B------:R-:W-:Y:S05]  /*0440*/  BSYNC.RECONVERGENT B0 ;  /* 0x0000000000007941 */ /* 0x000fea0003800200 */
.L_x_6:
[----:B------:R-:W1:Y:S01]  /*0450*/  LDCU.64 UR6, c[0x0][0x888] ;  /* 0x00011100ff0677ac */ /* 0x000e620008000a00 */
[----:B------:R-:W-:Y:S02]  /*0460*/  UISETP.EQ.U32.AND UP1, UPT, UR10, URZ, UPT ;  /* 0x000000ff0a00728c */ /* 0x000fe4000bf22070 */
[----:B------:R-:W-:Y:S02]  /*0470*/  UPLOP3.LUT UP4, UPT, UPT, UPT, UPT, 0x80, 0x8 ;  /* 0x000000000008789c */ /* 0x000fe40003f8f070 */
[----:B-1----:R-:W-:-:S04]  /*0480*/  UISETP.NE.U32.AND UP0, UPT, UR6, URZ, UPT ;  /* 0x000000ff0600728c */ /* 0x002fc8000bf05070 */
[----:B------:R-:W-:-:S04]  /*0490*/  UISETP.NE.AND.EX UP2, UPT, UR7, URZ, UPT, UP0 ;  /* 0x000000ff0700728c */ /* 0x000fc8000bf45300 */
[----:B------:R-:W-:-:S04]  /*04a0*/  UISETP.EQ.OR.EX UP3, UPT, UR11, URZ, !UP2, UP1 ;  /* 0x000000ff0b00728c */ /* 0x000fc8000d762710 */
[----:B------:R-:W-:-:S05]  /*04b0*/  UP2UR UR60, UPR, URZ, 0x8 ;  /* 0x00000008ff3c7883 */ /* 0x000fca0008000000 */
[----:B------:R-:W-:Y:S07]  /*04c0*/  BRA.U !UP3, `(.L_x_8) ;  /* 0x000000010b207547 */ /* 0x000fee000b800000 */
[----:B------:R-:W-:Y:S01]  /*04d0*/  UISETP.NE.U32.AND UP1, UPT, UR10, URZ, UPT ;  /* 0x000000ff0a00728c */ /* 0x000fe2000bf25070 */
[----:B-----5:R-:W-:Y:S01]  /*04e0*/  FSETP.NEU.AND P0, PT, R219, RZ, PT ;  /* 0x000000ffdb00720b */ /* 0x020fe20003f0d000 */
[----:B------:R-:W-:Y:S02]  /*04f0*/  USEL UR4, URZ, 0xffffffff, UP2 ;  /* 0xffffffffff047887 */ /* 0x000fe40009000000 */
[----:B------:R-:W-:-:S10]  /*0500*/  UISETP.NE.AND.EX UP1, UPT, UR11, URZ, UPT, UP1 ;  /* 0x000000ff0b00728c */ /* 0x000fd4000bf25310 */
[----:B------:R-:W-:Y:S01]  /*0510*/  VOTEU.ANY UP0, P0 ;  /* 0x0000000000ff7886 */ /* 0x000fe20000000100 */
[----:B------:R-:W-:-:S04]  /*0520*/  @!UP1 USEL UR4, URZ, 0xffffffff, UP0 ;  /* 0xffffffffff049887 */ /* 0x000fc80008000000 */
[----:B------:R-:W-:-:S04]  /*0530*/  ULOP3.LUT UR4, UR4, 0x1, URZ, 0xc0, !UPT ;  /* 0x0000000104047892 */ /* 0x000fc8000f8ec0ff */
[----:B------:R-:W-:-:S11]  /*0540*/  UISETP.NE.U32.AND UP4, UPT, UR4, 0x1, UPT ;  /* 0x000000010400788c */ /* 0x000fd6000bf85070 */
.L_x_8:
[----:B------:R-:W1:Y:S01]  /*0550*/  SHFL.IDX PT, R0, R2, RZ, 0x1f ;  /* 0x00001fff02007589 */ /* 0x000e6200000e0000 */
[----:B------:R-:W-:-:S04]  /*0560*/  UISETP.NE.AND UP0, UPT, UR14, 0x2, UPT ;  /* 0x000000020e00788c */ /* 0x000fc8000bf05270 */
[----:B------:R-:W-:Y:S02]  /*0570*/  UISETP.EQ.AND UP1, UPT, UR48, URZ, !UP0 ;  /* 0x000000ff3000728c */ /* 0x000fe4000c722270 */
[----:B------:R-:W-:-:S04]  /*0580*/  USEL UR50, URZ, 0x1, UP0 ;  /* 0x00000001ff327887 */ /* 0x000fc80008000000 */
[----:B------:R-:W-:Y:S02]  /*0590*/  PLOP3.LUT P3, PT, P1, PT, UP1, 0x80, 0x8 ;  /* 0x000000000008781c */ /* 0x000fe40000f6f018 */
[----:B-1----:R-:W-:-:S13]  /*05a0*/  ISETP.NE.AND P0, PT, R0, RZ, PT ;  /* 0x000000ff0000720c */ /* 0x002fda0003f05270 */
[----:B------:R-:W-:Y:S05]  /*05b0*/  @P0 BRA `(.L_x_9) ;  /* 0x00000000004c0947 */ /* 0x000fea0003800000 */
[----:B------:R-:W-:Y:S01]  /*05c0*/  UMOV UR4, 0x400 ;  /* 0x0000040000047882 */ /* 0x000fe20000000000 */
[----:B------:R-:W-:Y:S01]  /*05d0*/  UMOV UR6, 0x1 ;  /* 0x0000000100067882 */ /* 0x000fe20000000000 */
[----:B------:R-:W-:Y:S02]  /*05e0*/  ULEA UR4, UR5, UR4, 0x18 ;  /* 0x0000000405047291 */ /* 0x000fe4000f8ec0ff */
[----:B------:R-:W-:-:S04]  /*05f0*/  UIADD3 UR6, UPT, UPT, -UR6, 0x100000, URZ ;  /* 0x0010000006067890 */ /* 0x000fc8000fffe1ff */
[----:B------:R-:W-:Y:S02]  /*0600*/  USHF.L.U32 UR7, UR6, 0xb, URZ ;  /* 0x0000000b06077899 */ /* 0x000fe400080006ff */
[----:B------:R-:W-:Y:S01]  /*0610*/  USHF.L.U32 UR6, UR6, 0x1, URZ ;  /* 0x0000000106067899 */ /* 0x000fe200080006ff */
[----:B------:R-:W-:Y:S01]  /*0620*/  ELECT P0, URZ, PT ;  /* 0x0000000000ff782f */ /* 0x000fe20003800000 */
[----:B------:R-:W1:Y:S10]  /*0630*/  FENCE.VIEW.ASYNC.S ;  /* 0x00000000000073c6 */ /* 0x000e740000000000 */
[----:B-1----:R1:W2:Y:S01]  /*0640*/  SYNCS.EXCH.64 URZ, [UR4], UR6 ;  /* 0x0000000604ff75b2 */ /* 0x0022a20008000100 */
[----:B------:R1:W3:Y:S01]  /*0650*/  SYNCS.EXCH.64 URZ, [UR4+0x28], UR6 ;  /* 0x0000280604ff75b2 */ /* 0x0002e20008000100 */
[----:B------:R1:W1:Y:S01]  /*0660*/  SYNCS.EXCH.64 URZ, [UR4+0x8], UR6 ;  /* 0x0000080604ff75b2 */ /* 0x0002620008000100 */
[----:B------:R1:W1:Y:S01]  /*0670*/  SYNCS.EXCH.64 URZ, [UR4+0x30], UR6 ;  /* 0x0000300604ff75b2 */ /* 0x0002620008000100 */
[----:B------:R1:W1:Y:S01]  /*0680*/  SYNCS.EXCH.64 URZ, [UR4+0x10], UR6 ;  /* 0x0000100604ff75b2 */ /* 0x0002620008000100 */
[----:B------:R1:W1:Y:S01]  /*0690*/  SYNCS.EXCH.64 URZ, [UR4+0x38], UR6 ;  /* 0x0000380604ff75b2 */ /* 0x0002620008000100 */
[----:B------:R1:W1:Y:S01]  /*06a0*/  SYNCS.EXCH.64 URZ, [UR4+0x18], UR6 ;  /* 0x0000180604ff75b2 */ /* 0x0002620008000100 */
[----:B------:R1:W1:Y:S01]  /*06b0*/  SYNCS.EXCH.64 URZ, [UR4+0x40], UR6 ;  /* 0x0000400604ff75b2 */ /* 0x0002620008000100 */
[----:B------:R1:W1:Y:S01]  /*06c0*/  SYNCS.EXCH.64 URZ, [UR4+0x20], UR6 ;  /* 0x0000200604ff75b2 */ /* 0x0002620008000100 */
[----:B------:R1:W1:Y:S01]  /*06d0*/  SYNCS.EXCH.64 URZ, [UR4+0x48], UR6 ;  /* 0x0000480604ff75b2 */ /* 0x0002620008000100 */
[----:B------:R-:W-:Y:S01]  /*06e0*/  NOP ;  /* 0x0000000000007918 */ /* 0x000fe20000000000 */
.L_x_9:
[----:B------:R-:W4:Y:S01]  /*06f0*/  SHFL.IDX PT, R0, R2, RZ, 0x1f ;  /* 0x00001fff02007589 */ /* 0x000f2200000e0000 */
[----:B------:R-:W-:Y:S01]  /*0700*/  NOP ;  /* 0x0000000000007918 */ /* 0x000fe20000000000 */
[----:B----4-:R-:W-:-:S13]  /*0710*/  ISETP.NE.AND P0, PT, R0, 0x1, PT ;  /* 0x000000010000780c */ /* 0x010fda0003f05270 */
[----:B------:R-:W-:Y:S05]  /*0720*/  @P0 BRA `(.L_x_10) ;  /* 0x00000000003c0947 */ /* 0x000fea0003800000 */
[----:B-1----:R-:W-:Y:S01]  /*0730*/  UMOV UR4, 0x400 ;  /* 0x0000040000047882 */ /* 0x002fe20000000000 */
[----:B------:R-:W-:Y:S01]  /*0740*/  UMOV UR8, 0x20 ;  /* 0x0000002000087882 */ /* 0x000fe20000000000 */
[----:B------:R-:W-:Y:S01]  /*0750*/  UMOV UR6, 0x80 ;  /* 0x0000008000067882 */ /* 0x000fe20000000000 */
[----:B------:R-:W-:Y:S02]  /*0760*/  ULEA UR4, UR5, UR4, 0x18 ;  /* 0x0000000405047291 */ /* 0x000fe4000f8ec0ff */
[----:B------:R-:W-:-:S04]  /*0770*/  UIADD3 UR8, UPT, UPT, -UR8, 0x100000, URZ ;  /* 0x0010000008087890 */ /* 0x000fc8000fffe1ff */
[----:B------:R-:W-:Y:S02]  /*0780*/  USHF.L.U32 UR9, UR8, 0xb, URZ ;  /* 0x0000000b08097899 */ /* 0x000fe400080006ff */
[----:B------:R-:W-:Y:S02]  /*0790*/  USHF.L.U32 UR8, UR8, 0x1, URZ ;  /* 0x0000000108087899 */ /* 0x000fe400080006ff */
[----:B------:R-:W-:-:S04]  /*07a0*/  UIADD3 UR6, UPT, UPT, -UR6, 0x100000, URZ ;  /* 0x0010000006067890 */ /* 0x000fc8000fffe1ff */
[----:B------:R-:W-:Y:S02]  /*07b0*/  USHF.L.U32 UR7, UR6, 0xb, URZ ;  /* 0x0000000b06077899 */ /* 0x000fe400080006ff */
[----:B------:R-:W-:Y:S01]  /*07c0*/  USHF.L.U32 UR6, UR6, 0x1, URZ ;  /* 0x0000000106067899 */ /* 0x000fe200080006ff */
[----:B------:R-:W-:Y:S01]  /*07d0*/  ELECT P0, URZ, PT ;  /* 0x0000000000ff782f */ /* 0x000fe20003800000 */
[----:B------:R-:W1:Y:S02]  /*07e0*/  FENCE.VIEW.ASYNC.S ;  /* 0x00000000000073c6 */ /* 0x000e640000000000 */
[----:B-1----:R4:W1:Y:S08]  /*07f0*/  SYNCS.EXCH.64 URZ, [UR4+0x50], UR8 ;  /* 0x0000500804ff75b2 */ /* 0x0028700008000100 */
[----:B------:R4:W1:Y:S02]  /*0800*/  SYNCS.EXCH.64 URZ, [UR4+0x58], UR6 ;  /* 0x0000580604ff75b2 */ /* 0x0008640008000100 */
[----:B----4-:R-:W-:Y:S01]  /*0810*/  NOP ;  /* 0x0000000000007918 */ /* 0x010fe20000000000 */
.L_x_10:
[----:B------:R-:W4:Y:S01]  /*0820*/  SHFL.IDX PT, R0, R2, RZ, 0x1f ;  /* 0x00001fff02007589 */ /* 0x000f2200000e0000 */
[----:B------:R-:W-:Y:S01]  /*0830*/  NOP ;  /* 0x0000000000007918 */ /* 0x000fe20000000000 */
[----:B----4-:R-:W-:-:S13]  /*0840*/  ISETP.NE.AND P0, PT, R0, 0x3, PT ;  /* 0x000000030000780c */ /* 0x010fda0003f05270 */
[----:B------:R-:W-:Y:S05]  /*0850*/  @P0 BRA `(.L_x_11) ;  /* 0x00000000002c0947 */ /* 0x000fea0003800000 */
[----:B-1----:R-:W-:Y:S01]  /*0860*/  UMOV UR4, 0x400 ;  /* 0x0000040000047882 */ /* 0x002fe20000000000 */
[----:B------:R-:W-:Y:S01]  /*0870*/  UMOV UR6, 0x20 ;  /* 0x0000002000067882 */ /* 0x000fe20000000000 */
[----:B------:R-:W-:Y:S02]  /*0880*/  ULEA UR4, UR5, UR4, 0x18 ;  /* 0x0000000405047291 */ /* 0x000fe4000f8ec0ff */
[----:B------:R-:W-:-:S04]  /*0890*/  UIADD3 UR6, UPT, UPT, -UR6, 0x100000, URZ ;  /* 0x0010000006067890 */ /* 0x000fc8000fffe1ff */
[----:B------:R-:W-:Y:S02]  /*08a0*/  USHF.L.U32 UR7, UR6, 0xb, URZ ;  /* 0x0000000b06077899 */ /* 0x000fe400080006ff */
[----:B------:R-:W-:Y:S01]  /*08b0*/  USHF.L.U32 UR6, UR6, 0x1, URZ ;  /* 0x0000000106067899 */ /* 0x000fe200080006ff */
[----:B------:R-:W-:Y:S01]  /*08c0*/  ELECT P0, URZ, PT ;  /* 0x0000000000ff782f */ /* 0x000fe20003800000 */
[----:B------:R-:W1:Y:S10]  /*08d0*/  FENCE.VIEW.ASYNC.S ;  /* 0x00000000000073c6 */ /* 0x000e740000000000 */
[----:B-1----:R4:W1:Y:S01]  /*08e0*/  SYNCS.EXCH.64 URZ, [UR4+0x60], UR6 ;  /* 0x0000600604ff75b2 */ /* 0x0028620008000100 */
[----:B------:R4:W1:Y:S02]  /*08f0*/  SYNCS.EXCH.64 URZ, [UR4+0x68], UR6 ;  /* 0x0000680604ff75b2 */ /* 0x0008640008000100 */
[----:B----4-:R-:W-:Y:S01]  /*0900*/  NOP ;  /* 0x0000000000007918 */ /* 0x010fe20000000000 */
.L_x_11:
[----:B------:R-:W4:Y:S01]  /*0910*/  SHFL.IDX PT, R0, R2, RZ, 0x1f ;  /* 0x00001fff02007589 */ /* 0x000f2200000e0000 */
[----:B------:R-:W-:Y:S01]  /*0920*/  NOP ;  /* 0x0000000000007918 */ /* 0x000fe20000000000 */
[----:B----4-:R-:W-:-:S13]  /*0930*/  ISETP.NE.AND P0, PT, R0, 0x4, PT ;  /* 0x000000040000780c */ /* 0x010fda0003f05270 */
[----:B------:R-:W-:Y:S05]  /*0940*/  @P0 BRA `(.L_x_12) ;  /* 0x0000000000480947 */ /* 0x000fea0003800000 */
[----:B-1----:R-:W-:Y:S01]  /*0950*/  UMOV UR6, 0x1e0 ;  /* 0x000001e000067882 */ /* 0x002fe20000000000 */
[----:B------:R-:W-:Y:S01]  /*0960*/  UMOV UR4, 0x400 ;  /* 0x0000040000047882 */ /* 0x000fe20000000000 */
[----:B------:R-:W-:Y:S01]  /*0970*/  USEL UR6, UR6, 0x1a0, UP4 ;  /* 0x000001a006067887 */ /* 0x000fe2000a000000 */
        /* <DEDUP_REMOVED lines=11> */
[----:B------:R4:W1:Y:S01]  /*0a30*/  SYNCS.EXCH.64 URZ, [UR4+0x80], UR6 ;  /* 0x0000800604ff75b2 */ /* 0x0008620008000100 */
[----:B------:R4:W1:Y:S01]  /*0a40*/  SYNCS.EXCH.64 URZ, [UR4+0x78], UR8 ;  /* 0x0000780804ff75b2 */ /* 0x0008620008000100 */
[----:B------:R4:W1:Y:S02]  /*0a50*/  SYNCS.EXCH.64 URZ, [UR4+0x88], UR6 ;  /* 0x0000880604ff75b2 */ /* 0x0008640008000100 */
[----:B----4-:R-:W-:Y:S01]  /*0a60*/  NOP ;  /* 0x0000000000007918 */ /* 0x010fe20000000000 */
.L_x_12:
        /* <DEDUP_REMOVED lines=21> */
.L_x_13:
[----:B------:R-:W4:Y:S01]  /*0bc0*/  SHFL.IDX PT, R0, R2, RZ, 0x1f ;  /* 0x00001fff02007589 */ /* 0x000f2200000e0000 */
[----:B------:R-:W-:Y:S01]  /*0bd0*/  ISETP.NE.OR P1, PT, RZ, UR14, !P1 ;  /* 0x0000000eff007c0c */ /* 0x000fe2000cf25670 */
        /* <DEDUP_REMOVED lines=12> */
[----:B------:R4:W1:Y:S01]  /*0ca0*/  SYNCS.EXCH.64 URZ, [UR4+0xc0], UR6 ;  /* 0x0000c00604ff75b2 */ /* 0x0008620008000100 */
[----:B------:R4:W1:Y:S01]  /*0cb0*/  SYNCS.EXCH.64 URZ, [UR4+0xb8], UR6 ;  /* 0x0000b80604ff75b2 */ /* 0x0008620008000100 */
[----:B------:R4:W1:Y:S02]  /*0cc0*/  SYNCS.EXCH.64 URZ, [UR4+0xc8], UR6 ;  /* 0x0000c80604ff75b2 */ /* 0x0008640008000100 */
[----:B----4-:R-:W-:Y:S01]  /*0cd0*/  NOP ;  /* 0x0000000000007918 */ /* 0x010fe20000000000 */
.L_x_14:
[----:B------:R-:W-:Y:S01]  /*0ce0*/  VOTEU.ALL UP0, P1 ;  /* 0x0000000000ff7886 */ /* 0x000fe20000800000 */
[----:B-1----:R-:W-:Y:S01]  /*0cf0*/  UMOV UR6, 0x20 ;  /* 0x0000002000067882 */ /* 0x002fe20000000000 */
[----:B------:R-:W1:Y:S01]  /*0d00*/  LDCU UR8, c[0x0][0x36c] ;  /* 0x00006d80ff0877ac */ /* 0x000e620008000800 */
[----:B------:R-:W-:Y:S01]  /*0d10*/  NOP ;  /* 0x0000000000007918 */ /* 0x000fe20000000000 */
[----:B------:R-:W-:Y:S01]  /*0d20*/  LOP3.LUT R14, R6, 0x1f, RZ, 0xc0, !PT ;  /* 0x0000001f060e7812 */ /* 0x000fe200078ec0ff */
[----:B------:R-:W-:Y:S01]  /*0d30*/  @!UP0 UMOV UR4, 0x400 ;  /* 0x0000040000048882 */ /* 0x000fe20000000000 */
[----:B------:R-:W-:-:S04]  /*0d40*/  @!UP0 UIADD3 UR6, UPT, UPT, -UR6, 0x100000, URZ ;  /* 0x0010000006068890 */ /* 0x000fc8000fffe1ff */
[----:B------:R-:W-:Y:S02]  /*0d50*/  @!UP0 USHF.L.U32 UR7, UR6, 0xb, URZ ;  /* 0x0000000b06078899 */ /* 0x000fe400080006ff */
[----:B------:R-:W-:Y:S02]  /*0d60*/  @!UP0 USHF.L.U32 UR6, UR6, 0x1, URZ ;  /* 0x0000000106068899 */ /* 0x000fe400080006ff */
[----:B------:R-:W-:Y:S01]  /*0d70*/  @!UP0 ULEA UR4, UR5, UR4, 0x18 ;  /* 0x0000000405048291 */ /* 0x000fe2000f8ec0ff */
[----:B------:R-:W-:Y:S01]  /*0d80*/  VOTEU.ALL UP0, P1 ;  /* 0x0000000000ff7886 */ /* 0x000fe20000800000 */
[----:B------:R-:W-:Y:S02]  /*0d90*/  UISETP.NE.AND UP5, UPT, UR14, URZ, UPT ;  /* 0x000000ff0e00728c */ /* 0x000fe4000bfa5270 */
[----:B-1----:R-:W-:Y:S01]  /*0da0*/  UISETP.EQ.U32.AND UP6, UPT, UR8, 0x1, UPT ;  /* 0x000000010800788c */ /* 0x002fe2000bfc2070 */
[----:B------:R-:W1:Y:S07]  /*0db0*/  FENCE.VIEW.ASYNC.S ;  /* 0x00000000000073c6 */ /* 0x000e6e0000000000 */
[----:B-1----:R1:W4:Y:S01]  /*0dc0*/  @!UP0 SYNCS.EXCH.64 URZ, [UR4+0xd0], UR6 ;  /* 0x0000d00604ff85b2 */ /* 0x0023220008000100 */
[----:B------:R-:W-:Y:S05]  /*0dd0*/  BRA.U !UP6, `(.L_x_15) ;  /* 0x000000010e087547 */ /* 0x000fea000b800000 */
[----:B--234-:R-:W-:Y:S01]  /*0de0*/  UCGABAR_ARV ;  /* 0x00000000000079c7 */ /* 0x01cfe20008000000 */
[----:B------:R-:W-:Y:S05]  /*0df0*/  BRA `(.L_x_16) ;  /* 0x0000000000047947 */ /* 0x000fea0003800000 */
.L_x_15:
[----:B--234-:R-:W-:Y:S01]  /*0e00*/  NOP ;  /* 0x0000000000007918 */ /* 0x01cfe20000000000 */
.L_x_16:
[----:B------:R-:W2:Y:S01]  /*0e10*/  S2UR UR28, SR_CTAID.X ;  /* 0x00000000001c79c3 */ /* 0x000ea20000002500 */
[----:B------:R-:W-:-:S05]  /*0e20*/  CS2R.32 R3, SR_CgaSize ;  /* 0x0000000000037805 */ /* 0x000fca0000008a00 */
[----:B------:R-:W-:-:S05]  /*0e30*/  IMAD R3, R3, -0xa0, RZ ;  /* 0xffffff6003037824 */ /* 0x000fca00078e02ff */
[----:B-1----:R-:W-:-:S14]  /*0e40*/  R2UR UR6, R3 ;  /* 0x00000000030672ca */ /* 0x002fdc00000e0000 */
[----:B------:R-:W1:Y:S01]  /*0e50*/  LDCU UR6, c[0x0][UR6+0x2b0] ;  /* 0x00005600060677ac */ /* 0x000e620008000800 */
[----:B------:R-:W-:Y:S02]  /*0e60*/  PRMT R7, RZ, 0x7610, R7 ;  /* 0x00007610ff077816 */ /* 0x000fe40000000007 */
[----:B------:R-:W-:Y:S02]  /*0e70*/  PRMT R8, RZ, 0x7610, R8 ;  /* 0x00007610ff087816 */ /* 0x000fe40000000008 */
[----:B------:R-:W-:-:S05]  /*0e80*/  CS2R.32 R3, SR_CgaSize ;  /* 0x0000000000037805 */ /* 0x000fca0000008a00 */
[----:B------:R-:W-:-:S05]  /*0e90*/  IMAD R3, R3, -0xa0, RZ ;  /* 0xffffff6003037824 */ /* 0x000fca00078e02ff */
[----:B------:R-:W-:-:S14]  /*0ea0*/  R2UR UR4, R3 ;  /* 0x00000000030472ca */ /* 0x000fdc00000e0000 */
[----:B------:R-:W3:Y:S01]  /*0eb0*/  LDCU UR4, c[0x0][UR4+0x2b4] ;  /* 0x00005680040477ac */ /* 0x000ee20008000800 */
[----:B------:R-:W4:Y:S01]  /*0ec0*/  S2UR UR8, SR_CTAID.Y ;  /* 0x00000000000879c3 */ /* 0x000f220000002600 */
[----:B------:R-:W3:Y:S01]  /*0ed0*/  LDCU UR24, c[0x0][0xb24] ;  /* 0x00016480ff1877ac */ /* 0x000ee20008000800 */
[----:B------:R-:W-:-:S05]  /*0ee0*/  CS2R.32 R3, SR_CgaSize ;  /* 0x0000000000037805 */ /* 0x000fca0000008a00 */
[----:B------:R-:W-:-:S05]  /*0ef0*/  IMAD R3, R3, -0xa0, RZ ;  /* 0xffffff6003037824 */ /* 0x000fca00078e02ff */
[----:B------:R-:W-:-:S14]  /*0f00*/  R2UR UR56, R3 ;  /* 0x00000000033872ca */ /* 0x000fdc00000e0000 */
[----:B------:R-:W4:Y:S01]  /*0f10*/  LDCU UR56, c[0x0][UR56+0x2a0] ;  /* 0x00005400383877ac */ /* 0x000f220008000800 */
[----:B------:R-:W1:Y:S01]  /*0f20*/  S2UR UR36, SR_CTAID.Z ;  /* 0x00000000002479c3 */ /* 0x000e620000002700 */
[----:B------:R-:W-:-:S05]  /*0f30*/  CS2R.32 R3, SR_CgaSize ;  /* 0x0000000000037805 */ /* 0x000fca0000008a00 */
[----:B------:R-:W-:-:S05]  /*0f40*/  IMAD R3, R3, -0xa0, RZ ;  /* 0xffffff6003037824 */ /* 0x000fca00078e02ff */
[----:B------:R-:W-:-:S14]  /*0f50*/  R2UR UR57, R3 ;  /* 0x00000000033972ca */ /* 0x000fdc00000e0000 */
[----:B------:R-:W4:Y:S01]  /*0f60*/  LDCU UR57, c[0x0][UR57+0x2a4] ;  /* 0x00005480393977ac */ /* 0x000f220008000800 */
[----:B------:R-:W4:Y:S01]  /*0f70*/  LDCU UR15, c[0x0][0xb24] ;  /* 0x00016480ff0f77ac */ /* 0x000f220008000800 */
[----:B--2---:R-:W-:Y:S01]  /*0f80*/  I2FP.F32.U32 R0, UR28 ;  /* 0x0000001c00007c45 */ /* 0x004fe20008201000 */
[----:B------:R-:W2:Y:S04]  /*0f90*/  LDCU UR26, c[0x0][0xb30] ;  /* 0x00016600ff1a77ac */ /* 0x000ea80008000800 */
[----:B-1----:R-:W-:Y:S01]  /*0fa0*/  FMUL R0, R0, UR6 ;  /* 0x0000000600007c20 */ /* 0x002fe20008400000 */
[----:B---3--:R-:W-:Y:S01]  /*0fb0*/  UISETP.GE.AND UP1, UPT, UR24, 0x1, UPT ;  /* 0x000000011800788c */ /* 0x008fe2000bf26270 */
[----:B----4-:R-:W-:Y:S02]  /*0fc0*/  I2FP.F32.U32 R3, UR8 ;  /* 0x0000000800037c45 */ /* 0x010fe40008201000 */
[----:B------:R1:W3:Y:S01]  /*0fd0*/  F2I.U32.TRUNC.NTZ R2, R0 ;  /* 0x0000000000027305 */ /* 0x0002e2000020f000 */
[----:B------:R-:W-:Y:S01]  /*0fe0*/  UMOV UR47, UR8 ;  /* 0x00000008002f7c82 */ /* 0x000fe20008000000 */
[----:B------:R-:W-:Y:S01]  /*0ff0*/  UMOV UR46, UR28 ;  /* 0x0000001c002e7c82 */ /* 0x000fe20008000000 */
[----:B-1----:R-:W-:Y:S01]  /*1000*/  FMUL R0, R3, UR4 ;  /* 0x0000000403007c20 */ /* 0x002fe20008400000 */
[----:B---3--:R-:W-:-:S05]  /*1010*/  R2UR UR4, R2 ;  /* 0x00000000020472ca */ /* 0x008fca00000e0000 */
[----:B------:R-:W1:Y:S08]  /*1020*/  F2I.U32.TRUNC.NTZ R0, R0 ;  /* 0x0000000000007305 */ /* 0x000e70000020f000 */
[----:B------:R-:W-:-:S04]  /*1030*/  UIADD3 UR6, UPT, UPT, -UR4, URZ, URZ ;  /* 0x000000ff04067290 */ /* 0x000fc8000fffe1ff */
[----:B------:R-:W-:Y:S01]  /*1040*/  UIMAD UR56, UR56, UR6, UR28 ;  /* 0x00000006383872a4 */ /* 0x000fe2000f8e021c */
[----:B-1----:R-:W-:-:S13]  /*1050*/  R2UR UR7, R0 ;  /* 0x00000000000772ca */ /* 0x002fda00000e0000 */
[----:B------:R-:W-:-:S04]  /*1060*/  UIADD3 UR4, UPT, UPT, -UR7, URZ, URZ ;  /* 0x000000ff07047290 */ /* 0x000fc8000fffe1ff */
[----:B------:R-:W-:Y:S01]  /*1070*/  UIMAD UR57, UR57, UR4, UR8 ;  /* 0x00000004393972a4 */ /* 0x000fe2000f8e0208 */
[----:B--2---:R-:W-:Y:S11]  /*1080*/  BRA.U UP5, `(.L_x_17) ;  /* 0x0000000105307547 */ /* 0x004ff6000b800000 */
[----:B------:R-:W-:Y:S02]  /*1090*/  UISETP.NE.AND UP0, UPT, UR57, URZ, UPT ;  /* 0x000000ff3900728c */ /* 0x000fe4000bf05270 */
[----:B------:R-:W-:Y:S02]  /*10a0*/  ULOP3.LUT UR4, UR56, 0xfffffffe, URZ, 0xc0, !UPT ;  /* 0xfffffffe38047892 */ /* 0x000fe4000f8ec0ff */
[----:B------:R-:W-:Y:S01]  /*10b0*/  UISETP.LT.U32.OR UP0, UPT, UR56, 0x2, !UP0 ;  /* 0x000000023800788c */ /* 0x000fe2000c701470 */
[----:B------:R-:W-:-:S03]  /*10c0*/  UMOV UR8, 0x3 ;  /* 0x0000000300087882 */ /* 0x000fc60000000000 */
[----:B------:R-:W-:Y:S02]  /*10d0*/  USEL UR7, URZ, 0x1, !UP0 ;  /* 0x00000001ff077887 */ /* 0x000fe4000c000000 */
[----:B------:R-:W-:Y:S02]  /*10e0*/  USEL UR6, URZ, 0x2, !UP0 ;  /* 0x00000002ff067887 */ /* 0x000fe4000c000000 */
[----:B------:R-:W-:Y:S02]  /*10f0*/  USHF.L.U32 UR4, UR8, UR4, URZ ;  /* 0x0000000408047299 */ /* 0x000fe400080006ff */
[----:B------:R-:W-:-:S04]  /*1100*/  UIADD3 UR6, UPT, UPT, UR7, UR6, URZ ;  /* 0x0000000607067290 */ /* 0x000fc8000fffe0ff */
[----:B------:R-:W-:Y:S02]  /*1110*/  IMAD.U32 R0, RZ, RZ, UR4 ;  /* 0x00000004ff007e24 */ /* 0x000fe4000f8e00ff */
[----:B------:R-:W-:-:S03]  /*1120*/  IMAD.U32 R2, RZ, RZ, UR6 ;  /* 0x00000006ff027e24 */ /* 0x000fc6000f8e00ff */
[----:B------:R-:W-:Y:S02]  /*1130*/  PRMT R8, R0, 0x7610, R8 ;  /* 0x0000761000087816 */ /* 0x000fe40000000008 */
[----:B------:R-:W-:Y:S02]  /*1140*/  PRMT R7, R2, 0x7610, R7 ;  /* 0x0000761002077816 */ /* 0x000fe40000000007 */
.L_x_17:
[----:B------:R-:W-:Y:S05]  /*1150*/  BRA.U !UP1, `(.L_x_18) ;  /* 0x0000000109d07547 */ /* 0x000fea000b800000 */
[----:B------:R-:W1:Y:S01]  /*1160*/  LDCU.128 UR20, c[0x0][0xb10] ;  /* 0x00016200ff1477ac */ /* 0x000e620008000c00 */
[----:B------:R-:W2:Y:S01]  /*1170*/  LDCU UR7, c[0x0][0x370] ;  /* 0x00006e00ff0777ac */ /* 0x000ea20008000800 */
[----:B------:R-:W3:Y:S01]  /*1180*/  LDCU UR8, c[0x0][0x374] ;  /* 0x00006e80ff0877ac */ /* 0x000ee20008000800 */
[----:B------:R-:W4:Y:S01]  /*1190*/  LDCU UR25, c[0x0][0xb0c] ;  /* 0x00016180ff1977ac */ /* 0x000f220008000800 */
[----:B------:R-:W4:Y:S01]  /*11a0*/  LDCU UR9, c[0x0][0xb20] ;  /* 0x00016400ff0977ac */ /* 0x000f220008000800 */
[----:B-1----:R-:W-:Y:S01]  /*11b0*/  UIMAD.WIDE.U32 UR12, UR28, UR20, URZ ;  /* 0x000000141c0c72a5 */ /* 0x002fe2000f8e00ff */
[----:B------:R-:W1:Y:S01]  /*11c0*/  LDCU.64 UR10, c[0x0][0xb28] ;  /* 0x00016500ff0a77ac */ /* 0x000e620008000a00 */
[----:B------:R-:W-:-:S05]  /*11d0*/  UISETP.NE.AND UP3, UPT, UR22, 0x1, UPT ;  /* 0x000000011600788c */ /* 0x000fca000bf65270 */
[----:B------:R-:W-:Y:S01]  /*11e0*/  UMOV UR12, UR13 ;  /* 0x0000000d000c7c82 */ /* 0x000fe20008000000 */
[----:B--2---:R-:W-:Y:S02]  /*11f0*/  UIMAD.WIDE.U32 UR16, UR7, UR20, URZ ;  /* 0x00000014071072a5 */ /* 0x004fe4000f8e00ff */
[----:B------:R-:W-:Y:S02]  /*1200*/  USHF.R.U32.HI UR6, URZ, UR21, UR12 ;  /* 0x00000015ff067299 */ /* 0x000fe4000801160c */
[----:B---3--:R-:W-:Y:S02]  /*1210*/  UIMAD.WIDE.U32 UR12, UR8, UR23, URZ ;  /* 0x00000017080c72a5 */ /* 0x008fe4000f8e00ff */
[----:B----4-:R-:W-:Y:S01]  /*1220*/  UISETP.NE.AND UP0, UPT, UR25, 0x1, UPT ;  /* 0x000000011900788c */ /* 0x010fe2000bf05270 */
[----:B------:R-:W-:Y:S01]  /*1230*/  UMOV UR16, UR17 ;  /* 0x0000001100107c82 */ /* 0x000fe20008000000 */
[----:B------:R-:W-:-:S03]  /*1240*/  UISETP.NE.AND UP1, UPT, UR24, 0x1, UPT ;  /* 0x000000011800788c */ /* 0x000fc6000bf25270 */
[----:B------:R-:W-:Y:S01]  /*1250*/  UMOV UR12, UR13 ;  /* 0x0000000d000c7c82 */ /* 0x000fe20008000000 */
[----:B------:R-:W-:Y:S02]  /*1260*/  USEL UR6, UR28, UR6, !UP0 ;  /* 0x000000061c067287 */ /* 0x000fe4000c000000 */
[----:B------:R-:W-:Y:S02]  /*1270*/  @UP3 USHF.R.U32.HI UR8, URZ, UR9, UR12 ;  /* 0x00000009ff083299 */ /* 0x000fe4000801160c */
[----:B------:R-:W-:Y:S02]  /*1280*/  UIADD3 UR46, UPT, UPT, -UR6, URZ, URZ ;  /* 0x000000ff062e7290 */ /* 0x000fe4000fffe1ff */
[----:B------:R-:W-:Y:S02]  /*1290*/  @UP0 USHF.R.U32.HI UR7, URZ, UR21, UR16 ;  /* 0x00000015ff070299 */ /* 0x000fe40008011610 */
[----:B------:R-:W-:Y:S02]  /*12a0*/  UIMAD.WIDE.U32 UR16, UR47, UR23, URZ ;  /* 0x000000172f1072a5 */ /* 0x000fe4000f8e00ff */
[----:B-1----:R-:W-:-:S02]  /*12b0*/  UIMAD.WIDE.U32 UR12, UR8, UR10, URZ ;  /* 0x0000000a080c72a5 */ /* 0x002fc4000f8e00ff */
[----:B------:R-:W-:Y:S02]  /*12c0*/  UIMAD.WIDE.U32 UR18, UR7, UR10, URZ ;  /* 0x0000000a071272a5 */ /* 0x000fe4000f8e00ff */
[----:B------:R-:W-:Y:S01]  /*12d0*/  UIMAD UR46, UR25, UR46, UR28 ;  /* 0x0000002e192e72a4 */ /* 0x000fe2000f8e021c */
[----:B------:R-:W-:Y:S02]  /*12e0*/  UMOV UR4, UR17 ;  /* 0x0000001100047c82 */ /* 0x000fe40008000000 */
[----:B------:R-:W-:Y:S01]  /*12f0*/  UMOV UR12, UR13 ;  /* 0x0000000d000c7c82 */ /* 0x000fe20008000000 */
[----:B------:R-:W-:Y:S02]  /*1300*/  USHF.R.U32.HI UR4, URZ, UR9, UR4 ;  /* 0x00000009ff047299 */ /* 0x000fe40008011604 */
[----:B------:R-:W-:Y:S01]  /*1310*/  @UP1 USHF.R.U32.HI UR8, URZ, UR11, UR12 ;  /* 0x0000000bff081299 */ /* 0x000fe2000801160c */
[----:B------:R-:W-:Y:S01]  /*1320*/  UMOV UR18, UR19 ;  /* 0x0000001300127c82 */ /* 0x000fe20008000000 */
[----:B------:R-:W-:-:S02]  /*1330*/  USEL UR4, UR47, UR4, !UP3 ;  /* 0x000000042f047287 */ /* 0x000fc4000d800000 */
[----:B------:R-:W-:Y:S02]  /*1340*/  @UP1 USHF.R.U32.HI UR7, URZ, UR11, UR18 ;  /* 0x0000000bff071299 */ /* 0x000fe40008011612 */
[----:B------:R-:W-:Y:S02]  /*1350*/  UIMAD UR8, UR8, UR24, URZ ;  /* 0x00000018080872a4 */ /* 0x000fe4000f8e02ff */
[----:B------:R-:W-:Y:S02]  /*1360*/  UIMAD UR12, UR7, UR24, URZ ;  /* 0x00000018070c72a4 */ /* 0x000fe4000f8e02ff */
[----:B------:R-:W-:Y:S02]  /*1370*/  UISETP.GE.AND UP0, UPT, UR4, UR8, UPT ;  /* 0x000000080400728c */ /* 0x000fe4000bf06270 */
[----:B------:R-:W-:Y:S02]  /*1380*/  UIMAD.WIDE.U32 UR8, UR4, UR10, URZ ;  /* 0x0000000a040872a5 */ /* 0x000fe4000f8e00ff */
[----:B------:R-:W-:-:S02]  /*1390*/  UISETP.GE.OR UP0, UPT, UR6, UR12, UP0 ;  /* 0x0000000c0600728c */ /* 0x000fc40008706670 */
[----:B------:R-:W-:Y:S02]  /*13a0*/  UIMAD.WIDE.U32 UR12, UR6, UR10, URZ ;  /* 0x0000000a060c72a5 */ /* 0x000fe4000f8e00ff */
[----:B------:R-:W-:Y:S02]  /*13b0*/  USHF.R.U32.HI UR9, URZ, UR11, UR9 ;  /* 0x0000000bff097299 */ /* 0x000fe40008011609 */
[----:B------:R-:W-:Y:S02]  /*13c0*/  UIADD3 UR10, UPT, UPT, -UR4, URZ, URZ ;  /* 0x000000ff040a7290 */ /* 0x000fe4000fffe1ff */
[----:B------:R-:W-:Y:S02]  /*13d0*/  USEL UR9, UR4, UR9, !UP1 ;  /* 0x0000000904097287 */ /* 0x000fe4000c800000 */
[----:B------:R-:W-:Y:S01]  /*13e0*/  UIMAD UR47, UR22, UR10, UR47 ;  /* 0x0000000a162f72a4 */ /* 0x000fe2000f8e022f */
[----:B------:R-:W-:Y:S01]  /*13f0*/  @!UP0 UMOV UR8, UR13 ;  /* 0x0000000d00088c82 */ /* 0x000fe20008000000 */
[----:B------:R-:W-:-:S02]  /*1400*/  UIADD3 UR10, UPT, UPT, -UR9, URZ, URZ ;  /* 0x000000ff090a7290 */ /* 0x000fc4000fffe1ff */
[----:B------:R-:W-:Y:S02]  /*1410*/  @!UP0 USHF.R.U32.HI UR8, URZ, UR11, UR8 ;  /* 0x0000000bff088299 */ /* 0x000fe40008011608 */
[----:B------:R-:W-:Y:S02]  /*1420*/  UIMAD UR10, UR24, UR10, UR4 ;  /* 0x0000000a180a72a4 */ /* 0x000fe4000f8e0204 */
[----:B------:R-:W-:-:S04]  /*1430*/  @!UP0 USEL UR8, UR6, UR8, !UP1 ;  /* 0x0000000806088287 */ /* 0x000fc8000c800000 */
[----:B------:R-:W-:Y:S02]  /*1440*/  @!UP0 UIMAD UR7, UR10, UR7, UR8 ;  /* 0x000000070a0782a4 */ /* 0x000fe4000f8e0208 */
[----:B------:R-:W-:-:S04]  /*1450*/  @!UP0 UIADD3 UR9, UPT, UPT, UR9, -UR8, URZ ;  /* 0x8000000809098290 */ /* 0x000fc8000fffe0ff */
[----:B------:R-:W-:-:S03]  /*1460*/  @!UP0 UIMAD UR4, UR9, UR24, UR6 ;  /* 0x00000018090482a4 */ /* 0x000fc6000f8e0206 */
[----:B------:R-:W-:Y:S01]  /*1470*/  @!UP0 UMOV UR6, UR7 ;  /* 0x0000000700068c82 */ /* 0x000fe20008000000 */
[----:B------:R-:W-:Y:S02]  /*1480*/  UIMAD UR47, UR4, UR22, UR47 ;  /* 0x00000016042f72a4 */ /* 0x000fe4000f8e022f */
[----:B------:R-:W-:-:S12]  /*1490*/  UIMAD UR46, UR6, UR25, UR46 ;  /* 0x00000019062e72a4 */ /* 0x000fd8000f8e022e */
.L_x_18:
[----:B------:R-:W-:Y:S02]  /*14a0*/  UISETP.NE.AND UP1, UPT, UR26, 0x1, UPT ;  /* 0x000000011a00788c */ /* 0x000fe4000bf25270 */
[----:B------:R-:W-:-:S07]  /*14b0*/  UISETP.NE.AND UP0, UPT, UR14, 0x2, UPT ;  /* 0x000000020e00788c */ /* 0x000fce000bf05270 */
[----:B------:R-:W-:Y:S05]  /*14c0*/  BRA.U UP1, `(.L_x_19) ;  /* 0x0000000101447547 */ /* 0x000fea000b800000 */
[----:B------:R-:W1:Y:S01]  /*14d0*/  LDCU.128 UR8, c[0x0][0xb10] ;  /* 0x00016200ff0877ac */ /* 0x000e620008000c00 */
[----:B------:R-:W2:Y:S01]  /*14e0*/  LDCU UR16, c[0x0][0xb0c] ;  /* 0x00016180ff1077ac */ /* 0x000ea20008000800 */
[----:B------:R-:W3:Y:S01]  /*14f0*/  LDCU UR17, c[0x0][0xb20] ;  /* 0x00016400ff1177ac */ /* 0x000ee20008000800 */
[----:B-1----:R-:W-:Y:S02]  /*1500*/  UIMAD.WIDE.U32 UR6, UR46, UR8, URZ ;  /* 0x000000082e0672a5 */ /* 0x002fe4000f8e00ff */
[----:B------:R-:W-:Y:S02]  /*1510*/  UIMAD.WIDE.U32 UR12, UR47, UR11, URZ ;  /* 0x0000000b2f0c72a5 */ /* 0x000fe4000f8e00ff */
[----:B--2---:R-:W-:-:S03]  /*1520*/  UISETP.NE.AND UP1, UPT, UR16, 0x1, UPT ;  /* 0x000000011000788c */ /* 0x004fc6000bf25270 */
[----:B------:R-:W-:Y:S02]  /*1530*/  UMOV UR6, UR7 ;  /* 0x0000000700067c82 */ /* 0x000fe40008000000 */
[----:B------:R-:W-:Y:S01]  /*1540*/  USHF.R.U32.HI UR6, URZ, UR9, UR6 ;  /* 0x00000009ff067299 */ /* 0x000fe20008011606 */
[----:B------:R-:W-:-:S03]  /*1550*/  UMOV UR4, UR13 ;  /* 0x0000000d00047c82 */ /* 0x000fc60008000000 */
[----:B------:R-:W-:Y:S02]  /*1560*/  USEL UR6, UR46, UR6, !UP1 ;  /* 0x000000062e067287 */ /* 0x000fe4000c800000 */
[----:B------:R-:W-:Y:S02]  /*1570*/  UISETP.NE.AND UP1, UPT, UR10, 0x1, UPT ;  /* 0x000000010a00788c */ /* 0x000fe4000bf25270 */
[----:B---3--:R-:W-:-:S04]  /*1580*/  USHF.R.U32.HI UR4, URZ, UR17, UR4 ;  /* 0x00000011ff047299 */ /* 0x008fc80008011604 */
[----:B------:R-:W-:-:S04]  /*1590*/  USEL UR4, UR47, UR4, !UP1 ;  /* 0x000000042f047287 */ /* 0x000fc8000c800000 */
[----:B------:R-:W-:Y:S02]  /*15a0*/  UIADD3 UR7, UPT, UPT, -UR4, UR6, URZ ;  /* 0x0000000604077290 */ /* 0x000fe4000fffe1ff */
[----:B------:R-:W-:Y:S02]  /*15b0*/  UIADD3 UR4, UPT, UPT, UR4, -UR6, URZ ;  /* 0x8000000604047290 */ /* 0x000fe4000fffe0ff */
[----:B------:R-:W-:Y:S02]  /*15c0*/  UIMAD UR47, UR7, UR10, UR47 ;  /* 0x0000000a072f72a4 */ /* 0x000fe4000f8e022f */
[----:B------:R-:W-:-:S12]  /*15d0*/  UIMAD UR46, UR4, UR16, UR46 ;  /* 0x00000010042e72a4 */ /* 0x000fd8000f8e022e */
.L_x_19:
[----:B------:R-:W-:Y:S05]  /*15e0*/  BRA.U !UP6, `(.L_x_20) ;  /* 0x000000010e0c7547 */ /* 0x000fea000b800000 */
[----:B------:R-:W-:Y:S01]  /*15f0*/  UCGABAR_WAIT ;  /* 0x0000000000007dc7 */ /* 0x000fe20008000000 */
[----:B------:R-:W-:Y:S01]  /*1600*/  CCTL.IVALL ;  /* 0x00000000ff00798f */ /* 0x000fe20002000000 */
[----:B------:R-:W-:Y:S05]  /*1610*/  BRA `(.L_x_21) ;  /* 0x0000000000047947 */ /* 0x000fea0003800000 */
.L_x_20:
[----:B------:R-:W-:Y:S06]  /*1620*/  BAR.SYNC.DEFER_BLOCKING 0x0 ;  /* 0x0000000000007b1d */ /* 0x000fec0000010000 */
.L_x_21:
[----:B------:R-:W-:Y:S05]  /*1630*/  BRA.U UP0, `(.L_x_22) ;  /* 0x0000001500007547 */ /* 0x000fea000b800000 */
[----:B------:R-:W1:Y:S01]  /*1640*/  LDCU UR7, c[0x0][0x38c] ;  /* 0x00007180ff0777ac */ /* 0x000e620008000800 */
[----:B------:R-:W-:Y:S01]  /*1650*/  PLOP3.LUT P1, PT, PT, PT, UP4, 0x80, 0x8 ;  /* 0x000000000008781c */ /* 0x000fe20003f2f048 */
[----:B------:R-:W-:Y:S01]  /*1660*/  HFMA2 R12, -RZ, RZ, 0, 0 ;  /* 0x00000000ff0c7431 */ /* 0x000fe200000001ff */
[----:B------:R-:W-:Y:S01]  /*1670*/  ISETP.NE.AND P2, PT, R14, RZ, P3 ;  /* 0x000000ff0e00720c */ /* 0x000fe20001f45270 */
[----:B------:R-:W-:Y:S01]  /*1680*/  IMAD.MOV.U32 R0, RZ, RZ, 0x1 ;  /* 0x00000001ff007424 */ /* 0x000fe200078e00ff */
[----:B------:R-:W-:Y:S01]  /*1690*/  PLOP3.LUT P1, PT, P1, PT, PT, 0x8, 0x80 ;  /* 0x000000000080781c */ /* 0x000fe20000f2e170 */
[----:B------:R-:W-:Y:S01]  /*16a0*/  IMAD.MOV.U32 R9, RZ, RZ, RZ ;  /* 0x000000ffff097224 */ /* 0x000fe200078e00ff */
[----:B------:R-:W-:Y:S01]  /*16b0*/  MOV R11, 0x1 ;  /* 0x00000001000b7802 */ /* 0x000fe20000000f00 */
[----:B------:R-:W-:Y:S01]  /*16c0*/  IMAD.MOV.U32 R10, RZ, RZ, RZ ;  /* 0x000000ffff0a7224 */ /* 0x000fe200078e00ff */
[----:B------:R-:W2:Y:S01]  /*16d0*/  LDCU UR39, c[0x0][0x370] ;  /* 0x00006e00ff2777ac */ /* 0x000ea20008000800 */
[----:B------:R-:W-:Y:S01]  /*16e0*/  ULOP3.LUT UR48, UR28, 0x1, URZ, 0xc0, !UPT ;  /* 0x000000011c307892 */ /* 0x000fe2000f8ec0ff */
[----:B------:R-:W3:Y:S01]  /*16f0*/  LDCU.64 UR26, c[0x0][0x348] ;  /* 0x00006900ff1a77ac */ /* 0x000ee20008000a00 */
[----:B-1----:R-:W-:-:S02]  /*1700*/  UIADD3 UR6, UPT, UPT, UR7, 0x7f, URZ ;  /* 0x0000007f07067890 */ /* 0x002fc4000fffe0ff */
[----:B------:R-:W-:Y:S02]  /*1710*/  UIADD3 UR44, UPT, UPT, UR7, 0xfe, URZ ;  /* 0x000000fe072c7890 */ /* 0x000fe4000fffe0ff */
[----:B------:R-:W-:Y:S02]  /*1720*/  USHF.R.S32.HI UR4, URZ, 0x1f, UR6 ;  /* 0x0000001fff047899 */ /* 0x000fe40008011406 */
[----:B------:R-:W-:Y:S02]  /*1730*/  USHF.L.U32 UR45, UR28, 0x7, URZ ;  /* 0x000000071c2d7899 */ /* 0x000fe400080006ff */
[----:B------:R-:W-:Y:S02]  /*1740*/  ULEA.HI UR4, UR4, UR6, URZ, 0x7 ;  /* 0x0000000604047291 */ /* 0x000fe4000f8f38ff */
[----:B------:R-:W-:Y:S02]  /*1750*/  UIADD3 UR6, UPT, UPT, UR7, -0x1, URZ ;  /* 0xffffffff07067890 */ /* 0x000fe4000fffe0ff */
[----:B------:R-:W-:-:S02]  /*1760*/  USHF.R.S32.HI UR41, URZ, 0x7, UR4 ;  /* 0x00000007ff297899 */ /* 0x000fc40008011404 */
[----:B------:R-:W-:Y:S02]  /*1770*/  UISETP.GE.U32.AND UP1, UPT, UR6, -0xff, UPT ;  /* 0xffffff010600788c */ /* 0x000fe4000bf26070 */
[----:B------:R-:W-:Y:S01]  /*1780*/  UISETP.LT.U32.AND UP0, UPT, UR41, 0x5, UPT ;  /* 0x000000052900788c */ /* 0x000fe2000bf01070 */
[----:B------:R-:W1:Y:S03]  /*1790*/  LDCU UR38, c[0x0][0x374] ;  /* 0x00006e80ff2677ac */ /* 0x000e660008000800 */
[----:B------:R-:W-:Y:S02]  /*17a0*/  USEL UR40, UR41, 0x5, UP0 ;  /* 0x0000000529287887 */ /* 0x000fe40008000000 */
[----:B------:R-:W-:Y:S02]  /*17b0*/  UISETP.NE.AND UP0, UPT, UR14, URZ, UPT ;  /* 0x000000ff0e00728c */ /* 0x000fe4000bf05270 */
[----:B------:R-:W-:-:S02]  /*17c0*/  UIADD3 UR4, UPT, UPT, UR40, -0x1, URZ ;  /* 0xffffffff28047890 */ /* 0x000fc4000fffe0ff */
[----:B------:R-:W-:Y:S02]  /*17d0*/  @UP1 UIADD3 UR4, UPT, UPT, UR40, URZ, URZ ;  /* 0x000000ff28041290 */ /* 0x000fe4000fffe0ff */
[----:B------:R-:W-:Y:S02]  /*17e0*/  USEL UR21, UR50, 0x2, UP0 ;  /* 0x0000000232157887 */ /* 0x000fe40008000000 */
[----:B------:R-:W-:Y:S02]  /*17f0*/  UIADD3 UR43, UPT, UPT, UR41, -UR40, URZ ;  /* 0x80000028292b7290 */ /* 0x000fe4000fffe0ff */
[----:B------:R-:W-:Y:S02]  /*1800*/  UIADD3 UR30, UPT, UPT, UR4, 0x1, URZ ;  /* 0x00000001041e7890 */ /* 0x000fe4000fffe0ff */
[----:B------:R-:W-:Y:S01]  /*1810*/  UIADD3 UR42, UPT, UPT, -UR4, URZ, URZ ;  /* 0x000000ff042a7290 */ /* 0x000fe2000fffe1ff */
[----:B-123--:R-:W-:-:S11]  /*1820*/  UMOV UR7, URZ ;  /* 0x000000ff00077c82 */ /* 0x00efd60008000000 */
.L_x_42:
[----:B------:R-:W-:Y:S01]  /*1830*/  UISETP.NE.AND UP0, UPT, UR5, URZ, UPT ;  /* 0x000000ff0500728c */ /* 0x000fe2000bf05270 */
[----:B------:R-:W1:Y:S08]  /*1840*/  S2UR UR5, SR_CgaCtaId ;  /* 0x00000000000579c3 */ /* 0x000e700000008800 */
[----:B------:R-:W-:Y:S05]  /*1850*/  BRA.U UP0, `(.L_x_23) ;  /* 0x0000000100347547 */ /* 0x000fea000b800000 */
[----:B------:R-:W2:Y:S01]  /*1860*/  S2R R2, SR_CgaCtaId ;  /* 0x0000000000027919 */ /* 0x000ea20000008800 */
[----:B------:R-:W-:-:S04]  /*1870*/  MOV R3, 0x400 ;  /* 0x0000040000037802 */ /* 0x000fc80000000f00 */
[----:B--2---:R-:W-:Y:S02]  /*1880*/  LEA R2, R2, R3, 0x18 ;  /* 0x0000000302027211 */ /* 0x004fe400078ec0ff */
[----:B------:R-:W-:-:S03]  /*1890*/  SHF.L.U32 R3, R11, 0x1f, RZ ;  /* 0x0000001f0b037819 */ /* 0x000fc600000006ff */
[----:B------:R-:W-:-:S04]  /*18a0*/  IMAD R2, R10, 0x8, R2 ;  /* 0x000000080a027824 */ /* 0x000fc800078e0202 */
[----:B------:R-:W2:Y:S02]  /*18b0*/  SYNCS.PHASECHK.TRANS64.TRYWAIT P0, [R2+URZ+0xc0], R3 ;  /* 0x0000c003020075a7 */ /* 0x000ea400080011ff */
[----:B--2---:R-:W-:Y:S05]  /*18c0*/  @!P0 BRA `(.L_x_24) ;  /* 0x000000a400a88947 */ /* 0x004fea0003800000 */
.L_x_117:
[----:B------:R2:W-:Y:S02]  /*18d0*/  SYNCS.ARRIVE.TRANS64.A1T0 RZ, [R2+URZ+0xb0], RZ ;  /* 0x0000b0ff02ff79a7 */ /* 0x0005e400081000ff */
[----:B--2---:R-:W-:-:S05]  /*18e0*/  VIADD R2, R10, 0x1 ;  /* 0x000000010a027836 */ /* 0x004fca0000000000 */
[----:B------:R-:W-:-:S04]  /*18f0*/  ISETP.NE.AND P0, PT, R2, 0x2, PT ;  /* 0x000000020200780c */ /* 0x000fc80003f05270 */
[----:B------:R-:W-:Y:S02]  /*1900*/  SEL R3, RZ, 0x1, P0 ;  /* 0x00000001ff037807 */ /* 0x000fe40000000000 */
[----:B------:R-:W-:Y:S02]  /*1910*/  SEL R10, R2, RZ, P0 ;  /* 0x000000ff020a7207 */ /* 0x000fe40000000000 */
[----:B------:R-:W-:-:S07]  /*1920*/  LOP3.LUT R11, R11, R3, RZ, 0x3c, !PT ;  /* 0x000000030b0b7212 */ /* 0x000fce00078e3cff */
.L_x_23:
[----:B------:R-:W-:Y:S01]  /*1930*/  UMOV UR4, 0x400 ;  /* 0x0000040000047882 */ /* 0x000fe20000000000 */
[----:B------:R-:W-:Y:S01]  /*1940*/  SHF.L.U32 R2, R0, 0x1f, RZ ;  /* 0x0000001f00027819 */ /* 0x000fe200000006ff */
[----:B-1----:R-:W-:Y:S02]  /*1950*/  ULEA UR4, UR5, UR4, 0x18 ;  /* 0x0000000405047291 */ /* 0x002fe4000f8ec0ff */
[----:B------:R-:W-:Y:S02]  /*1960*/  UISETP.GE.U32.AND UP0, UPT, UR44, 0xff, UPT ;  /* 0x000000ff2c00788c */ /* 0x000fe4000bf06070 */
[----:B------:R-:W-:Y:S02]  /*1970*/  ULEA UR6, UR7, UR4, 0x3 ;  /* 0x0000000407067291 */ /* 0x000fe4000f8e18ff */
[----:B------:R-:W-:Y:S01]  /*1980*/  ULEA UR11, UR47, UR48, 0x1 ;  /* 0x000000302f0b7291 */ /* 0x000fe2000f8e08ff */
[----:B------:R-:W-:-:S03]  /*1990*/  UMOV UR13, URZ ;  /* 0x000000ff000d7c82 */ /* 0x000fc60008000000 */
[----:B------:R-:W-:-:S03]  /*19a0*/  UIMAD UR11, UR11, 0x70, URZ ;  /* 0x000000700b0b78a4 */ /* 0x000fc6000f8e02ff */
[----:B------:R1:W2:Y:S01]  /*19b0*/  SYNCS.PHASECHK.TRANS64.TRYWAIT P0, [UR6+0x28], R2 ;  /* 0x00002802ff0075a7 */ /* 0x0002a20008001106 */
[----:B------:R-:W-:-:S04]  /*19c0*/  ULEA.HI UR6, UR46, UR46, URZ, 0x1 ;  /* 0x0000002e2e067291 */ /* 0x000fc8000f8f08ff */
[----:B------:R-:W-:-:S04]  /*19d0*/  USHF.L.U32 UR6, UR6, 0x7, URZ ;  /* 0x0000000706067899 */ /* 0x000fc800080006ff */
[----:B------:R-:W-:-:S04]  /*19e0*/  ULOP3.LUT UR35, UR6, 0xffffff00, URZ, 0xc0, !UPT ;  /* 0xffffff0006237892 */ /* 0x000fc8000f8ec0ff */
[----:B------:R-:W-:Y:S01]  /*19f0*/  ULOP3.LUT UR35, UR35, 0x80, UR45, 0xf8, !UPT ;  /* 0x0000008023237892 */ /* 0x000fe2000f8ef82d */
[----:B------:R-:W-:Y:S11]  /*1a00*/  BRA.U !UP0, `(.L_x_25) ;  /* 0x0000000108c07547 */ /* 0x000ff6000b800000 */
[----:B------:R-:W-:Y:S01]  /*1a10*/  UMOV UR14, UR42 ;  /* 0x0000002a000e7c82 */ /* 0x000fe20008000000 */
[----:B------:R-:W-:Y:S01]  /*1a20*/  UMOV UR6, UR7 ;  /* 0x0000000700067c82 */ /* 0x000fe20008000000 */
[----:B------:R-:W-:-:S05]  /*1a30*/  UMOV UR34, URZ ;  /* 0x000000ff00227c82 */ /* 0x000fca0008000000 */
.L_x_31:
[----:B--2---:R-:W-:Y:S01]  /*1a40*/  @P3 MOV R3, 0xf000 ;  /* 0x0000f00000033802 */ /* 0x004fe20000000f00 */
[----:B------:R-:W-:Y:S01]  /*1a50*/  ULEA UR33, UR6, UR4, 0x3 ;  /* 0x0000000406217291 */ /* 0x000fe2000f8e18ff */
[----:B--234-:R-:W-:Y:S11]  /*1a60*/  @P0 BRA `(.L_x_26) ;  /* 0x00000000000c0947 */ /* 0x01cff60003800000 */
[----:B-1----:R-:W-:Y:S04]  /*1a70*/  SHF.L.U32 R2, R0, 0x1f, RZ ;  /* 0x0000001f00027819 */ /* 0x002fe800000006ff */
[----:B------:R-:W1:Y:S02]  /*1a80*/  SYNCS.PHASECHK.TRANS64.TRYWAIT P0, [UR33+0x28], R2 ;  /* 0x00002802ff0075a7 */ /* 0x000e640008001121 */
[----:B-1----:R-:W-:Y:S05]  /*1a90*/  @!P0 BRA `(.L_x_27) ;  /* 0x000000a400488947 */ /* 0x002fea0003800000 */
.L_x_26:
[----:B------:R2:W-:Y:S01]  /*1aa0*/  @P3 SYNCS.ARRIVE.TRANS64 RZ, [UR33], R3 ;  /* 0x00000003ffff39a7 */ /* 0x0005e20008000021 */
[----:B------:R-:W-:Y:S02]  /*1ab0*/  ULOP3.LUT UR7, UR21, 0x2, URZ, 0xfc, !UPT ;  /* 0x0000000215077892 */ /* 0x000fe4000f8efcff */
[----:B------:R-:W-:Y:S02]  /*1ac0*/  UIADD3 UR14, UPT, UPT, UR14, 0x1, URZ ;  /* 0x000000010e0e7890 */ /* 0x000fe4000fffe0ff */
[----:B------:R-:W-:Y:S02]  /*1ad0*/  UISETP.NE.AND UP0, UPT, UR7, 0x2, UPT ;  /* 0x000000020700788c */ /* 0x000fe4000bf05270 */
[----:B------:R-:W-:Y:S07]  /*1ae0*/  UISETP.NE.AND UP2, UPT, UR14, 0x1, UPT ;  /* 0x000000010e00788c */ /* 0x000fee000bf45270 */
[----:B------:R-:W-:Y:S05]  /*1af0*/  BRA.U UP0, `(.L_x_28) ;  /* 0x0000000100047547 */ /* 0x000fea000b800000 */
[----:B------:R-:W-:Y:S05]  /*1b00*/  BPT.TRAP 0x1 ;  /* 0x000000040000795c */ /* 0x000fea0000300000 */
.L_x_28:
[----:B------:R-:W-:Y:S04]  /*1b10*/  BSSY.RECONVERGENT B0, `(.L_x_29) ;  /* 0x0000003000007945 */ /* 0x000fe80003800200 */
[----:B------:R-:W-:Y:S05]  /*1b20*/  @!P2 BRA `(.L_x_30) ;  /* 0x000000000004a947 */ /* 0x000fea0003800000 */
[----:B------:R-:W-:Y:S05]  /*1b30*/  BPT.TRAP 0x1 ;  /* 0x000000040000795c */ /* 0x000fea0000300000 */
.L_x_30:
[----:B------:R-:W-:Y:S05]  /*1b40*/  BSYNC.RECONVERGENT B0 ;  /* 0x0000000000007941 */ /* 0x000fea0003800200 */
.L_x_29:
[----:B------:R-:W-:Y:S02]  /*1b50*/  UIADD3 UR7, UPT, UPT, UR6, 0x1, URZ ;  /* 0x0000000106077890 */ /* 0x000fe4000fffe0ff */
[----:B------:R-:W-:Y:S02]  /*1b60*/  UIADD3 UR18, UP1, UPT, UR26, 0x80, URZ ;  /* 0x000000801a127890 */ /* 0x000fe4000ff3e0ff */
[----:B------:R-:W-:Y:S02]  /*1b70*/  UISETP.NE.AND UP0, UPT, UR7, 0x5, UPT ;  /* 0x000000050700788c */ /* 0x000fe4000bf05270 */
[----:B------:R-:W-:Y:S02]  /*1b80*/  ULEA UR32, UR6, UR4, 0xe ;  /* 0x0000000406207291 */ /* 0x000fe4000f8e70ff */
[----:B------:R-:W-:Y:S02]  /*1b90*/  USEL UR9, URZ, 0x1, UP0 ;  /* 0x00000001ff097887 */ /* 0x000fe40008000000 */
[----:B------:R-:W-:Y:S02]  /*1ba0*/  USEL UR7, UR7, URZ, UP0 ;  /* 0x000000ff07077287 */ /* 0x000fe40008000000 */
[----:B------:R-:W-:Y:S02]  /*1bb0*/  ULOP3.LUT UR33, UR33, 0xfefffff8, URZ, 0xc0, !UPT ;  /* 0xfefffff821217892 */ /* 0x000fe4000f8ec0ff */
[----:B------:R-:W-:Y:S01]  /*1bc0*/  ULEA UR8, UR7, UR4, 0x3 ;  /* 0x0000000407087291 */ /* 0x000fe2000f8e18ff */
[----:B------:R-:W-:Y:S01]  /*1bd0*/  LOP3.LUT R0, R0, UR9, RZ, 0x3c, !PT ;  /* 0x0000000900007c12 */ /* 0x000fe2000f8e3cff */
[----:B------:R-:W-:Y:S02]  /*1be0*/  UIADD3.X UR19, UPT, UPT, URZ, UR27, URZ, UP1, !UPT ;  /* 0x0000001bff137290 */ /* 0x000fe40008ffe4ff */
[----:B------:R-:W-:Y:S01]  /*1bf0*/  UIADD3 UR32, UPT, UPT, UR32, 0xe300, URZ ;  /* 0x0000e30020207890 */ /* 0x000fe2000fffe0ff */
[----:B-1----:R-:W-:Y:S01]  /*1c00*/  SHF.L.U32 R2, R0, 0x1f, RZ ;  /* 0x0000001f00027819 */ /* 0x002fe200000006ff */
[----:B------:R-:W-:Y:S01]  /*1c10*/  UIADD3 UR16, UP0, UPT, UR26, 0x180, URZ ;  /* 0x000001801a107890 */ /* 0x000fe2000ff1e0ff */
[----:B------:R-:W-:Y:S02]  /*1c20*/  UMOV UR22, 0x0 ;  /* 0x0000000000167882 */ /* 0x000fe40000000000 */
[----:B------:R3:W4:Y:S01]  /*1c30*/  SYNCS.PHASECHK.TRANS64.TRYWAIT P0, [UR8+0x28], R2 ;  /* 0x00002802ff0075a7 */ /* 0x0007220008001108 */
[----:B------:R-:W-:Y:S01]  /*1c40*/  UMOV UR23, 0x10000000 ;  /* 0x1000000000177882 */ /* 0x000fe20000000000 */
[----:B------:R-:W-:Y:S02]  /*1c50*/  UIADD3.X UR17, UPT, UPT, URZ, UR27, URZ, UP0, !UPT ;  /* 0x0000001bff117290 */ /* 0x000fe400087fe4ff */
[----:B------:R1:W-:Y:S01]  /*1c60*/  UTMALDG.3D.2CTA [UR32], [UR18], desc[UR22] ;  /* 0x00001620120075b4 */ /* 0x0003e20008211000 */
[----:B------:R-:W-:Y:S01]  /*1c70*/  UIMAD UR8, UR6, 0x3800, UR4 ;  /* 0x00003800060878a4 */ /* 0x000fe2000f8e0204 */
[----:B------:R-:W-:Y:S01]  /*1c80*/  UMOV UR10, UR34 ;  /* 0x00000022000a7c82 */ /* 0x000fe20008000000 */
[----:B------:R-:W-:Y:S02]  /*1c90*/  UMOV UR12, UR36 ;  /* 0x00000024000c7c82 */ /* 0x000fe40008000000 */
[----:B------:R-:W-:Y:S01]  /*1ca0*/  UIADD3 UR8, UPT, UPT, UR8, 0x22300, URZ ;  /* 0x0002230008087890 */ /* 0x000fe2000fffe0ff */
[----:B------:R-:W-:Y:S01]  /*1cb0*/  UMOV UR9, UR33 ;  /* 0x0000002100097c82 */ /* 0x000fe20008000000 */
[----:B------:R-:W-:Y:S01]  /*1cc0*/  UMOV UR13, UR30 ;  /* 0x0000001e000d7c82 */ /* 0x000fe20008000000 */
[----:B------:R-:W-:Y:S06]  /*1cd0*/  UMOV UR6, UR7 ;  /* 0x0000000700067c82 */ /* 0x000fec0008000000 */
[----:B------:R3:W-:Y:S01]  /*1ce0*/  UTMALDG.3D.2CTA [UR8], [UR16], desc[UR22] ;  /* 0x00001608100075b4 */ /* 0x0007e20008211000 */
[----:B-1----:R-:W-:Y:S01]  /*1cf0*/  UIADD3 UR34, UPT, UPT, UR34, 0x80, URZ ;  /* 0x0000008022227890 */ /* 0x002fe2000fffe0ff */
[----:B------:R-:W-:Y:S11]  /*1d00*/  BRA.U UP2, `(.L_x_31) ;  /* 0xfffffffd024c7547 */ /* 0x000ff6000b83ffff */
.L_x_25:
[----:B------:R-:W-:Y:S01]  /*1d10*/  ULEA UR6, UR7, UR4, 0x3 ;  /* 0x0000000407067291 */ /* 0x000fe2000f8e18ff */
[----:B-1-3--:R-:W-:Y:S01]  /*1d20*/  SHF.L.U32 R2, R0, 0x1f, RZ ;  /* 0x0000001f00027819 */ /* 0x00afe200000006ff */
[----:B------:R-:W-:Y:S01]  /*1d30*/  @!P1 SYNCS.ARRIVE.TRANS64.A1T0 RZ, [UR4+0x68], RZ ;  /* 0x000068ffffff99a7 */ /* 0x000fe20008100004 */
[----:B------:R-:W-:-:S06]  /*1d40*/  UISETP.GT.AND UP0, UPT, UR41, UR40, UPT ;  /* 0x000000282900728c */ /* 0x000fcc000bf04270 */
[----:B--2-4-:R1:W2:Y:S03]  /*1d50*/  SYNCS.PHASECHK.TRANS64.TRYWAIT P0, [UR6+0x28], R2 ;  /* 0x00002802ff0075a7 */ /* 0x0142a60008001106 */
[----:B------:R-:W-:Y:S05]  /*1d60*/  BRA.U !UP0, `(.L_x_32) ;  /* 0x0000000108c07547 */ /* 0x000fea000b800000 */
[----:B------:R-:W-:Y:S01]  /*1d70*/  UIADD3 UR14, UPT, UPT, UR43, UR13, URZ ;  /* 0x0000000d2b0e7290 */ /* 0x000fe2000fffe0ff */
[----:B------:R-:W-:-:S11]  /*1d80*/  UMOV UR6, UR7 ;  /* 0x0000000700067c82 */ /* 0x000fd60008000000 */
.L_x_38:
[----:B-1----:R-:W-:Y:S01]  /*1d90*/  @P3 MOV R2, 0xf000 ;  /* 0x0000f00000023802 */ /* 0x002fe20000000f00 */
[----:B------:R-:W-:Y:S01]  /*1da0*/  ULEA UR17, UR6, UR4, 0x3 ;  /* 0x0000000406117291 */ /* 0x000fe2000f8e18ff */
[----:B--2-4-:R-:W-:Y:S11]  /*1db0*/  @P0 BRA `(.L_x_33) ;  /* 0x00000000000c0947 */ /* 0x014ff60003800000 */
[----:B------:R-:W-:Y:S04]  /*1dc0*/  SHF.L.U32 R4, R0, 0x1f, RZ ;  /* 0x0000001f00047819 */ /* 0x000fe800000006ff */
[----:B------:R-:W1:Y:S02]  /*1dd0*/  SYNCS.PHASECHK.TRANS64.TRYWAIT P0, [UR17+0x28], R4 ;  /* 0x00002804ff0075a7 */ /* 0x000e640008001111 */
[----:B-1----:R-:W-:Y:S05]  /*1de0*/  @!P0 BRA `(.L_x_34) ;  /* 0x000000a0008c8947 */ /* 0x002fea0003800000 */
.L_x_33:
[----:B------:R2:W-:Y:S01]  /*1df0*/  @P3 SYNCS.ARRIVE.TRANS64 RZ, [UR17], R2 ;  /* 0x00000002ffff39a7 */ /* 0x0005e20008000011 */
[----:B------:R-:W-:Y:S04]  /*1e00*/  ULOP3.LUT UR7, UR21, 0x2, URZ, 0xfc, !UPT ;  /* 0x0000000215077892 */ /* 0x000fe8000f8efcff */
[----:B------:R-:W-:Y:S09]  /*1e10*/  UISETP.NE.AND UP0, UPT, UR7, 0x2, UPT ;  /* 0x000000020700788c */ /* 0x000ff2000bf05270 */
[----:B------:R-:W-:Y:S05]  /*1e20*/  BRA.U UP0, `(.L_x_35) ;  /* 0x0000000100047547 */ /* 0x000fea000b800000 */
[----:B------:R-:W-:Y:S05]  /*1e30*/  BPT.TRAP 0x1 ;  /* 0x000000040000795c */ /* 0x000fea0000300000 */
.L_x_35:
[----:B------:R-:W-:Y:S04]  /*1e40*/  BSSY.RECONVERGENT B0, `(.L_x_36) ;  /* 0x0000003000007945 */ /* 0x000fe80003800200 */
[----:B------:R-:W-:Y:S05]  /*1e50*/  @!P2 BRA `(.L_x_37) ;  /* 0x000000000004a947 */ /* 0x000fea0003800000 */
[----:B------:R-:W-:Y:S05]  /*1e60*/  BPT.TRAP 0x1 ;  /* 0x000000040000795c */ /* 0x000fea0000300000 */
.L_x_37:
[----:B------:R-:W-:Y:S05]  /*1e70*/  BSYNC.RECONVERGENT B0 ;  /* 0x0000000000007941 */ /* 0x000fea0003800200 */
.L_x_36:
[----:B------:R-:W-:Y:S02]  /*1e80*/  UIADD3 UR7, UPT, UPT, UR6, 0x1, URZ ;  /* 0x0000000106077890 */ /* 0x000fe4000fffe0ff */
[----:B------:R-:W-:Y:S02]  /*1e90*/  ULEA UR16, UR6, UR4, 0xe ;  /* 0x0000000406107291 */ /* 0x000fe4000f8e70ff */
[----:B------:R-:W-:Y:S02]  /*1ea0*/  UISETP.NE.AND UP0, UPT, UR7, 0x5, UPT ;  /* 0x000000050700788c */ /* 0x000fe4000bf05270 */
[----:B------:R-:W-:Y:S02]  /*1eb0*/  UIADD3 UR24, UP1, UPT, UR26, 0x80, URZ ;  /* 0x000000801a187890 */ /* 0x000fe4000ff3e0ff */
[----:B------:R-:W-:Y:S02]  /*1ec0*/  USEL UR9, URZ, 0x1, UP0 ;  /* 0x00000001ff097887 */ /* 0x000fe40008000000 */
[----:B------:R-:W-:Y:S02]  /*1ed0*/  USEL UR7, UR7, URZ, UP0 ;  /* 0x000000ff07077287 */ /* 0x000fe40008000000 */
[----:B------:R-:W-:Y:S02]  /*1ee0*/  ULOP3.LUT UR17, UR17, 0xfefffff8, URZ, 0xc0, !UPT ;  /* 0xfefffff811117892 */ /* 0x000fe4000f8ec0ff */
[----:B------:R-:W-:Y:S01]  /*1ef0*/  ULEA UR8, UR7, UR4, 0x3 ;  /* 0x0000000407087291 */ /* 0x000fe2000f8e18ff */
[----:B------:R-:W-:Y:S01]  /*1f00*/  LOP3.LUT R0, R0, UR9, RZ, 0x3c, !PT ;  /* 0x0000000900007c12 */ /* 0x000fe2000f8e3cff */
[----:B------:R-:W-:Y:S02]  /*1f10*/  USHF.L.U32 UR18, UR13, 0x7, URZ ;  /* 0x000000070d127899 */ /* 0x000fe400080006ff */
[----:B------:R-:W-:Y:S01]  /*1f20*/  UIADD3 UR16, UPT, UPT, UR16, 0xe300, URZ ;  /* 0x0000e30010107890 */ /* 0x000fe2000fffe0ff */
[----:B--2---:R-:W-:Y:S01]  /*1f30*/  SHF.L.U32 R2, R0, 0x1f, RZ ;  /* 0x0000001f00027819 */ /* 0x004fe200000006ff */
[----:B------:R-:W-:Y:S02]  /*1f40*/  UIADD3.X UR25, UPT, UPT, URZ, UR27, URZ, UP1, !UPT ;  /* 0x0000001bff197290 */ /* 0x000fe40008ffe4ff */
[----:B------:R-:W-:Y:S01]  /*1f50*/  UIADD3 UR22, UP0, UPT, UR26, 0x180, URZ ;  /* 0x000001801a167890 */ /* 0x000fe2000ff1e0ff */
[----:B------:R3:W4:Y:S01]  /*1f60*/  SYNCS.PHASECHK.TRANS64.TRYWAIT P0, [UR8+0x28], R2 ;  /* 0x00002802ff0075a7 */ /* 0x0007220008001108 */
[----:B------:R-:W-:Y:S02]  /*1f70*/  UIMAD UR8, UR6, 0x3800, UR4 ;  /* 0x00003800060878a4 */ /* 0x000fe4000f8e0204 */
[----:B------:R-:W-:Y:S01]  /*1f80*/  UIADD3.X UR23, UPT, UPT, URZ, UR27, URZ, UP0, !UPT ;  /* 0x0000001bff177290 */ /* 0x000fe200087fe4ff */
[----:B------:R-:W-:Y:S01]  /*1f90*/  UMOV UR28, 0x0 ;  /* 0x00000000001c7882 */ /* 0x000fe20000000000 */
[----:B------:R-:W-:Y:S01]  /*1fa0*/  UMOV UR29, 0x10000000 ;  /* 0x10000000001d7882 */ /* 0x000fe20000000000 */
[----:B------:R-:W-:Y:S01]  /*1fb0*/  UMOV UR19, UR35 ;  /* 0x0000002300137c82 */ /* 0x000fe20008000000 */
[----:B------:R-:W-:Y:S01]  /*1fc0*/  UMOV UR20, UR36 ;  /* 0x0000002400147c82 */ /* 0x000fe20008000000 */
[----:B------:R-:W-:Y:S01]  /*1fd0*/  UIADD3 UR8, UPT, UPT, UR8, 0x22300, URZ ;  /* 0x0002230008087890 */ /* 0x000fe2000fffe0ff */
[----:B------:R3:W-:Y:S01]  /*1fe0*/  UTMALDG.3D.2CTA [UR16], [UR24], desc[UR28] ;  /* 0x00001c10180075b4 */ /* 0x0007e20008211000 */
[----:B------:R-:W-:Y:S01]  /*1ff0*/  UIADD3 UR13, UPT, UPT, UR13, 0x1, URZ ;  /* 0x000000010d0d7890 */ /* 0x000fe2000fffe0ff */
[----:B------:R-:W-:Y:S01]  /*2000*/  UMOV UR12, UR36 ;  /* 0x00000024000c7c82 */ /* 0x000fe20008000000 */
[----:B------:R-:W-:Y:S01]  /*2010*/  UMOV UR9, UR17 ;  /* 0x0000001100097c82 */ /* 0x000fe20008000000 */
[----:B------:R-:W-:Y:S01]  /*2020*/  UMOV UR10, UR18 ;  /* 0x00000012000a7c82 */ /* 0x000fe20008000000 */
[----:B------:R-:W-:Y:S03]  /*2030*/  UISETP.NE.AND UP0, UPT, UR13, UR14, UPT ;  /* 0x0000000e0d00728c */ /* 0x000fe6000bf05270 */
[----:B------:R3:W-:Y:S01]  /*2040*/  UTMALDG.3D.2CTA [UR8], [UR22], desc[UR28] ;  /* 0x00001c08160075b4 */ /* 0x0007e20008211000 */
[----:B------:R-:W-:Y:S05]  /*2050*/  UMOV UR6, UR7 ;  /* 0x0000000700067c82 */ /* 0x000fea0008000000 */
[----:B---3--:R-:W-:Y:S05]  /*2060*/  BRA.U UP0, `(.L_x_38) ;  /* 0xfffffffd00487547 */ /* 0x008fea000b83ffff */
.L_x_32:
[C---:B-1----:R-:W-:Y:S01]  /*2070*/  LEA R3, R9.reuse, UR4, 0x3 ;  /* 0x0000000409037c11 */ /* 0x042fe2000f8e18ff */
[----:B------:R-:W-:Y:S01]  /*2080*/  NOP ;  /* 0x0000000000007918 */ /* 0x000fe20000000000 */
[----:B------:R-:W-:Y:S02]  /*2090*/  SHF.L.U32 R2, R12, 0x1f, RZ ;  /* 0x0000001f0c027819 */ /* 0x000fe400000006ff */
[----:B------:R-:W-:Y:S02]  /*20a0*/  LEA R4, R9, UR4, 0x4 ;  /* 0x0000000409047c11 */ /* 0x000fe4000f8e20ff */
[----:B--2-4-:R-:W1:Y:S02]  /*20b0*/  SYNCS.PHASECHK.TRANS64.TRYWAIT P0, [R3+URZ+0x70], R2 ;  /* 0x00007002030075a7 */ /* 0x014e6400080011ff */
[----:B-1----:R-:W-:Y:S05]  /*20c0*/  @!P0 BRA `(.L_x_39) ;  /* 0x0000009c00ec8947 */ /* 0x002fea0003800000 */
.L_x_120:
[----:B------:R-:W2:Y:S01]  /*20d0*/  LDS.128 R4, [R4+0xe0] ;  /* 0x0000e00004047984 */ /* 0x000ea20000000c00 */
[----:B------:R-:W-:Y:S01]  /*20e0*/  UISETP.GE.AND UP0, UPT, UR15, 0x1, UPT ;  /* 0x000000010f00788c */ /* 0x000fe2000bf06270 */
[----:B------:R-:W-:Y:S01]  /*20f0*/  @!PT LDS RZ, [RZ] ;  /* 0x00000000fffff984 */ /* 0x000fe20000000800 */
[----:B------:R-:W-:Y:S01]  /*2100*/  @!PT LDS RZ, [RZ] ;  /* 0x00000000fffff984 */ /* 0x000fe20000000800 */
[----:B------:R-:W-:Y:S01]  /*2110*/  @!PT LDS RZ, [RZ] ;  /* 0x00000000fffff984 */ /* 0x000fe20000000800 */
[----:B------:R-:W-:Y:S01]  /*2120*/  @!PT LDS RZ, [RZ] ;  /* 0x00000000fffff984 */ /* 0x000fe20000000800 */
[----:B------:R3:W-:Y:S06]  /*2130*/  MEMBAR.ALL.CTA ;  /* 0x0000000000007992 */ /* 0x0007ec0000008000 */
[----:B---3--:R-:W3:Y:S01]  /*2140*/  FENCE.VIEW.ASYNC.S ;  /* 0x00000000000073c6 */ /* 0x008ee20000000000 */
[----:B--2---:R-:W-:-:S13]  /*2150*/  LOP3.LUT P0, RZ, R6, 0x1, RZ, 0xc0, !PT ;  /* 0x0000000106ff7812 */ /* 0x004fda000780c0ff */
[----:B---3--:R-:W-:Y:S01]  /*2160*/  VOTEU.ANY UP1, P0 ;  /* 0x0000000000ff7886 */ /* 0x008fe20000020100 */
[----:B------:R-:W-:-:S13]  /*2170*/  PLOP3.LUT P0, PT, PT, PT, UP1, 0x80, 0x8 ;  /* 0x000000000008781c */ /* 0x000fda0003f0f018 */
[----:B-1----:R-:W-:Y:S02]  /*2180*/  @P0 LOP3.LUT R2, R5, 0xffff, RZ, 0xc0, !PT ;  /* 0x0000ffff05020812 */ /* 0x002fe400078ec0ff */
[----:B------:R-:W-:Y:S02]  /*2190*/  @P0 MOV R8, R4 ;  /* 0x0000000400080202 */ /* 0x000fe40000000f00 */
[----:B------:R-:W-:Y:S01]  /*21a0*/  @P0 R2UR UR8, R2 ;  /* 0x00000000020802ca */ /* 0x000fe200000e0000 */
[----:B------:R-:W-:Y:S01]  /*21b0*/  VIADD R2, R3, 0x80 ;  /* 0x0000008003027836 */ /* 0x000fe20000000000 */
[----:B------:R-:W-:Y:S02]  /*21c0*/  @P0 SHF.R.U32.HI R4, RZ, 0x10, R5 ;  /* 0x00000010ff040819 */ /* 0x000fe40000011605 */
[----:B------:R-:W-:Y:S02]  /*21d0*/  @P0 R2UR UR9, R8 ;  /* 0x00000000080902ca */ /* 0x000fe400000e0000 */
[----:B------:R-:W-:-:S02]  /*21e0*/  PRMT R2, RZ, 0x654, R2 ;  /* 0x00000654ff027816 */ /* 0x000fc40000000002 */
[----:B------:R-:W-:Y:S02]  /*21f0*/  @P0 R2UR UR6, R4 ;  /* 0x00000000040602ca */ /* 0x000fe400000e0000 */
[----:B------:R1:W-:Y:S03]  /*2200*/  SYNCS.ARRIVE.TRANS64.RED.A1T0 RZ, [R2+URZ], RZ ;  /* 0x000000ff02ff79a7 */ /* 0x0003e600081004ff */
[----:B------:R-:W-:-:S04]  /*2210*/  @UP1 UMOV UR31, UR8 ;  /* 0x00000008001f1c82 */ /* 0x000fc80008000000 */
[----:B------:R-:W-:-:S04]  /*2220*/  @UP1 UMOV UR37, UR9 ;  /* 0x0000000900251c82 */ /* 0x000fc80008000000 */
[----:B------:R-:W-:Y:S01]  /*2230*/  @UP1 UMOV UR36, UR6 ;  /* 0x0000000600241c82 */ /* 0x000fe20008000000 */
[----:B------:R-:W-:Y:S05]  /*2240*/  BRA.U !UP0, `(.L_x_40) ;  /* 0x0000000108d47547 */ /* 0x000fea000b800000 */
[----:B------:R-:W2:Y:S01]  /*2250*/  LDCU.128 UR16, c[0x0][0xb10] ;  /* 0x00016200ff1077ac */ /* 0x000ea20008000c00 */
[----:B------:R-:W3:Y:S01]  /*2260*/  LDCU UR14, c[0x0][0xb20] ;  /* 0x00016400ff0e77ac */ /* 0x000ee20008000800 */
[----:B------:R-:W4:Y:S01]  /*2270*/  LDCU UR20, c[0x0][0xb0c] ;  /* 0x00016180ff1477ac */ /* 0x000f220008000800 */
[----:B------:R-:W1:Y:S01]  /*2280*/  LDCU.64 UR10, c[0x0][0xb28] ;  /* 0x00016500ff0a77ac */ /* 0x000e620008000a00 */
[----:B------:R-:W-:Y:S02]  /*2290*/  UISETP.NE.AND UP3, UPT, UR15, 0x1, UPT ;  /* 0x000000010f00788c */ /* 0x000fe4000bf65270 */
[----:B--2---:R-:W-:Y:S02]  /*22a0*/  UIMAD.WIDE.U32 UR12, UR38, UR19, URZ ;  /* 0x00000013260c72a5 */ /* 0x004fe4000f8e00ff */
[----:B------:R-:W-:Y:S02]  /*22b0*/  UIMAD.WIDE.U32 UR8, UR39, UR16, URZ ;  /* 0x00000010270872a5 */ /* 0x000fe4000f8e00ff */
[----:B------:R-:W-:-:S02]  /*22c0*/  UISETP.NE.AND UP0, UPT, UR18, 0x1, UPT ;  /* 0x000000011200788c */ /* 0x000fc4000bf05270 */
[----:B------:R-:W-:Y:S01]  /*22d0*/  UIMAD.WIDE.U32 UR24, UR31, UR19, URZ ;  /* 0x000000131f1872a5 */ /* 0x000fe2000f8e00ff */
[----:B------:R-:W-:Y:S02]  /*22e0*/  UMOV UR12, UR13 ;  /* 0x0000000d000c7c82 */ /* 0x000fe40008000000 */
[----:B------:R-:W-:Y:S01]  /*22f0*/  UMOV UR8, UR9 ;  /* 0x0000000900087c82 */ /* 0x000fe20008000000 */
[----:B---3--:R-:W-:Y:S02]  /*2300*/  USHF.R.U32.HI UR12, URZ, UR14, UR12 ;  /* 0x0000000eff0c7299 */ /* 0x008fe4000801160c */
[----:B------:R-:W-:Y:S02]  /*2310*/  USHF.R.U32.HI UR9, URZ, UR17, UR8 ;  /* 0x00000011ff097299 */ /* 0x000fe40008011608 */
[----:B----4-:R-:W-:Y:S02]  /*2320*/  UISETP.NE.AND UP2, UPT, UR20, 0x1, UPT ;  /* 0x000000011400788c */ /* 0x010fe4000bf45270 */
[----:B------:R-:W-:-:S02]  /*2330*/  USEL UR8, UR38, UR12, !UP0 ;  /* 0x0000000c26087287 */ /* 0x000fc4000c000000 */
[----:B------:R-:W-:Y:S02]  /*2340*/  USEL UR9, UR39, UR9, !UP2 ;  /* 0x0000000927097287 */ /* 0x000fe4000d000000 */
[----:B-1----:R-:W-:Y:S01]  /*2350*/  UIMAD.WIDE.U32 UR12, UR8, UR10, URZ ;  /* 0x0000000a080c72a5 */ /* 0x002fe2000f8e00ff */
[----:B------:R-:W-:Y:S01]  /*2360*/  UMOV UR6, UR25 ;  /* 0x0000001900067c82 */ /* 0x000fe20008000000 */
[----:B------:R-:W-:Y:S02]  /*2370*/  UIMAD.WIDE.U32 UR22, UR37, UR16, URZ ;  /* 0x00000010251672a5 */ /* 0x000fe4000f8e00ff */
[----:B------:R-:W-:-:S03]  /*2380*/  UIMAD.WIDE.U32 UR24, UR9, UR10, URZ ;  /* 0x0000000a091872a5 */ /* 0x000fc6000f8e00ff */
[----:B------:R-:W-:Y:S01]  /*2390*/  UMOV UR12, UR13 ;  /* 0x0000000d000c7c82 */ /* 0x000fe20008000000 */
[----:B------:R-:W-:Y:S02]  /*23a0*/  USHF.R.U32.HI UR6, URZ, UR14, UR6 ;  /* 0x0000000eff067299 */ /* 0x000fe40008011606 */
[----:B------:R-:W-:Y:S01]  /*23b0*/  @UP3 USHF.R.U32.HI UR8, URZ, UR11, UR12 ;  /* 0x0000000bff083299 */ /* 0x000fe2000801160c */
[----:B------:R-:W-:Y:S01]  /*23c0*/  UMOV UR22, UR23 ;  /* 0x0000001700167c82 */ /* 0x000fe20008000000 */
[----:B------:R-:W-:Y:S01]  /*23d0*/  UMOV UR24, UR25 ;  /* 0x0000001900187c82 */ /* 0x000fe20008000000 */
[----:B------:R-:W-:Y:S02]  /*23e0*/  USHF.R.U32.HI UR17, URZ, UR17, UR22 ;  /* 0x00000011ff117299 */ /* 0x000fe40008011616 */
[----:B------:R-:W-:Y:S02]  /*23f0*/  USEL UR6, UR31, UR6, !UP0 ;  /* 0x000000061f067287 */ /* 0x000fe4000c000000 */
[----:B------:R-:W-:-:S02]  /*2400*/  @UP3 USHF.R.U32.HI UR9, URZ, UR11, UR24 ;  /* 0x0000000bff093299 */ /* 0x000fc40008011618 */
[----:B------:R-:W-:Y:S02]  /*2410*/  UIMAD UR12, UR15, UR8, URZ ;  /* 0x000000080f0c72a4 */ /* 0x000fe4000f8e02ff */
[----:B------:R-:W-:Y:S02]  /*2420*/  USEL UR8, UR37, UR17, !UP2 ;  /* 0x0000001125087287 */ /* 0x000fe4000d000000 */
[----:B------:R-:W-:Y:S02]  /*2430*/  UIMAD UR14, UR15, UR9, URZ ;  /* 0x000000090f0e72a4 */ /* 0x000fe4000f8e02ff */
[----:B------:R-:W-:Y:S02]  /*2440*/  UISETP.GE.AND UP0, UPT, UR6, UR12, UPT ;  /* 0x0000000c0600728c */ /* 0x000fe4000bf06270 */
[----:B------:R-:W-:Y:S02]  /*2450*/  UIMAD.WIDE.U32 UR12, UR6, UR10, URZ ;  /* 0x0000000a060c72a5 */ /* 0x000fe4000f8e00ff */
[----:B------:R-:W-:-:S02]  /*2460*/  UISETP.GE.OR UP0, UPT, UR8, UR14, UP0 ;  /* 0x0000000e0800728c */ /* 0x000fc40008706670 */
[----:B------:R-:W-:Y:S02]  /*2470*/  UIMAD.WIDE.U32 UR16, UR8, UR10, URZ ;  /* 0x0000000a081072a5 */ /* 0x000fe4000f8e00ff */
[----:B------:R-:W-:Y:S01]  /*2480*/  UIADD3 UR14, UPT, UPT, -UR8, URZ, URZ ;  /* 0x000000ff080e7290 */ /* 0x000fe2000fffe1ff */
[----:B------:R-:W-:Y:S01]  /*2490*/  UMOV UR12, UR13 ;  /* 0x0000000d000c7c82 */ /* 0x000fe20008000000 */
[----:B------:R-:W-:Y:S02]  /*24a0*/  UIADD3 UR13, UPT, UPT, -UR6, URZ, URZ ;  /* 0x000000ff060d7290 */ /* 0x000fe4000fffe1ff */
[----:B------:R-:W-:-:S03]  /*24b0*/  USHF.R.U32.HI UR12, URZ, UR11, UR12 ;  /* 0x0000000bff0c7299 */ /* 0x000fc6000801160c */
[----:B------:R-:W-:Y:S01]  /*24c0*/  @!UP0 UMOV UR10, UR17 ;  /* 0x00000011000a8c82 */ /* 0x000fe20008000000 */
[----:B------:R-:W-:Y:S02]  /*24d0*/  UIMAD UR13, UR18, UR13, UR31 ;  /* 0x0000000d120d72a4 */ /* 0x000fe4000f8e021f */
[----:B------:R-:W-:Y:S02]  /*24e0*/  USEL UR12, UR6, UR12, !UP3 ;  /* 0x0000000c060c7287 */ /* 0x000fe4000d800000 */
[----:B------:R-:W-:Y:S02]  /*24f0*/  @!UP0 USHF.R.U32.HI UR10, URZ, UR11, UR10 ;  /* 0x0000000bff0a8299 */ /* 0x000fe4000801160a */
[----:B------:R-:W-:Y:S02]  /*2500*/  UIADD3 UR11, UPT, UPT, -UR12, URZ, URZ ;  /* 0x000000ff0c0b7290 */ /* 0x000fe4000fffe1ff */
[----:B------:R-:W-:Y:S02]  /*2510*/  @!UP0 USEL UR10, UR8, UR10, !UP3 ;  /* 0x0000000a080a8287 */ /* 0x000fe4000d800000 */
[----:B------:R-:W-:-:S02]  /*2520*/  UIMAD UR11, UR15, UR11, UR6 ;  /* 0x0000000b0f0b72a4 */ /* 0x000fc4000f8e0206 */
[----:B------:R-:W-:Y:S02]  /*2530*/  @!UP0 UIADD3 UR12, UPT, UPT, UR12, -UR10, URZ ;  /* 0x8000000a0c0c8290 */ /* 0x000fe4000fffe0ff */
[----:B------:R-:W-:Y:S02]  /*2540*/  @!UP0 UIMAD UR10, UR11, UR9, UR10 ;  /* 0x000000090b0a82a4 */ /* 0x000fe4000f8e020a */
[----:B------:R-:W-:Y:S02]  /*2550*/  @!UP0 UIMAD UR6, UR15, UR12, UR8 ;  /* 0x0000000c0f0682a4 */ /* 0x000fe4000f8e0208 */
[----:B------:R-:W-:Y:S02]  /*2560*/  UIMAD UR9, UR20, UR14, UR37 ;  /* 0x0000000e140972a4 */ /* 0x000fe4000f8e0225 */
[----:B------:R-:W-:Y:S01]  /*2570*/  UIMAD UR31, UR6, UR18, UR13 ;  /* 0x00000012061f72a4 */ /* 0x000fe2000f8e020d */
[----:B------:R-:W-:Y:S02]  /*2580*/  @!UP0 UMOV UR8, UR10 ;  /* 0x0000000a00088c82 */ /* 0x000fe40008000000 */
[----:B------:R-:W-:-:S12]  /*2590*/  UIMAD UR37, UR8, UR20, UR9 ;  /* 0x00000014082572a4 */ /* 0x000fd8000f8e0209 */
.L_x_40:
[----:B------:R-:W2:Y:S02]  /*25a0*/  LDCU UR6, c[0x0][0xb30] ;  /* 0x00016600ff0677ac */ /* 0x000ea40008000800 */
[----:B--2---:R-:W-:-:S09]  /*25b0*/  UISETP.NE.AND UP0, UPT, UR6, 0x1, UPT ;  /* 0x000000010600788c */ /* 0x004fd2000bf05270 */
[----:B------:R-:W-:Y:S05]  /*25c0*/  BRA.U UP0, `(.L_x_41) ;  /* 0x0000000100447547 */ /* 0x000fea000b800000 */
[----:B------:R-:W2:Y:S01]  /*25d0*/  LDCU.128 UR16, c[0x0][0xb10] ;  /* 0x00016200ff1077ac */ /* 0x000ea20008000c00 */
[----:B------:R-:W3:Y:S01]  /*25e0*/  LDCU UR12, c[0x0][0xb0c] ;  /* 0x00016180ff0c77ac */ /* 0x000ee20008000800 */
[----:B------:R-:W4:Y:S01]  /*25f0*/  LDCU UR13, c[0x0][0xb20] ;  /* 0x00016400ff0d77ac */ /* 0x000f220008000800 */
[----:B--2---:R-:W-:Y:S02]  /*2600*/  UIMAD.WIDE.U32 UR10, UR37, UR16, URZ ;  /* 0x00000010250a72a5 */ /* 0x004fe4000f8e00ff */
[----:B------:R-:W-:Y:S02]  /*2610*/  UIMAD.WIDE.U32 UR8, UR31, UR19, URZ ;  /* 0x000000131f0872a5 */ /* 0x000fe4000f8e00ff */
[----:B---3--:R-:W-:Y:S02]  /*2620*/  UISETP.NE.AND UP2, UPT, UR12, 0x1, UPT ;  /* 0x000000010c00788c */ /* 0x008fe4000bf45270 */
[----:B------:R-:W-:Y:S01]  /*2630*/  UISETP.NE.AND UP0, UPT, UR18, 0x1, UPT ;  /* 0x000000011200788c */ /* 0x000fe2000bf05270 */
[----:B------:R-:W-:-:S02]  /*2640*/  UMOV UR10, UR11 ;  /* 0x0000000b000a7c82 */ /* 0x000fc40008000000 */
[----:B------:R-:W-:Y:S01]  /*2650*/  UMOV UR6, UR9 ;  /* 0x0000000900067c82 */ /* 0x000fe20008000000 */
[----:B------:R-:W-:Y:S02]  /*2660*/  USHF.R.U32.HI UR17, URZ, UR17, UR10 ;  /* 0x00000011ff117299 */ /* 0x000fe4000801160a */
[----:B----4-:R-:W-:Y:S02]  /*2670*/  USHF.R.U32.HI UR6, URZ, UR13, UR6 ;  /* 0x0000000dff067299 */ /* 0x010fe40008011606 */
[----:B------:R-:W-:Y:S02]  /*2680*/  USEL UR8, UR37, UR17, !UP2 ;  /* 0x0000001125087287 */ /* 0x000fe4000d000000 */
[----:B------:R-:W-:-:S04]  /*2690*/  USEL UR6, UR31, UR6, !UP0 ;  /* 0x000000061f067287 */ /* 0x000fc8000c000000 */
[----:B------:R-:W-:Y:S02]  /*26a0*/  UIADD3 UR9, UPT, UPT, UR8, -UR6, URZ ;  /* 0x8000000608097290 */ /* 0x000fe4000fffe0ff */
[----:B------:R-:W-:Y:S02]  /*26b0*/  UIADD3 UR6, UPT, UPT, -UR8, UR6, URZ ;  /* 0x0000000608067290 */ /* 0x000fe4000fffe1ff */
[----:B------:R-:W-:Y:S02]  /*26c0*/  UIMAD UR31, UR9, UR18, UR31 ;  /* 0x00000012091f72a4 */ /* 0x000fe4000f8e021f */
[----:B------:R-:W-:-:S12]  /*26d0*/  UIMAD UR37, UR6, UR12, UR37 ;  /* 0x0000000c062572a4 */ /* 0x000fd8000f8e0225 */
.L_x_41:
[----:B-1----:R-:W-:Y:S01]  /*26e0*/  VIADD R2, R9, 0x1 ;  /* 0x0000000109027836 */ /* 0x002fe20000000000 */
[----:B------:R-:W-:Y:S01]  /*26f0*/  PLOP3.LUT P1, PT, PT, PT, PT, 0x80, 0x8 ;  /* 0x000000000008781c */ /* 0x000fe20003f2f070 */
[----:B------:R-:W-:Y:S02]  /*2700*/  UIADD3 UR46, UPT, UPT, UR37, UR56, URZ ;  /* 0x00000038252e7290 */ /* 0x000fe4000fffe0ff */
[----:B------:R-:W-:Y:S01]  /*2710*/  UIADD3 UR47, UPT, UPT, UR31, UR57, URZ ;  /* 0x000000391f2f7290 */ /* 0x000fe2000fffe0ff */
[----:B------:R-:W-:-:S04]  /*2720*/  ISETP.NE.AND P0, PT, R2, 0x2, PT ;  /* 0x000000020200780c */ /* 0x000fc80003f05270 */
[----:B------:R-:W-:Y:S02]  /*2730*/  SEL R3, RZ, 0x1, P0 ;  /* 0x00000001ff037807 */ /* 0x000fe40000000000 */
[----:B------:R-:W-:Y:S02]  /*2740*/  SEL R9, R2, RZ, P0 ;  /* 0x000000ff02097207 */ /* 0x000fe40000000000 */
[----:B------:R-:W-:Y:S01]  /*2750*/  LOP3.LUT R12, R12, R3, RZ, 0x3c, !PT ;  /* 0x000000030c0c7212 */ /* 0x000fe200078e3cff */
[----:B------:R-:W-:Y:S06]  /*2760*/  BRA.U UP1, `(.L_x_42) ;  /* 0xfffffff101307547 */ /* 0x000fec000b83ffff */
[----:B------:R-:W-:Y:S01]  /*2770*/  UIADD3 UR8, UPT, UPT, UR4, 0x28, URZ ;  /* 0x0000002804087890 */ /* 0x000fe2000fffe0ff */
[----:B------:R-:W-:-:S03]  /*2780*/  SHF.L.U32 R2, R0, 0x1f, RZ ;  /* 0x0000001f00027819 */ /* 0x000fc600000006ff */
[----:B------:R-:W-:-:S09]  /*2790*/  ULEA UR4, UR7, UR8, 0x3 ;  /* 0x0000000807047291 */ /* 0x000fd2000f8e18ff */
[----:B------:R-:W1:Y:S02]  /*27a0*/  SYNCS.PHASECHK.TRANS64.TRYWAIT P0, [UR4], R2 ;  /* 0x00000002ff0075a7 */ /* 0x000e640008001104 */
[----:B-1----:R-:W-:Y:S05]  /*27b0*/  @!P0 BRA `(.L_x_43) ;  /* 0x0000009800448947 */ /* 0x002fea0003800000 */
.L_x_122:
[----:B------:R-:W-:-:S04]  /*27c0*/  UIADD3 UR4, UPT, UPT, UR7, 0x1, URZ ;  /* 0x0000000107047890 */ /* 0x000fc8000fffe0ff */
[----:B------:R-:W-:-:S04]  /*27d0*/  UISETP.NE.AND UP0, UPT, UR4, 0x5, UPT ;  /* 0x000000050400788c */ /* 0x000fc8000bf05270 */
[----:B------:R-:W-:Y:S02]  /*27e0*/  USEL UR6, URZ, 0x1, UP0 ;  /* 0x00000001ff067887 */ /* 0x000fe40008000000 */
[----:B------:R-:W-:-:S04]  /*27f0*/  USEL UR4, UR4, URZ, UP0 ;  /* 0x000000ff04047287 */ /* 0x000fc80008000000 */
[----:B------:R-:W-:Y:S01]  /*2800*/  ULEA UR5, UR4, UR8, 0x3 ;  /* 0x0000000804057291 */ /* 0x000fe2000f8e18ff */
[----:B------:R-:W-:-:S04]  /*2810*/  LOP3.LUT R0, R0, UR6, RZ, 0x3c, !PT ;  /* 0x0000000600007c12 */ /* 0x000fc8000f8e3cff */
[----:B-1----:R-:W-:-:S04]  /*2820*/  SHF.L.U32 R2, R0, 0x1f, RZ ;  /* 0x0000001f00027819 */ /* 0x002fc800000006ff */
[----:B------:R-:W1:Y:S02]  /*2830*/  SYNCS.PHASECHK.TRANS64.TRYWAIT P0, [UR5], R2 ;  /* 0x00000002ff0075a7 */ /* 0x000e640008001105 */
[----:B-1----:R-:W-:Y:S05]  /*2840*/  @!P0 BRA `(.L_x_44) ;  /* 0x0000009800388947 */ /* 0x002fea0003800000 */
.L_x_124:
        /* <DEDUP_REMOVED lines=9> */
.L_x_126:
        /* <DEDUP_REMOVED lines=9> */
.L_x_128:
[----:B------:R-:W-:-:S04]  /*2970*/  UIADD3 UR4, UPT, UPT, UR4, 0x1, URZ ;  /* 0x0000000104047890 */ /* 0x000fc8000fffe0ff */
[----:B------:R-:W-:-:S04]  /*2980*/  UISETP.NE.AND UP0, UPT, UR4, 0x5, UPT ;  /* 0x000000050400788c */ /* 0x000fc8000bf05270 */
[----:B------:R-:W-:Y:S02]  /*2990*/  USEL UR5, URZ, 0x1, UP0 ;  /* 0x00000001ff057887 */ /* 0x000fe40008000000 */
[----:B------:R-:W-:-:S04]  /*29a0*/  USEL UR4, UR4, URZ, UP0 ;  /* 0x000000ff04047287 */ /* 0x000fc80008000000 */
[----:B------:R-:W-:Y:S01]  /*29b0*/  ULEA UR4, UR4, UR8, 0x3 ;  /* 0x0000000804047291 */ /* 0x000fe2000f8e18ff */
[----:B-1----:R-:W-:-:S04]  /*29c0*/  LOP3.LUT R2, R0, UR5, RZ, 0x3c, !PT ;  /* 0x0000000500027c12 */ /* 0x002fc8000f8e3cff */
[----:B------:R-:W-:Y:S01]  /*29d0*/  SHF.L.U32 R2, R2, 0x1f, RZ ;  /* 0x0000001f02027819 */ /* 0x000fe200000006ff */
[----:B------:R-:W-:-:S07]  /*29e0*/  IMAD.U32 R0, RZ, RZ, UR4 ;  /* 0x00000004ff007e24 */ /* 0x000fce000f8e00ff */
.L_x_47:
[----:B-1----:R1:W2:Y:S02]  /*29f0*/  SYNCS.PHASECHK.TRANS64.TRYWAIT P0, [R0+URZ], R2 ;  /* 0x00000002000075a7 */ /* 0x0022a400080011ff */
[----:B--2---:R-:W-:Y:S05]  /*2a00*/  @!P0 NANOSLEEP.SYNCS 0x989680 ;  /* 0x009896800000895d */ /* 0x004fea0003900000 */
[----:B------:R-:W2:Y:S02]  /*2a10*/  @!P0 SYNCS.PHASECHK.TRANS64 P0, [R0+URZ], R2 ;  /* 0x00000002000085a7 */ /* 0x000ea400080010ff */
[----:B--2---:R-:W-:Y:S05]  /*2a20*/  @P0 EXIT ;  /* 0x000000000000094d */ /* 0x004fea0003800000 */
[----:B------:R-:W-:Y:S05]  /*2a30*/  BRA `(.L_x_47) ;  /* 0xfffffffc00ec7947 */ /* 0x000fea000383ffff */
.L_x_22:
[----:B------:R-:W-:-:S04]  /*2a40*/  UISETP.NE.AND UP0, UPT, UR5, URZ, UPT ;  /* 0x000000ff0500728c */ /* 0x000fc8000bf05270 */
[----:B------:R-:W-:-:S09]  /*2a50*/  UISETP.NE.OR UP0, UPT, UR14, 0x1, UP0 ;  /* 0x000000010e00788c */ /* 0x000fd20008705670 */
[----:B------:R-:W-:Y:S05]  /*2a60*/  BRA.U UP0, `(.L_x_48) ;  /* 0x0000000500507547 */ /* 0x000fea000b800000 */
[----:B------:R-:W-:Y:S01]  /*2a70*/  HFMA2 R9, -RZ, RZ, 0, 0 ;  /* 0x00000000ff097431 */ /* 0x000fe200000001ff */
[----:B------:R-:W-:Y:S01]  /*2a80*/  UMOV UR6, 0x400 ;  /* 0x0000040000067882 */ /* 0x000fe20000000000 */
[----:B------:R-:W-:Y:S01]  /*2a90*/  ISETP.GE.U32.AND P2, PT, R14, 0x2, PT ;  /* 0x000000020e00780c */ /* 0x000fe20003f46070 */
[----:B------:R-:W-:Y:S01]  /*2aa0*/  IMAD.MOV.U32 R10, RZ, RZ, 0x1 ;  /* 0x00000001ff0a7424 */ /* 0x000fe200078e00ff */
[----:B------:R-:W-:Y:S01]  /*2ab0*/  MOV R4, RZ ;  /* 0x000000ff00047202 */ /* 0x000fe20000000f00 */
[----:B------:R-:W-:Y:S01]  /*2ac0*/  IMAD.MOV.U32 R12, RZ, RZ, RZ ;  /* 0x000000ffff0c7224 */ /* 0x000fe200078e00ff */
[----:B------:R-:W-:Y:S01]  /*2ad0*/  ULEA UR6, UR5, UR6, 0x18 ;  /* 0x0000000605067291 */ /* 0x000fe2000f8ec0ff */
[----:B------:R-:W-:Y:S02]  /*2ae0*/  IMAD.MOV.U32 R11, RZ, RZ, RZ ;  /* 0x000000ffff0b7224 */ /* 0x000fe400078e00ff */
[----:B------:R-:W-:-:S09]  /*2af0*/  UMOV UR5, URZ ;  /* 0x000000ff00057c82 */ /* 0x000fd20008000000 */
.L_x_52:
[----:B------:R-:W-:Y:S02]  /*2b00*/  LEA R0, R4, UR6, 0x3 ;  /* 0x0000000604007c11 */ /* 0x000fe4000f8e18ff */
[----:B------:R-:W-:-:S03]  /*2b10*/  SHF.L.U32 R2, R11, 0x1f, RZ ;  /* 0x0000001f0b027819 */ /* 0x000fc600000006ff */
[----:B------:R-:W-:Y:S01]  /*2b20*/  VIADD R3, R0, 0xc0 ;  /* 0x000000c000037836 */ /* 0x000fe20000000000 */
[----:B------:R-:W1:Y:S02]  /*2b30*/  SYNCS.PHASECHK.TRANS64.TRYWAIT P0, [R0+URZ+0xb0], R2 ;  /* 0x0000b002000075a7 */ /* 0x000e6400080011ff */
[----:B-1----:R-:W-:Y:S05]  /*2b40*/  @!P0 BRA `(.L_x_49) ;  /* 0x0000009400c08947 */ /* 0x002fea0003800000 */
.L_x_129:
[----:B------:R-:W-:Y:S01]  /*2b50*/  ULEA UR4, UR5, UR6, 0x3 ;  /* 0x0000000605047291 */ /* 0x000fe2000f8e18ff */
[----:B-1----:R-:W-:Y:S01]  /*2b60*/  PRMT R0, RZ, 0x654, R3 ;  /* 0x00000654ff007816 */ /* 0x002fe20000000003 */
[----:B------:R-:W-:Y:S01]  /*2b70*/  @!P2 IMAD.MOV.U32 R5, RZ, RZ, 0x10 ;  /* 0x00000010ff05a424 */ /* 0x000fe200078e00ff */
[----:B------:R-:W-:Y:S01]  /*2b80*/  SHF.L.U32 R2, R10, 0x1f, RZ ;  /* 0x0000001f0a027819 */ /* 0x000fe200000006ff */
[----:B------:R-:W-:Y:S01]  /*2b90*/  UIADD3 UR7, UPT, UPT, UR4, 0x70, URZ ;  /* 0x0000007004077890 */ /* 0x000fe2000fffe0ff */
[----:B------:R1:W-:Y:S04]  /*2ba0*/  SYNCS.ARRIVE.TRANS64.RED.A1T0 RZ, [R0+URZ], RZ ;  /* 0x000000ff00ff79a7 */ /* 0x0003e800081004ff */
[----:B------:R-:W2:Y:S01]  /*2bb0*/  SYNCS.PHASECHK.TRANS64.TRYWAIT P0, [UR4+0x80], R2 ;  /* 0x00008002ff0075a7 */ /* 0x000ea20008001104 */
[----:B-1----:R-:W-:-:S05]  /*2bc0*/  IMAD.U32 R0, RZ, RZ, UR7 ;  /* 0x00000007ff007e24 */ /* 0x002fca000f8e00ff */
[----:B------:R-:W-:Y:S01]  /*2bd0*/  PRMT R0, R14, 0x654, R0 ;  /* 0x000006540e007816 */ /* 0x000fe20000000000 */
[----:B--2---:R-:W-:Y:S06]  /*2be0*/  @!P0 BRA `(.L_x_50) ;  /* 0x0000009400ac8947 */ /* 0x004fec0003800000 */
.L_x_131:
[----:B------:R-:W-:Y:S01]  /*2bf0*/  ULEA UR8, UR5, UR6, 0x4 ;  /* 0x0000000605087291 */ /* 0x000fe2000f8e20ff */
[----:B------:R-:W-:Y:S01]  /*2c00*/  SEL R13, R0, R13, !P2 ;  /* 0x0000000d000d7207 */ /* 0x000fe20005000000 */
[----:B------:R-:W-:Y:S01]  /*2c10*/  UIADD3 UR9, UPT, UPT, UR4, 0x70, URZ ;  /* 0x0000007004097890 */ /* 0x000fe2000fffe0ff */
[----:B------:R-:W-:Y:S01]  /*2c20*/  LEA R0, R9, UR6, 0x3 ;  /* 0x0000000609007c11 */ /* 0x000fe2000f8e18ff */
[----:B------:R-:W-:Y:S01]  /*2c30*/  UIADD3 UR8, UPT, UPT, UR8, 0xe0, URZ ;  /* 0x000000e008087890 */ /* 0x000fe2000fffe0ff */
[----:B-1----:R-:W-:Y:S01]  /*2c40*/  SHF.L.U32 R2, R12, 0x1f, RZ ;  /* 0x0000001f0c027819 */ /* 0x002fe200000006ff */
[----:B------:R1:W-:Y:S01]  /*2c50*/  @!P2 SYNCS.ARRIVE.TRANS64.RED RZ, [R13+URZ], R5 ;  /* 0x000000050dffa9a7 */ /* 0x0003e200080004ff */
[----:B------:R-:W-:Y:S01]  /*2c60*/  UIADD3 UR4, UPT, UPT, UR5, 0x1, URZ ;  /* 0x0000000105047890 */ /* 0x000fe2000fffe0ff */
[----:B------:R-:W-:-:S03]  /*2c70*/  VIADD R8, R4, 0x1 ;  /* 0x0000000104087836 */ /* 0x000fc60000000000 */
[----:B------:R-:W-:Y:S02]  /*2c80*/  UISETP.NE.AND UP0, UPT, UR4, 0x2, UPT ;  /* 0x000000020400788c */ /* 0x000fe4000bf05270 */
[----:B------:R-:W-:Y:S06]  /*2c90*/  UGETNEXTWORKID.BROADCAST [UR8], [UR9] ;  /* 0x00000000080073ca */ /* 0x000fec0008000100 */
[----:B------:R-:W-:Y:S01]  /*2ca0*/  USEL UR7, URZ, 0x1, UP0 ;  /* 0x00000001ff077887 */ /* 0x000fe20008000000 */
[----:B------:R-:W-:Y:S01]  /*2cb0*/  ISETP.NE.AND P0, PT, R8, 0x2, PT ;  /* 0x000000020800780c */ /* 0x000fe20003f05270 */
[----:B------:R-:W-:Y:S01]  /*2cc0*/  USEL UR5, UR4, URZ, UP0 ;  /* 0x000000ff04057287 */ /* 0x000fe20008000000 */
[----:B------:R-:W2:Y:S03]  /*2cd0*/  SYNCS.PHASECHK.TRANS64.TRYWAIT P1, [R0+URZ+0x70], R2 ;  /* 0x00007002000075a7 */ /* 0x000ea600080211ff */
[----:B------:R-:W-:Y:S01]  /*2ce0*/  LOP3.LUT R10, R10, UR7, RZ, 0x3c, !PT ;  /* 0x000000070a0a7c12 */ /* 0x000fe2000f8e3cff */
[----:B-12---:R-:W-:Y:S07]  /*2cf0*/  @!P1 BRA `(.L_x_51) ;  /* 0x0000009400809947 */ /* 0x006fee0003800000 */
.L_x_132:
[----:B-1----:R-:W-:Y:S01]  /*2d00*/  LEA R2, R9, UR6, 0x4 ;  /* 0x0000000609027c11 */ /* 0x002fe2000f8e20ff */
[----:B------:R-:W-:-:S04]  /*2d10*/  VIADD R0, R0, 0x80 ;  /* 0x0000008000007836 */ /* 0x000fc80000000000 */
[----:B------:R1:W2:Y:S01]  /*2d20*/  LDS.128 R4, [R2+0xe0] ;  /* 0x0000e00002047984 */ /* 0x0002a20000000c00 */
[----:B------:R-:W-:Y:S01]  /*2d30*/  PRMT R0, RZ, 0x654, R0 ;  /* 0x00000654ff007816 */ /* 0x000fe20000000000 */
[----:B------:R-:W-:Y:S01]  /*2d40*/  @!PT LDS RZ, [RZ] ;  /* 0x00000000fffff984 */ /* 0x000fe20000000800 */
[----:B------:R-:W-:Y:S01]  /*2d50*/  @!PT LDS RZ, [RZ] ;  /* 0x00000000fffff984 */ /* 0x000fe20000000800 */
[----:B------:R-:W-:Y:S01]  /*2d60*/  @!PT LDS RZ, [RZ] ;  /* 0x00000000fffff984 */ /* 0x000fe20000000800 */
[----:B------:R-:W-:Y:S01]  /*2d70*/  @!PT LDS RZ, [RZ] ;  /* 0x00000000fffff984 */ /* 0x000fe20000000800 */
[----:B------:R3:W-:Y:S06]  /*2d80*/  MEMBAR.ALL.CTA ;  /* 0x0000000000007992 */ /* 0x0007ec0000008000 */
[----:B---3--:R-:W3:Y:S01]  /*2d90*/  FENCE.VIEW.ASYNC.S ;  /* 0x00000000000073c6 */ /* 0x008ee20000000000 */
[----:B-1----:R-:W-:-:S04]  /*2da0*/  SEL R2, RZ, 0x1, P0 ;  /* 0x00000001ff027807 */ /* 0x002fc80000000000 */
[----:B------:R-:W-:Y:S01]  /*2db0*/  LOP3.LUT R11, R11, R2, RZ, 0x3c, !PT ;  /* 0x000000020b0b7212 */ /* 0x000fe200078e3cff */
[----:B---3--:R1:W-:Y:S01]  /*2dc0*/  SYNCS.ARRIVE.TRANS64.RED.A1T0 RZ, [R0+URZ], RZ ;  /* 0x000000ff00ff79a7 */ /* 0x0083e200081004ff */
[----:B--2---:R-:W-:Y:S02]  /*2dd0*/  LOP3.LUT P3, RZ, R6, 0x1, RZ, 0xc0, !PT ;  /* 0x0000000106ff7812 */ /* 0x004fe4000786c0ff */
[----:B------:R-:W-:Y:S01]  /*2de0*/  SEL R4, R8, RZ, P0 ;  /* 0x000000ff08047207 */ /* 0x000fe20000000000 */
[----:B-1----:R-:W-:-:S05]  /*2df0*/  VIADD R0, R9, 0x1 ;  /* 0x0000000109007836 */ /* 0x002fca0000000000 */
[----:B------:R-:W-:-:S04]  /*2e00*/  ISETP.NE.AND P1, PT, R0, 0x2, PT ;  /* 0x000000020000780c */ /* 0x000fc80003f25270 */
[----:B------:R-:W-:Y:S02]  /*2e10*/  SEL R3, RZ, 0x1, P1 ;  /* 0x00000001ff037807 */ /* 0x000fe40000800000 */
[----:B------:R-:W-:Y:S02]  /*2e20*/  SEL R9, R0, RZ, P1 ;  /* 0x000000ff00097207 */ /* 0x000fe40000800000 */
[----:B------:R-:W-:Y:S01]  /*2e30*/  LOP3.LUT R12, R12, R3, RZ, 0x3c, !PT ;  /* 0x000000030c0c7212 */ /* 0x000fe200078e3cff */
[----:B------:R-:W-:Y:S06]  /*2e40*/  @P3 BRA `(.L_x_52) ;  /* 0xfffffffc002c3947 */ /* 0x000fec000383ffff */
[----:B------:R-:W-:Y:S01]  /*2e50*/  ULEA UR4, UR5, UR6, 0x3 ;  /* 0x0000000605047291 */ /* 0x000fe2000f8e18ff */
[----:B------:R-:W-:-:S08]  /*2e60*/  SHF.L.U32 R0, R10, 0x1f, RZ ;  /* 0x0000001f0a007819 */ /* 0x000fd000000006ff */
[----:B------:R-:W1:Y:S02]  /*2e70*/  SYNCS.PHASECHK.TRANS64 P0, [UR4+0x80], R0 ;  /* 0x00008000ff0075a7 */ /* 0x000e640008001004 */
[----:B-1----:R-:W-:Y:S05]  /*2e80*/  @P0 BRA `(.L_x_53) ;  /* 0x0000000000080947 */ /* 0x002fea0003800000 */
[----:B------:R-:W1:Y:S02]  /*2e90*/  SYNCS.PHASECHK.TRANS64.TRYWAIT P0, [UR4+0x80], R0 ;  /* 0x00008000ff0075a7 */ /* 0x000e640008001104 */
[----:B-1----:R-:W-:Y:S05]  /*2ea0*/  @!P0 BRA `(.L_x_54) ;  /* 0x0000009400288947 */ /* 0x002fea0003800000 */
.L_x_53:
[----:B------:R-:W-:-:S04]  /*2eb0*/  UIADD3 UR7, UPT, UPT, UR5, 0x1, URZ ;  /* 0x0000000105077890 */ /* 0x000fc8000fffe0ff */
[----:B------:R-:W-:-:S04]  /*2ec0*/  UISETP.NE.AND UP0, UPT, UR7, 0x2, UPT ;  /* 0x000000020700788c */ /* 0x000fc8000bf05270 */
[----:B------:R-:W-:Y:S02]  /*2ed0*/  USEL UR8, URZ, 0x1, UP0 ;  /* 0x00000001ff087887 */ /* 0x000fe40008000000 */
[----:B------:R-:W-:-:S04]  /*2ee0*/  USEL UR7, UR7, URZ, UP0 ;  /* 0x000000ff07077287 */ /* 0x000fc80008000000 */
[----:B------:R-:W-:Y:S01]  /*2ef0*/  ULEA UR7, UR7, UR6, 0x3 ;  /* 0x0000000607077291 */ /* 0x000fe2000f8e18ff */
[----:B-1----:R-:W-:-:S04]  /*2f00*/  LOP3.LUT R2, R10, UR8, RZ, 0x3c, !PT ;  /* 0x000000080a027c12 */ /* 0x002fc8000f8e3cff */
[----:B------:R-:W-:-:S04]  /*2f10*/  SHF.L.U32 R0, R2, 0x1f, RZ ;  /* 0x0000001f02007819 */ /* 0x000fc800000006ff */
[----:B------:R-:W1:Y:S02]  /*2f20*/  SYNCS.PHASECHK.TRANS64 P0, [UR7+0x80], R0 ;  /* 0x00008000ff0075a7 */ /* 0x000e640008001007 */
[----:B-1----:R-:W-:Y:S05]  /*2f30*/  @P0 EXIT ;  /* 0x000000000000094d */ /* 0x002fea0003800000 */
[----:B------:R-:W-:Y:S02]  /*2f40*/  SHF.L.U32 R2, R2, 0x1f, RZ ;  /* 0x0000001f02027819 */ /* 0x000fe400000006ff */
[----:B------:R-:W-:-:S07]  /*2f50*/  MOV R0, UR7 ;  /* 0x0000000700007c02 */ /* 0x000fce0008000f00 */
.L_x_55:
[----:B-1----:R1:W2:Y:S02]  /*2f60*/  SYNCS.PHASECHK.TRANS64.TRYWAIT P0, [R0+URZ+0x80], R2 ;  /* 0x00008002000075a7 */ /* 0x0022a400080011ff */
[----:B--2---:R-:W-:Y:S05]  /*2f70*/  @!P0 NANOSLEEP.SYNCS 0x989680 ;  /* 0x009896800000895d */ /* 0x004fea0003900000 */
[----:B------:R-:W2:Y:S02]  /*2f80*/  @!P0 SYNCS.PHASECHK.TRANS64 P0, [R0+URZ+0x80], R2 ;  /* 0x00008002000085a7 */ /* 0x000ea400080010ff */
[----:B--2---:R-:W-:Y:S05]  /*2f90*/  @P0 EXIT ;  /* 0x000000000000094d */ /* 0x004fea0003800000 */
[----:B------:R-:W-:Y:S05]  /*2fa0*/  BRA `(.L_x_55) ;  /* 0xfffffffc00ec7947 */ /* 0x000fea000383ffff */
.L_x_48:
[----:B------:R-:W-:Y:S05]  /*2fb0*/  BRA.U UP5, `(.L_x_56) ;  /* 0x0000001105947547 */ /* 0x000fea000b800000 */
[----:B------:R-:W-:Y:S01]  /*2fc0*/  UMOV UR6, 0x40 ;  /* 0x0000004000067882 */ /* 0x000fe20000000000 */
[----:B------:R-:W-:Y:S01]  /*2fd0*/  NOP ;  /* 0x0000000000007918 */ /* 0x000fe20000000000 */
[----:B------:R-:W-:Y:S01]  /*2fe0*/  ULEA UR6, UR5, UR6, 0x18 ;  /* 0x0000000605067291 */ /* 0x000fe2000f8ec0ff */
[----:B------:R-:W-:Y:S02]  /*2ff0*/  UMOV UR4, 0x400 ;  /* 0x0000040000047882 */ /* 0x000fe40000000000 */
[----:B------:R-:W-:-:S06]  /*3000*/  ULEA UR5, UR5, UR4, 0x18 ;  /* 0x0000000405057291 */ /* 0x000fcc000f8ec0ff */
[----:B------:R-:W1:Y:S02]  /*3010*/  LDS.U8 R0, [UR6+0x1c] ;  /* 0x00001c06ff007984 */ /* 0x000e640008000000 */
[----:B-1----:R-:W-:-:S13]  /*3020*/  ISETP.NE.AND P0, PT, R0, RZ, PT ;  /* 0x000000ff0000720c */ /* 0x002fda0003f05270 */
[----:B------:R-:W-:Y:S05]  /*3030*/  @P0 BRA `(.L_x_57) ;  /* 0x0000000400080947 */ /* 0x000fea0003800000 */
[----:B------:R-:W-:Y:S02]  /*3040*/  UISETP.NE.U32.AND UP1, UPT, UR48, 0x1, UPT ;  /* 0x000000013000788c */ /* 0x000fe4000bf25070 */
[----:B------:R-:W-:-:S07]  /*3050*/  UIADD3 UR7, UPT, UPT, UR6, 0x8, URZ ;  /* 0x0000000806077890 */ /* 0x000fce000fffe0ff */
[----:B------:R-:W-:Y:S05]  /*3060*/  BRA.U !UP1, `(.L_x_58) ;  /* 0x00000001099c7547 */ /* 0x000fea000b800000 */
[----:B------:R-:W-:Y:S01]  /*3070*/  ELECT P0, URZ, PT ;  /* 0x0000000000ff782f */ /* 0x000fe20003800000 */
[----:B------:R-:W-:-:S12]  /*3080*/  BSSY B0, `(.L_x_58) ;  /* 0x0000025000007945 */ /* 0x000fd80003800000 */
[----:B------:R-:W-:Y:S05]  /*3090*/  @!P0 BRA `(.L_x_59) ;  /* 0x00000000008c8947 */ /* 0x000fea0003800000 */
[----:B------:R-:W-:-:S05]  /*30a0*/  UMOV UR4, 0x10 ;  /* 0x0000001000047882 */ /* 0x000fca0000000000 */
[----:B------:R-:W-:Y:S04]  /*30b0*/  DEPBAR.LE SB1, 0x36 ;  /* 0x00009d800000791a */ /* 0x000fe80000000000 */
[----:B------:R-:W1:Y:S02]  /*30c0*/  UTCATOMSWS.2CTA.FIND_AND_SET.ALIGN UP0, UR4, UR4 ;  /* 0x00000004000475e3 */ /* 0x000e640008200800 */
[----:B-1----:R-:W-:Y:S01]  /*30d0*/  MOV R0, UR4 ;  /* 0x0000000400007c02 */ /* 0x002fe20008000f00 */
[----:B------:R-:W-:Y:S06]  /*30e0*/  BRA.U UP0, `(.L_x_60) ;  /* 0x0000000100187547 */ /* 0x000fec000b800000 */
.L_x_61:
[----:B------:R-:W-:Y:S05]  /*30f0*/  NANOSLEEP 0x64 ;  /* 0x000000640000795d */ /* 0x000fea0003800000 */
[----:B------:R-:W-:-:S05]  /*3100*/  UMOV UR4, 0x10 ;  /* 0x0000001000047882 */ /* 0x000fca0000000000 */
[----:B------:R-:W-:Y:S04]  /*3110*/  DEPBAR.LE SB1, 0x36 ;  /* 0x00009d800000791a */ /* 0x000fe80000000000 */
[----:B------:R-:W1:Y:S02]  /*3120*/  UTCATOMSWS.2CTA.FIND_AND_SET.ALIGN UP0, UR4, UR4 ;  /* 0x00000004000475e3 */ /* 0x000e640008200800 */
[----:B-1----:R-:W-:Y:S01]  /*3130*/  MOV R0, UR4 ;  /* 0x0000000400007c02 */ /* 0x002fe20008000f00 */
[----:B------:R-:W-:Y:S05]  /*3140*/  BRA.U !UP0, `(.L_x_61) ;  /* 0xfffffffd08e87547 */ /* 0x000fea000b83ffff */
.L_x_60:
[----:B------:R-:W1:Y:S01]  /*3150*/  LDS R2, [UR6+0x10] ;  /* 0x00001006ff027984 */ /* 0x000e620008000800 */
[----:B------:R-:W-:Y:S01]  /*3160*/  IMAD.U32 R3, RZ, RZ, UR5 ;  /* 0x00000005ff037e24 */ /* 0x000fe2000f8e00ff */
[----:B------:R-:W-:-:S03]  /*3170*/  MOV R4, UR45 ;  /* 0x0000002d00047c02 */ /* 0x000fc60008000f00 */
[----:B------:R-:W-:Y:S01]  /*3180*/  VIADD R3, R3, 0x100 ;  /* 0x0000010003037836 */ /* 0x000fe20000000000 */
[----:B-1----:R-:W-:-:S04]  /*3190*/  SHF.L.U32 R2, R2, 0x1f, RZ ;  /* 0x0000001f02027819 */ /* 0x002fc800000006ff */
[----:B------:R-:W1:Y:S02]  /*31a0*/  SYNCS.PHASECHK.TRANS64.TRYWAIT P0, [UR6+0x8], R2 ;  /* 0x00000802ff0075a7 */ /* 0x000e640008001106 */
[----:B-1----:R-:W-:Y:S05]  /*31b0*/  @P0 BRA `(.L_x_62) ;  /* 0x0000000000080947 */ /* 0x002fea0003800000 */
[----:B------:R-:W1:Y:S02]  /*31c0*/  SYNCS.PHASECHK.TRANS64.TRYWAIT P0, [UR6+0x8], R2 ;  /* 0x00000802ff0075a7 */ /* 0x000e640008001106 */
[----:B-1----:R-:W-:Y:S05]  /*31d0*/  @!P0 BRA `(.L_x_63) ;  /* 0x0000009000748947 */ /* 0x002fea0003800000 */
.L_x_62:
[----:B------:R-:W-:Y:S01]  /*31e0*/  HFMA2 R9, -RZ, RZ, 0, 5.9604644775390625e-08 ;  /* 0x00000001ff097431 */ /* 0x000fe200000001ff */
[----:B------:R-:W-:Y:S01]  /*31f0*/  UPRMT UR4, UR45, 0x654, UR7 ;  /* 0x000006542d047896 */ /* 0x000fe20008000007 */
[----:B------:R-:W-:Y:S01]  /*3200*/  PRMT R4, R4, 0x654, R3 ;  /* 0x0000065404047816 */ /* 0x000fe20000000003 */
[----:B------:R-:W-:Y:S02]  /*3210*/  IMAD.MOV.U32 R3, RZ, RZ, 0xffff ;  /* 0x0000ffffff037424 */ /* 0x000fe400078e00ff */
[----:B------:R-:W-:Y:S02]  /*3220*/  IMAD.MOV.U32 R10, RZ, RZ, 0x4 ;  /* 0x00000004ff0a7424 */ /* 0x000fe400078e00ff */
[----:B------:R-:W-:Y:S01]  /*3230*/  IMAD.SHL.U32 R6, R0, 0x20, RZ ;  /* 0x0000002000067824 */ /* 0x000fe200078e00ff */
[----:B-1----:R-:W-:Y:S02]  /*3240*/  MOV R5, UR4 ;  /* 0x0000000400057c02 */ /* 0x002fe40008000f00 */
[-C--:B------:R-:W-:Y:S01]  /*3250*/  SHF.L.U32 R3, R3, R0.reuse, RZ ;  /* 0x0000000003037219 */ /* 0x080fe200000006ff */
[----:B------:R1:W-:Y:S01]  /*3260*/  SYNCS.ARRIVE.TRANS64.RED RZ, [UR4], R10 ;  /* 0x0000000affff79a7 */ /* 0x0003e20008000404 */
[----:B------:R-:W-:Y:S01]  /*3270*/  SHF.L.U32 R2, R9, R0, RZ ;  /* 0x0000000009027219 */ /* 0x000fe200000006ff */
[----:B------:R1:W-:Y:S04]  /*3280*/  STS [UR5+0x100], R6 ;  /* 0x00010006ff007988 */ /* 0x0003e80008000805 */
[----:B------:R1:W-:Y:S04]  /*3290*/  STAS [R4.64], R0 ;  /* 0x0000000004007dbd */ /* 0x0003e8000c0008ff */
[----:B------:R1:W-:Y:S04]  /*32a0*/  ATOMS.OR RZ, [UR6+0x14], R3 ;  /* 0x00001403ffff798c */ /* 0x0003e8000b000006 */
[----:B------:R1:W-:Y:S04]  /*32b0*/  ATOMS.OR RZ, [UR6+0x18], R2 ;  /* 0x00001802ffff798c */ /* 0x0003e8000b000006 */
[----:B------:R1:W-:Y:S02]  /*32c0*/  ATOMS.XOR RZ, [UR6+0x10], R9 ;  /* 0x00001009ffff798c */ /* 0x0003e4000b800006 */
.L_x_59:
[----:B------:R-:W-:Y:S05]  /*32d0*/  BSYNC B0 ;  /* 0x0000000000007941 */ /* 0x000fea0003800000 */
.L_x_58:
[----:B------:R-:W-:Y:S05]  /*32e0*/  BRA.U UP1, `(.L_x_64) ;  /* 0x00000001016c7547 */ /* 0x000fea000b800000 */
[----:B------:R-:W-:-:S03]  /*32f0*/  UMOV UR4, 0xffffffff ;  /* 0xffffffff00047882 */ /* 0x000fc60000000000 */
[----:B------:R-:W-:Y:S05]  /*3300*/  BRA.DIV UR4, `(.L_x_65) ;  /* 0x0000009204407947 */ /* 0x000fea000b800000 */
[----:B------:R-:W-:-:S13]  /*3310*/  ELECT P0, URZ, PT ;  /* 0x0000000000ff782f */ /* 0x000fda0003800000 */
.L_x_136:
[----:B------:R-:W-:Y:S05]  /*3320*/  @!P0 BRA `(.L_x_64) ;  /* 0x00000000005c8947 */ /* 0x000fea0003800000 */
[----:B-1----:R-:W1:Y:S02]  /*3330*/  LDS R0, [UR6+0x10] ;  /* 0x00001006ff007984 */ /* 0x002e640008000800 */
[----:B-1----:R-:W-:-:S04]  /*3340*/  SHF.L.U32 R0, R0, 0x1f, RZ ;  /* 0x0000001f00007819 */ /* 0x002fc800000006ff */
[----:B------:R-:W1:Y:S02]  /*3350*/  SYNCS.PHASECHK.TRANS64.TRYWAIT P0, [UR6+0x8], R0 ;  /* 0x00000800ff0075a7 */ /* 0x000e640008001106 */
[----:B-1----:R-:W-:Y:S05]  /*3360*/  @P0 BRA `(.L_x_66) ;  /* 0x0000000000080947 */ /* 0x002fea0003800000 */
[----:B------:R-:W1:Y:S02]  /*3370*/  SYNCS.PHASECHK.TRANS64.TRYWAIT P0, [UR6+0x8], R0 ;  /* 0x00000800ff0075a7 */ /* 0x000e640008001106 */
[----:B-1----:R-:W-:Y:S05]  /*3380*/  @!P0 BRA `(.L_x_67) ;  /* 0x0000009000448947 */ /* 0x002fea0003800000 */
.L_x_66:
[----:B-1----:R-:W1:Y:S01]  /*3390*/  LDS R0, [UR5+0x100] ;  /* 0x00010005ff007984 */ /* 0x002e620008000800 */
[----:B------:R-:W-:Y:S02]  /*33a0*/  HFMA2 R4, -RZ, RZ, 0, 5.9604644775390625e-08 ;  /* 0x00000001ff047431 */ /* 0x000fe400000001ff */
[----:B------:R-:W-:Y:S01]  /*33b0*/  IMAD.MOV.U32 R2, RZ, RZ, 0xffff ;  /* 0x0000ffffff027424 */ /* 0x000fe200078e00ff */
[----:B------:R-:W-:Y:S01]  /*33c0*/  UPRMT UR4, UR45, 0x654, UR7 ;  /* 0x000006542d047896 */ /* 0x000fe20008000007 */
[----:B-1----:R-:W-:-:S03]  /*33d0*/  IMAD.SHL.U32 R3, R0, 0x20, RZ ;  /* 0x0000002000037824 */ /* 0x002fc600078e00ff */
[-C--:B------:R-:W-:Y:S02]  /*33e0*/  SHF.L.U32 R2, R2, R0.reuse, RZ ;  /* 0x0000000002027219 */ /* 0x080fe400000006ff */
[----:B------:R-:W-:Y:S01]  /*33f0*/  SHF.L.U32 R0, R4, R0, RZ ;  /* 0x0000000004007219 */ /* 0x000fe200000006ff */
[----:B------:R2:W-:Y:S04]  /*3400*/  STS [UR5+0x100], R3 ;  /* 0x00010003ff007988 */ /* 0x0005e80008000805 */
[----:B------:R2:W-:Y:S04]  /*3410*/  ATOMS.OR RZ, [UR6+0x14], R2 ;  /* 0x00001402ffff798c */ /* 0x0005e8000b000006 */
[----:B------:R2:W-:Y:S01]  /*3420*/  ATOMS.OR RZ, [UR6+0x18], R0 ;  /* 0x00001800ffff798c */ /* 0x0005e2000b000006 */
[----:B------:R-:W-:Y:S03]  /*3430*/  SYNCS.ARRIVE.TRANS64.RED.A1T0 RZ, [UR4], RZ ;  /* 0x000000ffffff79a7 */ /* 0x000fe60008100404 */
[----:B------:R2:W-:Y:S01]  /*3440*/  ATOMS.XOR RZ, [UR6+0x10], R4 ;  /* 0x00001004ffff798c */ /* 0x0005e2000b800006 */
[----:B------:R-:W-:Y:S05]  /*3450*/  BRA `(.L_x_64) ;  /* 0x0000000000107947 */ /* 0x000fea0003800000 */
.L_x_57:
[----:B------:R-:W-:Y:S02]  /*3460*/  MOV R0, 0xffffffff ;  /* 0xffffffff00007802 */ /* 0x000fe40000000f00 */
[----:B------:R-:W-:-:S03]  /*3470*/  MOV R2, 0x34a0 ;  /* 0x000034a000027802 */ /* 0x000fc60000000f00 */
[----:B------:R1:W-:Y:S04]  /*3480*/  STS [UR5+0x100], R0 ;  /* 0x00010000ff007988 */ /* 0x0003e80008000805 */
[----:B-1---5:R-:W-:Y:S05]  /*3490*/  CALL.REL.NOINC `($__internal_1_$__cuda_sm10x_tcgen05_guardrail_trap_phase_invalid_during_alloc) ;  /* 0x0000009400207944 */ /* 0x022fea0003c00000 */
.L_x_64:
[----:B------:R-:W-:Y:S05]  /*34a0*/  WARPSYNC.ALL ;  /* 0x0000000000007948 */ /* 0x000fea0003800000 */
[----:B------:R-:W3:Y:S01]  /*34b0*/  S2UR UR4, SR_CgaCtaId ;  /* 0x00000000000479c3 */ /* 0x000ee20000008800 */
[----:B------:R-:W-:Y:S01]  /*34c0*/  UMOV UR27, 0x400 ;  /* 0x00000400001b7882 */ /* 0x000fe20000000000 */
[----:B------:R-:W-:-:S06]  /*34d0*/  NOP ;  /* 0x0000000000007918 */ /* 0x000fcc0000000000 */
[----:B------:R-:W-:Y:S06]  /*34e0*/  BAR.ARV 0x6, 0xa0 ;  /* 0x0182800000007b1d */ /* 0x000fec0000002000 */
[----:B------:R-:W4:Y:S01]  /*34f0*/  LDCU UR6, c[0x0][0x38c] ;  /* 0x00007180ff0677ac */ /* 0x000f220008000800 */
[----:B-12---:R-:W-:Y:S01]  /*3500*/  LOP3.LUT R2, R7, 0xffff, RZ, 0xc0, !PT ;  /* 0x0000ffff07027812 */ /* 0x006fe200078ec0ff */
[----:B------:R-:W-:Y:S01]  /*3510*/  IMAD.MOV.U32 R6, RZ, RZ, 0x1 ;  /* 0x00000001ff067424 */ /* 0x000fe200078e00ff */
[----:B------:R-:W-:Y:S01]  /*3520*/  LOP3.LUT R0, R8, 0xffff, RZ, 0xc0, !PT ;  /* 0x0000ffff08007812 */ /* 0x000fe200078ec0ff */
[----:B------:R-:W-:Y:S01]  /*3530*/  IMAD.MOV.U32 R7, RZ, RZ, RZ ;  /* 0x000000ffff077224 */ /* 0x000fe200078e00ff */
[----:B------:R-:W-:Y:S01]  /*3540*/  R2UR UR29, R2 ;  /* 0x00000000021d72ca */ /* 0x000fe200000e0000 */
[----:B------:R-:W-:Y:S01]  /*3550*/  IMAD.MOV.U32 R2, RZ, RZ, RZ ;  /* 0x000000ffff027224 */ /* 0x000fe200078e00ff */
[----:B------:R-:W-:Y:S01]  /*3560*/  R2UR UR43, R0 ;  /* 0x00000000002b72ca */ /* 0x000fe200000e0000 */
[----:B------:R-:W-:Y:S01]  /*3570*/  IMAD.MOV.U32 R0, RZ, RZ, RZ ;  /* 0x000000ffff007224 */ /* 0x000fe200078e00ff */
[----:B------:R-:W-:Y:S01]  /*3580*/  UMOV UR32, URZ ;  /* 0x000000ff00207c82 */ /* 0x000fe20008000000 */
[----:B---3--:R-:W-:Y:S01]  /*3590*/  ULEA UR27, UR4, UR27, 0x18 ;  /* 0x0000001b041b7291 */ /* 0x008fe2000f8ec0ff */
[----:B------:R-:W-:Y:S01]  /*35a0*/  UMOV UR24, URZ ;  /* 0x000000ff00187c82 */ /* 0x000fe20008000000 */
[----:B------:R-:W-:-:S02]  /*35b0*/  UMOV UR23, URZ ;  /* 0x000000ff00177c82 */ /* 0x000fc40008000000 */
[----:B------:R-:W-:Y:S02]  /*35c0*/  UIADD3 UR5, UPT, UPT, UR27, 0xe300, URZ ;  /* 0x0000e3001b057890 */ /* 0x000fe4000fffe0ff */
[----:B------:R-:W-:Y:S02]  /*35d0*/  UIADD3 UR4, UPT, UPT, UR27, 0x22300, URZ ;  /* 0x000223001b047890 */ /* 0x000fe4000fffe0ff */
[----:B----4-:R-:W-:Y:S01]  /*35e0*/  UIADD3 UR6, UPT, UPT, UR6, 0x7f, URZ ;  /* 0x0000007f06067890 */ /* 0x010fe2000fffe0ff */
[----:B------:R-:W1:Y:S01]  /*35f0*/  LDS R3, [UR27+0x100] ;  /* 0x0001001bff037984 */ /* 0x000e620008000800 */
[----:B------:R-:W-:Y:S02]  /*3600*/  USHF.R.U32.HI UR5, URZ, 0x4, UR5 ;  /* 0x00000004ff057899 */ /* 0x000fe40008011605 */
[----:B------:R-:W-:Y:S02]  /*3610*/  USHF.R.S32.HI UR33, URZ, 0x1f, UR6 ;  /* 0x0000001fff217899 */ /* 0x000fe40008011406 */
[----:B------:R-:W-:-:S02]  /*3620*/  USHF.R.U32.HI UR4, URZ, 0x4, UR4 ;  /* 0x00000004ff047899 */ /* 0x000fc40008011604 */
[----:B------:R-:W-:Y:S02]  /*3630*/  ULEA.HI UR33, UR33, UR6, URZ, 0x7 ;  /* 0x0000000621217291 */ /* 0x000fe4000f8f38ff */
[----:B------:R-:W-:Y:S02]  /*3640*/  ULOP3.LUT UR5, UR5, 0x3fff, URZ, 0xc0, !UPT ;  /* 0x00003fff05057892 */ /* 0x000fe4000f8ec0ff */
[----:B------:R-:W-:Y:S02]  /*3650*/  USHF.R.S32.HI UR33, URZ, 0x7, UR33 ;  /* 0x00000007ff217899 */ /* 0x000fe40008011421 */
[----:B------:R-:W-:Y:S02]  /*3660*/  ULOP3.LUT UR4, UR4, 0x3fff, URZ, 0xc0, !UPT ;  /* 0x00003fff04047892 */ /* 0x000fe4000f8ec0ff */
[----:B------:R-:W-:Y:S02]  /*3670*/  UISETP.LT.AND UP0, UPT, UR33, 0x1, UPT ;  /* 0x000000012100788c */ /* 0x000fe4000bf01270 */
[----:B------:R-:W-:Y:S01]  /*3680*/  UISETP.NE.AND UP3, UPT, UR48, URZ, UPT ;  /* 0x000000ff3000728c */ /* 0x000fe2000bf65270 */
[----:B------:R-:W-:Y:S01]  /*3690*/  UMOV UR40, 0x0 ;  /* 0x0000000000287882 */ /* 0x000fe20000000000 */
[----:B------:R-:W-:Y:S01]  /*36a0*/  UMOV UR41, 0x10380010 ;  /* 0x1038001000297882 */ /* 0x000fe20000000000 */
[----:B------:R-:W-:-:S02]  /*36b0*/  ULOP3.LUT UR30, UR5, 0x10000, URZ, 0xfc, !UPT ;  /* 0x00010000051e7892 */ /* 0x000fc4000f8efcff */
[----:B------:R-:W-:Y:S02]  /*36c0*/  ULOP3.LUT UR4, UR4, 0x10000, URZ, 0xfc, !UPT ;  /* 0x0001000004047892 */ /* 0x000fe4000f8efcff */
[----:B------:R-:W-:Y:S01]  /*36d0*/  USEL UR42, UR33, 0x1, !UP0 ;  /* 0x00000001212a7887 */ /* 0x000fe2000c000000 */
[----:B------:R-:W-:Y:S01]  /*36e0*/  UMOV UR38, 0x0 ;  /* 0x0000000000267882 */ /* 0x000fe20000000000 */
[----:B------:R-:W-:Y:S01]  /*36f0*/  UMOV UR39, 0x10380010 ;  /* 0x1038001000277882 */ /* 0x000fe20000000000 */
[----:B------:R-:W-:Y:S01]  /*3700*/  UMOV UR36, 0x0 ;  /* 0x0000000000247882 */ /* 0x000fe20000000000 */
[----:B------:R-:W-:Y:S01]  /*3710*/  UMOV UR37, 0x10380010 ;  /* 0x1038001000257882 */ /* 0x000fe20000000000 */
[----:B------:R-:W-:Y:S01]  /*3720*/  UMOV UR34, 0x0 ;  /* 0x0000000000227882 */ /* 0x000fe20000000000 */
[----:B------:R-:W-:Y:S01]  /*3730*/  UMOV UR35, 0x10380010 ;  /* 0x1038001000237882 */ /* 0x000fe20000000000 */
[----:B-1----:R-:W-:-:S15]  /*3740*/  R2UR UR44, R3 ;  /* 0x00000000032c72ca */ /* 0x002fde00000e0000 */
.L_x_75:
[C---:B------:R-:W-:Y:S02]  /*3750*/  LEA R3, R2.reuse, UR27, 0x3 ;  /* 0x0000001b02037c11 */ /* 0x040fe4000f8e18ff */
[----:B------:R-:W-:Y:S02]  /*3760*/  SHF.L.U32 R4, R7, 0x1f, RZ ;  /* 0x0000001f07047819 */ /* 0x000fe400000006ff */
[----:B------:R-:W-:Y:S02]  /*3770*/  LEA R5, R2, UR27, 0x4 ;  /* 0x0000001b02057c11 */ /* 0x000fe4000f8e20ff */
[----:B------:R-:W1:Y:S02]  /*3780*/  SYNCS.PHASECHK.TRANS64.TRYWAIT P0, [R3+URZ+0x70], R4 ;  /* 0x00007004030075a7 */ /* 0x000e6400080011ff */
[----:B-1----:R-:W-:Y:S05]  /*3790*/  @!P0 BRA `(.L_x_68) ;  /* 0x0000008c00588947 */ /* 0x002fea0003800000 */
.L_x_137:
[----:B------:R2:W3:Y:S01]  /*37a0*/  LDS.128 R8, [R5+0xe0] ;  /* 0x0000e00005087984 */ /* 0x0004e20000000c00 */
[----:B-1----:R-:W-:Y:S01]  /*37b0*/  VIADD R3, R3, 0x80 ;  /* 0x0000008003037836 */ /* 0x002fe20000000000 */
[----:B------:R-:W-:Y:S01]  /*37c0*/  IADD3 R4, PT, PT, R2, 0x1, RZ ;  /* 0x0000000102047810 */ /* 0x000fe20007ffe0ff */
[----:B------:R-:W-:Y:S01]  /*37d0*/  @!PT LDS RZ, [RZ] ;  /* 0x00000000fffff984 */ /* 0x000fe20000000800 */
[----:B------:R-:W-:Y:S01]  /*37e0*/  @!PT LDS RZ, [RZ] ;  /* 0x00000000fffff984 */ /* 0x000fe20000000800 */
[----:B------:R-:W-:Y:S01]  /*37f0*/  @!PT LDS RZ, [RZ] ;  /* 0x00000000fffff984 */ /* 0x000fe20000000800 */
[----:B------:R-:W-:Y:S01]  /*3800*/  @!PT LDS RZ, [RZ] ;  /* 0x00000000fffff984 */ /* 0x000fe20000000800 */
[----:B------:R1:W-:Y:S06]  /*3810*/  MEMBAR.ALL.CTA ;  /* 0x0000000000007992 */ /* 0x0003ec0000008000 */
[----:B-1----:R-:W1:Y:S01]  /*3820*/  FENCE.VIEW.ASYNC.S ;  /* 0x00000000000073c6 */ /* 0x002e620000000000 */
[----:B------:R-:W-:-:S04]  /*3830*/  PRMT R3, RZ, 0x654, R3 ;  /* 0x00000654ff037816 */ /* 0x000fc80000000003 */
[----:B-1----:R2:W-:Y:S01]  /*3840*/  SYNCS.ARRIVE.TRANS64.RED.A1T0 RZ, [R3+URZ], RZ ;  /* 0x000000ff03ff79a7 */ /* 0x0025e200081004ff */
[----:B------:R-:W-:Y:S05]  /*3850*/  BRA.U UP3, `(.L_x_69) ;  /* 0x0000000503087547 */ /* 0x000fea000b800000 */
[----:B------:R-:W1:Y:S01]  /*3860*/  LDCU UR5, c[0x0][0x38c] ;  /* 0x00007180ff0577ac */ /* 0x000e620008000800 */
[----:B------:R-:W-:Y:S02]  /*3870*/  PLOP3.LUT P1, PT, PT, PT, PT, 0x80, 0x8 ;  /* 0x000000000008781c */ /* 0x000fe40003f2f070 */
[----:B------:R-:W-:Y:S01]  /*3880*/  SHF.L.U32 R2, R6, 0x1f, RZ ;  /* 0x0000001f06027819 */ /* 0x000fe200000006ff */
[----:B------:R-:W-:Y:S02]  /*3890*/  ULEA UR31, UR32, UR27, 0x3 ;  /* 0x0000001b201f7291 */ /* 0x000fe4000f8e18ff */
[----:B------:R-:W-:Y:S02]  /*38a0*/  UIMAD UR22, UR32, 0xe0, UR44 ;  /* 0x000000e0201678a4 */ /* 0x000fe4000f8e022c */
[----:B-1----:R-:W-:-:S06]  /*38b0*/  UISETP.GE.AND UP0, UPT, UR5, 0x1, UPT ;  /* 0x000000010500788c */ /* 0x002fcc000bf06270 */
[----:B------:R-:W-:-:S05]  /*38c0*/  PLOP3.LUT P0, PT, PT, PT, UP0, 0x80, 0x8 ;  /* 0x000000000008781c */ /* 0x000fca0003f0f008 */
[----:B------:R-:W-:-:S08]  /*38d0*/  @UP0 ULEA UR5, UR24, UR27, 0x3 ;  /* 0x0000001b18050291 */ /* 0x000fd0000f8e18ff */
[----:B--2---:R-:W-:-:S04]  /*38e0*/  @P0 SHF.L.U32 R3, R0, 0x1f, RZ ;  /* 0x0000001f00030819 */ /* 0x004fc800000006ff */
[----:B------:R1:W2:Y:S01]  /*38f0*/  @P0 SYNCS.PHASECHK.TRANS64.TRYWAIT P1, [UR5], R3 ;  /* 0x00000003ff0005a7 */ /* 0x0002a20008021105 */
[----:B------:R-:W4:Y:S02]  /*3900*/  SYNCS.PHASECHK.TRANS64.TRYWAIT P0, [UR31+0xa0], R2 ;  /* 0x0000a002ff0075a7 */ /* 0x000f24000800111f */
[----:B-12-4-:R-:W-:Y:S05]  /*3910*/  @!P0 BRA `(.L_x_70) ;  /* 0x0000008c000c8947 */ /* 0x016fea0003800000 */
.L_x_139:
[----:B------:R-:W-:Y:S01]  /*3920*/  UMOV UR28, UR23 ;  /* 0x00000017001c7c82 */ /* 0x000fe20008000000 */
[----:B------:R-:W-:Y:S05]  /*3930*/  BRA.U !UP0, `(.L_x_71) ;  /* 0x0000000108c07547 */ /* 0x000fea000b800000 */
[----:B------:R-:W-:Y:S02]  /*3940*/  UIADD3 UR28, UPT, UPT, UR42, UR23, URZ ;  /* 0x000000172a1c7290 */ /* 0x000fe4000fffe0ff */
[----:B------:R-:W-:Y:S01]  /*3950*/  UPLOP3.LUT UP2, UPT, UPT, UPT, UPT, 0x40, 0x4 ;  /* 0x000000000004789c */ /* 0x000fe20003f4e870 */
[----:B------:R-:W-:Y:S01]  /*3960*/  UMOV UR25, UR33 ;  /* 0x0000002100197c82 */ /* 0x000fe20008000000 */
[----:B------:R-:W-:-:S09]  /*3970*/  UMOV UR5, UR24 ;  /* 0x0000001800057c82 */ /* 0x000fd20008000000 */
.L_x_74:
[----:B--2---:R-:W-:Y:S01]  /*3980*/  ULEA UR7, UR5, UR27, 0x3 ;  /* 0x0000001b05077291 */ /* 0x004fe2000f8e18ff */
[----:B----4-:R-:W-:Y:S11]  /*3990*/  @P1 BRA `(.L_x_72) ;  /* 0x00000000000c1947 */ /* 0x010ff60003800000 */
[----:B-1----:R-:W-:Y:S04]  /*39a0*/  SHF.L.U32 R3, R0, 0x1f, RZ ;  /* 0x0000001f00037819 */ /* 0x002fe800000006ff */
[----:B------:R-:W1:Y:S02]  /*39b0*/  SYNCS.PHASECHK.TRANS64.TRYWAIT P0, [UR7], R3 ;  /* 0x00000003ff0075a7 */ /* 0x000e640008001107 */
[----:B-1----:R-:W-:Y:S05]  /*39c0*/  @!P0 BRA `(.L_x_73) ;  /* 0x0000008800f88947 */ /* 0x002fea0003800000 */
.L_x_72:
[----:B------:R-:W-:Y:S01]  /*39d0*/  UISETP.NE.AND UP0, UPT, UR25, 0x1, UPT ;  /* 0x000000011900788c */ /* 0x000fe2000bf05270 */
[----:B------:R-:W-:Y:S01]  /*39e0*/  PLOP3.LUT P1, PT, PT, PT, PT, 0x80, 0x8 ;  /* 0x000000000008781c */ /* 0x000fe20003f2f070 */
[----:B------:R-:W-:Y:S02]  /*39f0*/  UIADD3 UR6, UPT, UPT, UR5, 0x1, URZ ;  /* 0x0000000105067890 */ /* 0x000fe4000fffe0ff */
[----:B------:R-:W-:Y:S02]  /*3a00*/  UIADD3 UR26, UPT, UPT, UR7, 0x28, URZ ;  /* 0x00000028071a7890 */ /* 0x000fe4000fffe0ff */
[----:B------:R-:W-:Y:S01]  /*3a10*/  UISETP.NE.AND UP1, UPT, UR6, 0x5, UPT ;  /* 0x000000050600788c */ /* 0x000fe2000bf25270 */
[----:B------:R-:W-:Y:S01]  /*3a20*/  PLOP3.LUT P0, PT, PT, PT, UP0, 0x80, 0x8 ;  /* 0x000000000008781c */ /* 0x000fe20003f0f008 */
[----:B------:R-:W-:Y:S02]  /*3a30*/  UIADD3 UR23, UPT, UPT, UR23, 0x1, URZ ;  /* 0x0000000117177890 */ /* 0x000fe4000fffe0ff */
[----:B------:R-:W-:Y:S02]  /*3a40*/  USEL UR8, URZ, 0x1, UP1 ;  /* 0x00000001ff087887 */ /* 0x000fe40008800000 */
[----:B------:R-:W-:Y:S02]  /*3a50*/  USEL UR24, UR6, URZ, UP1 ;  /* 0x000000ff06187287 */ /* 0x000fe40008800000 */
[----:B------:R-:W-:Y:S02]  /*3a60*/  UIADD3 UR25, UPT, UPT, UR25, -0x1, URZ ;  /* 0xffffffff19197890 */ /* 0x000fe4000fffe0ff */
[----:B------:R-:W-:Y:S01]  /*3a70*/  @UP0 ULEA UR6, UR24, UR27, 0x3 ;  /* 0x0000001b18060291 */ /* 0x000fe2000f8e18ff */
[----:B------:R-:W-:Y:S01]  /*3a80*/  LOP3.LUT R0, R0, UR8, RZ, 0x3c, !PT ;  /* 0x0000000800007c12 */ /* 0x000fe2000f8e3cff */
[----:B------:R-:W-:Y:S02]  /*3a90*/  ULEA UR8, UR5, UR30, 0xa ;  /* 0x0000001e05087291 */ /* 0x000fe4000f8e50ff */
[----:B------:R-:W-:Y:S01]  /*3aa0*/  UISETP.NE.AND UP0, UPT, UR23, UR28, UPT ;  /* 0x0000001c1700728c */ /* 0x000fe2000bf05270 */
[----:B-1----:R-:W-:Y:S01]  /*3ab0*/  @P0 SHF.L.U32 R2, R0, 0x1f, RZ ;  /* 0x0000001f00020819 */ /* 0x002fe200000006ff */
[----:B------:R-:W-:Y:S02]  /*3ac0*/  UIADD3 UR18, UPT, UPT, UR8, 0x2, URZ ;  /* 0x0000000208127890 */ /* 0x000fe4000fffe0ff */
[----:B------:R-:W-:Y:S01]  /*3ad0*/  UIADD3 UR14, UPT, UPT, UR8, 0x4, URZ ;  /* 0x00000004080e7890 */ /* 0x000fe2000fffe0ff */
[----:B------:R2:W4:Y:S01]  /*3ae0*/  @P0 SYNCS.PHASECHK.TRANS64.TRYWAIT P1, [UR6], R2 ;  /* 0x00000002ff0005a7 */ /* 0x0005220008021106 */
[----:B------:R-:W-:Y:S02]  /*3af0*/  UIMAD UR6, UR5, 0x380, UR4 ;  /* 0x00000380050678a4 */ /* 0x000fe4000f8e0204 */
[----:B------:R-:W-:Y:S02]  /*3b00*/  UIADD3 UR10, UPT, UPT, UR8, 0x6, URZ ;  /* 0x00000006080a7890 */ /* 0x000fe4000fffe0ff */
[----:B------:R-:W-:Y:S02]  /*3b10*/  UIADD3 UR20, UPT, UPT, UR6, 0x2, URZ ;  /* 0x0000000206147890 */ /* 0x000fe4000fffe0ff */
[----:B------:R-:W-:Y:S02]  /*3b20*/  UIADD3 UR16, UPT, UPT, UR6, 0x4, URZ ;  /* 0x0000000406107890 */ /* 0x000fe4000fffe0ff */
[----:B------:R-:W-:Y:S01]  /*3b30*/  UIADD3 UR12, UPT, UPT, UR6, 0x6, URZ ;  /* 0x00000006060c7890 */ /* 0x000fe2000fffe0ff */
[----:B------:R-:W-:Y:S01]  /*3b40*/  UMOV UR7, 0x40004040 ;  /* 0x4000404000077882 */ /* 0x000fe20000000000 */
[----:B------:R-:W-:Y:S01]  /*3b50*/  UMOV UR9, 0x40004040 ;  /* 0x4000404000097882 */ /* 0x000fe20000000000 */
[----:B------:R-:W-:Y:S01]  /*3b60*/  UMOV UR21, 0x40004040 ;  /* 0x4000404000157882 */ /* 0x000fe20000000000 */
[----:B------:R2:W-:Y:S01]  /*3b70*/  UTCQMMA.2CTA gdesc[UR8], gdesc[UR6], tmem[UR22], tmem[UR40], idesc[UR41], UP2 ;  /* 0x00ff2806080075ea */ /* 0x0005e20009200316 */
[----:B------:R-:W-:Y:S01]  /*3b80*/  UPLOP3.LUT UP2, UPT, UPT, UPT, UPT, 0x80, 0x8 ;  /* 0x000000000008789c */ /* 0x000fe20003f4f070 */
[----:B------:R-:W-:Y:S01]  /*3b90*/  UMOV UR19, 0x40004040 ;  /* 0x4000404000137882 */ /* 0x000fe20000000000 */
[----:B------:R-:W-:Y:S01]  /*3ba0*/  UMOV UR17, 0x40004040 ;  /* 0x4000404000117882 */ /* 0x000fe20000000000 */
[----:B------:R2:W-:Y:S01]  /*3bb0*/  UTCQMMA.2CTA gdesc[UR18], gdesc[UR20], tmem[UR22], tmem[UR38], idesc[UR39], UPT ;  /* 0x00ff2614120075ea */ /* 0x0005e2000ba00316 */
[----:B------:R-:W-:Y:S01]  /*3bc0*/  UMOV UR15, 0x40004040 ;  /* 0x40004040000f7882 */ /* 0x000fe20000000000 */
[----:B------:R-:W-:Y:S01]  /*3bd0*/  UMOV UR13, 0x40004040 ;  /* 0x40004040000d7882 */ /* 0x000fe20000000000 */
[----:B------:R-:W-:Y:S01]  /*3be0*/  UMOV UR11, 0x40004040 ;  /* 0x40004040000b7882 */ /* 0x000fe20000000000 */
[----:B------:R2:W-:Y:S01]  /*3bf0*/  UTCQMMA.2CTA gdesc[UR14], gdesc[UR16], tmem[UR22], tmem[UR36], idesc[UR37], UPT ;  /* 0x00ff24100e0075ea */ /* 0x0005e2000ba00316 */
[----:B------:R2:W-:Y:S01]  /*3c00*/  UTCQMMA.2CTA gdesc[UR10], gdesc[UR12], tmem[UR22], tmem[UR34], idesc[UR35], UPT ;  /* 0x00ff220c0a0075ea */ /* 0x0005e2000ba00316 */
[----:B------:R2:W-:Y:S01]  /*3c10*/  UTCBAR.2CTA.MULTICAST [UR26], URZ, UR29 ;  /* 0x000000ff1a0073e9 */ /* 0x0005e2000820081d */
[----:B------:R-:W-:Y:S01]  /*3c20*/  UMOV UR5, UR24 ;  /* 0x0000001800057c82 */ /* 0x000fe20008000000 */
[----:B------:R-:W-:Y:S05]  /*3c30*/  BRA.U UP0, `(.L_x_74) ;  /* 0xfffffffd00507547 */ /* 0x000fea000b83ffff */
.L_x_71:
[----:B------:R-:W-:Y:S01]  /*3c40*/  UIADD3 UR5, UPT, UPT, UR31, 0x90, URZ ;  /* 0x000000901f057890 */ /* 0x000fe2000fffe0ff */
[----:B------:R-:W-:-:S08]  /*3c50*/  UMOV UR23, UR28 ;  /* 0x0000001c00177c82 */ /* 0x000fd00008000000 */
[----:B------:R1:W-:Y:S01]  /*3c60*/  UTCBAR.2CTA.MULTICAST [UR5], URZ, UR43 ;  /* 0x000000ff050073e9 */ /* 0x0003e2000820082b */
[----:B------:R-:W-:Y:S02]  /*3c70*/  NOP ;  /* 0x0000000000007918 */ /* 0x000fe40000000000 */
.L_x_69:
[----:B-1----:R-:W-:Y:S01]  /*3c80*/  UIADD3 UR5, UPT, UPT, UR32, 0x1, URZ ;  /* 0x0000000120057890 */ /* 0x002fe2000fffe0ff */
[----:B---3--:R-:W-:Y:S02]  /*3c90*/  LOP3.LUT P0, RZ, R10, 0x1, RZ, 0xc0, !PT ;  /* 0x000000010aff7812 */ /* 0x008fe4000780c0ff */
[----:B----4-:R-:W-:Y:S01]  /*3ca0*/  ISETP.NE.AND P1, PT, R4, 0x2, PT ;  /* 0x000000020400780c */ /* 0x010fe20003f25270 */
[----:B------:R-:W-:-:S03]  /*3cb0*/  UISETP.NE.AND UP0, UPT, UR5, 0x2, UPT ;  /* 0x000000020500788c */ /* 0x000fc6000bf05270 */
[----:B--2---:R-:W-:Y:S01]  /*3cc0*/  SEL R2, RZ, 0x1, P1 ;  /* 0x00000001ff027807 */ /* 0x004fe20000800000 */
[----:B------:R-:W-:Y:S02]  /*3cd0*/  USEL UR6, URZ, 0x1, UP0 ;  /* 0x00000001ff067887 */ /* 0x000fe40008000000 */
[----:B------:R-:W-:Y:S01]  /*3ce0*/  USEL UR32, UR5, URZ, UP0 ;  /* 0x000000ff05207287 */ /* 0x000fe20008000000 */
[----:B------:R-:W-:Y:S02]  /*3cf0*/  LOP3.LUT R7, R7, R2, RZ, 0x3c, !PT ;  /* 0x0000000207077212 */ /* 0x000fe400078e3cff */
[----:B------:R-:W-:Y:S02]  /*3d00*/  SEL R2, R4, RZ, P1 ;  /* 0x000000ff04027207 */ /* 0x000fe40000800000 */
[----:B------:R-:W-:Y:S01]  /*3d10*/  LOP3.LUT R6, R6, UR6, RZ, 0x3c, !PT ;  /* 0x0000000606067c12 */ /* 0x000fe2000f8e3cff */
[----:B------:R-:W-:Y:S06]  /*3d20*/  @P0 BRA `(.L_x_75) ;  /* 0xfffffff800880947 */ /* 0x000fec000383ffff */
[----:B------:R-:W1:Y:S01]  /*3d30*/  S2UR UR8, SR_CgaCtaId ;  /* 0x00000000000879c3 */ /* 0x000e620000008800 */
[----:B------:R-:W-:Y:S01]  /*3d40*/  ELECT P0, URZ, PT ;  /* 0x0000000000ff782f */ /* 0x000fe20003800000 */
[----:B------:R-:W-:Y:S01]  /*3d50*/  HFMA2 R0, -RZ, RZ, 0, 5.9604644775390625e-08 ;  /* 0x00000001ff007431 */ /* 0x000fe200000001ff */
[----:B------:R-:W-:-:S05]  /*3d60*/  UMOV UR4, 0x40 ;  /* 0x0000004000047882 */ /* 0x000fca0000000000 */
[----:B------:R-:W-:Y:S01]  /*3d70*/  UVIRTCOUNT.DEALLOC.SMPOOL 0x80 ;  /* 0x000000800000784c */ /* 0x000fe20000000000 */
[----:B------:R-:W-:Y:S02]  /*3d80*/  UISETP.NE.AND UP0, UPT, UR48, URZ, UPT ;  /* 0x000000ff3000728c */ /* 0x000fe4000bf05270 */
[----:B-1----:R-:W-:-:S09]  /*3d90*/  ULEA UR8, UR8, UR4, 0x18 ;  /* 0x0000000408087291 */ /* 0x002fd2000f8ec0ff */
[----:B------:R1:W-:Y:S01]  /*3da0*/  @P0 STS.U8 [UR8+0x1c], R0 ;  /* 0x00001c00ff000988 */ /* 0x0003e20008000008 */
[----:B------:R-:W-:Y:S05]  /*3db0*/  BRA.U UP0, `(.L_x_76) ;  /* 0x0000000100587547 */ /* 0x000fea000b800000 */
[----:B------:R-:W-:Y:S01]  /*3dc0*/  UIADD3 UR5, UPT, UPT, UR27, 0xa0, URZ ;  /* 0x000000a01b057890 */ /* 0x000fe2000fffe0ff */
[----:B-1----:R-:W-:-:S03]  /*3dd0*/  SHF.L.U32 R0, R6, 0x1f, RZ ;  /* 0x0000001f06007819 */ /* 0x002fc600000006ff */
[----:B------:R-:W-:-:S09]  /*3de0*/  ULEA UR4, UR32, UR5, 0x3 ;  /* 0x0000000520047291 */ /* 0x000fd2000f8e18ff */
[----:B------:R-:W1:Y:S02]  /*3df0*/  SYNCS.PHASECHK.TRANS64.TRYWAIT P0, [UR4], R0 ;  /* 0x00000000ff0075a7 */ /* 0x000e640008001104 */
[----:B-1----:R-:W-:Y:S05]  /*3e00*/  @!P0 BRA `(.L_x_77) ;  /* 0x0000008800008947 */ /* 0x002fea0003800000 */
.L_x_142:
[----:B------:R-:W-:-:S04]  /*3e10*/  UIADD3 UR4, UPT, UPT, UR32, 0x1, URZ ;  /* 0x0000000120047890 */ /* 0x000fc8000fffe0ff */
[----:B------:R-:W-:-:S04]  /*3e20*/  UISETP.NE.AND UP1, UPT, UR4, 0x2, UPT ;  /* 0x000000020400788c */ /* 0x000fc8000bf25270 */
[----:B------:R-:W-:Y:S02]  /*3e30*/  USEL UR6, URZ, 0x1, UP1 ;  /* 0x00000001ff067887 */ /* 0x000fe40008800000 */
[----:B------:R-:W-:-:S04]  /*3e40*/  USEL UR4, UR4, URZ, UP1 ;  /* 0x000000ff04047287 */ /* 0x000fc80008800000 */
[----:B------:R-:W-:Y:S01]  /*3e50*/  ULEA UR4, UR4, UR5, 0x3 ;  /* 0x0000000504047291 */ /* 0x000fe2000f8e18ff */
[----:B-1----:R-:W-:-:S04]  /*3e60*/  LOP3.LUT R2, R6, UR6, RZ, 0x3c, !PT ;  /* 0x0000000606027c12 */ /* 0x002fc8000f8e3cff */
[----:B------:R-:W-:Y:S01]  /*3e70*/  SHF.L.U32 R2, R2, 0x1f, RZ ;  /* 0x0000001f02027819 */ /* 0x000fe200000006ff */
[----:B------:R-:W-:-:S04]  /*3e80*/  IMAD.U32 R0, RZ, RZ, UR4 ;  /* 0x00000004ff007e24 */ /* 0x000fc8000f8e00ff */
[----:B------:R1:W2:Y:S03]  /*3e90*/  SYNCS.PHASECHK.TRANS64.TRYWAIT P0, [R0+URZ], R2 ;  /* 0x00000002000075a7 */ /* 0x0002a600080011ff */
[----:B--2---:R-:W-:Y:S05]  /*3ea0*/  @!P0 NANOSLEEP.SYNCS 0x989680 ;  /* 0x009896800000895d */ /* 0x004fea0003900000 */
[----:B------:R-:W2:Y:S02]  /*3eb0*/  @!P0 SYNCS.PHASECHK.TRANS64 P0, [R0+URZ], R2 ;  /* 0x00000002000085a7 */ /* 0x000ea400080010ff */
[----:B--2---:R-:W-:Y:S05]  /*3ec0*/  @P0 BRA `(.L_x_78) ;  /* 0x0000000000200947 */ /* 0x004fea0003800000 */
.L_x_79:
[----:B--2---:R2:W3:Y:S02]  /*3ed0*/  SYNCS.PHASECHK.TRANS64.TRYWAIT P0, [R0+URZ], R2 ;  /* 0x00000002000075a7 */ /* 0x0044e400080011ff */
[----:B---3--:R-:W-:Y:S05]  /*3ee0*/  @!P0 NANOSLEEP.SYNCS 0x989680 ;  /* 0x009896800000895d */ /* 0x008fea0003900000 */
[----:B------:R-:W3:Y:S02]  /*3ef0*/  @!P0 SYNCS.PHASECHK.TRANS64 P0, [R0+URZ], R2 ;  /* 0x00000002000085a7 */ /* 0x000ee400080010ff */
[----:B---3--:R-:W-:Y:S05]  /*3f00*/  @!P0 BRA `(.L_x_79) ;  /* 0xfffffffc00f08947 */ /* 0x008fea000383ffff */
[----:B------:R-:W-:Y:S05]  /*3f10*/  BRA `(.L_x_78) ;  /* 0x00000000000c7947 */ /* 0x000fea0003800000 */
.L_x_76:
[----:B------:R-:W-:-:S04]  /*3f20*/  UIADD3 UR4, UPT, UPT, UR27, 0xd0, URZ ;  /* 0x000000d01b047890 */ /* 0x000fc8000fffe0ff */
[----:B------:R-:W-:-:S09]  /*3f30*/  UPRMT UR4, UR45, 0x654, UR4 ;  /* 0x000006542d047896 */ /* 0x000fd20008000004 */
[----:B------:R-:W-:Y:S03]  /*3f40*/  SYNCS.ARRIVE.TRANS64.RED.A1T0 RZ, [UR4], RZ ;  /* 0x000000ffffff79a7 */ /* 0x000fe60008100404 */
.L_x_78:
[----:B-12---:R-:W-:Y:S01]  /*3f50*/  SHF.L.U32 R2, RZ, 0x1f, RZ ;  /* 0x0000001fff027819 */ /* 0x006fe200000006ff */
[----:B------:R-:W-:Y:S01]  /*3f60*/  UIADD3 UR4, UPT, UPT, UR27, 0xd0, URZ ;  /* 0x000000d01b047890 */ /* 0x000fe2000fffe0ff */
[----:B------:R-:W-:Y:S02]  /*3f70*/  PLOP3.LUT P0, PT, PT, PT, UP0, 0x80, 0x8 ;  /* 0x000000000008781c */ /* 0x000fe40003f0f008 */
[----:B------:R-:W1:Y:S02]  /*3f80*/  SYNCS.PHASECHK.TRANS64.TRYWAIT P1, [UR27+0xd0], R2 ;  /* 0x0000d002ff0075a7 */ /* 0x000e64000802111b */
[----:B-1----:R-:W-:Y:S09]  /*3f90*/  @!P1 BRA `(.L_x_80) ;  /* 0x0000008400b49947 */ /* 0x002ff20003800000 */
.L_x_144:
[----:B------:R-:W-:Y:S01]  /*3fa0*/  @!UP0 UPRMT UR4, UR45, 0x654, UR4 ;  /* 0x000006542d048896 */ /* 0x000fe20008000004 */
[----:B------:R-:W-:Y:S01]  /*3fb0*/  UMOV UR5, 0xffff ;  /* 0x0000ffff00057882 */ /* 0x000fe20000000000 */
[----:B------:R-:W-:-:S07]  /*3fc0*/  UMOV UR6, 0x1 ;  /* 0x0000000100067882 */ /* 0x000fce0000000000 */
[----:B------:R-:W-:Y:S01]  /*3fd0*/  @!P0 SYNCS.ARRIVE.TRANS64.RED.A1T0 RZ, [UR4], RZ ;  /* 0x000000ffffff89a7 */ /* 0x000fe20008100404 */
[----:B------:R-:W-:Y:S01]  /*3fe0*/  NOP ;  /* 0x0000000000007918 */ /* 0x000fe20000000000 */
[----:B-1----:R-:W1:Y:S01]  /*3ff0*/  LDS R0, [UR8+0x14] ;  /* 0x00001408ff007984 */ /* 0x002e620008000800 */
[----:B------:R-:W-:-:S04]  /*4000*/  ULOP3.LUT UR4, UR44, 0xffff, URZ, 0xc0, !UPT ;  /* 0x0000ffff2c047892 */ /* 0x000fc8000f8ec0ff */
[----:B------:R-:W-:-:S04]  /*4010*/  USHF.R.U32.HI UR4, URZ, 0x5, UR4 ;  /* 0x00000005ff047899 */ /* 0x000fc80008011604 */
[----:B------:R-:W-:Y:S02]  /*4020*/  USHF.L.U32 UR5, UR5, UR4, URZ ;  /* 0x0000000405057299 */ /* 0x000fe400080006ff */
[----:B------:R-:W-:-:S04]  /*4030*/  USHF.L.U32 UR4, UR6, UR4, URZ ;  /* 0x0000000406047299 */ /* 0x000fc800080006ff */
[----:B-1----:R-:W-:-:S04]  /*4040*/  LOP3.LUT R0, R0, UR5, RZ, 0xc0, !PT ;  /* 0x0000000500007c12 */ /* 0x002fc8000f8ec0ff */
[----:B------:R-:W-:-:S13]  /*4050*/  ISETP.NE.AND P0, PT, R0, UR5, PT ;  /* 0x0000000500007c0c */ /* 0x000fda000bf05270 */
[----:B------:R-:W-:Y:S05]  /*4060*/  @P0 BRA `(.L_x_81) ;  /* 0x0000000000580947 */ /* 0x000fea0003800000 */
[----:B------:R-:W1:Y:S02]  /*4070*/  LDS R0, [UR8+0x18] ;  /* 0x00001808ff007984 */ /* 0x000e640008000800 */
[----:B-1----:R-:W-:-:S04]  /*4080*/  LOP3.LUT R0, R0, UR4, RZ, 0xc0, !PT ;  /* 0x0000000400007c12 */ /* 0x002fc8000f8ec0ff */
[----:B------:R-:W-:-:S13]  /*4090*/  ISETP.NE.AND P0, PT, R0, UR4, PT ;  /* 0x0000000400007c0c */ /* 0x000fda000bf05270 */
[----:B------:R-:W-:Y:S05]  /*40a0*/  @P0 BRA `(.L_x_82) ;  /* 0x00000000003c0947 */ /* 0x000fea0003800000 */
[----:B------:R-:W1:Y:S01]  /*40b0*/  S2R R2, SR_LANEID ;  /* 0x0000000000027919 */ /* 0x000e620000000000 */
[----:B------:R-:W-:-:S06]  /*40c0*/  ULOP3.LUT UR5, URZ, UR5, URZ, 0x33, !UPT ;  /* 0x00000005ff057292 */ /* 0x000fcc000f8e33ff */
[----:B------:R-:W-:-:S04]  /*40d0*/  IMAD.U32 R0, RZ, RZ, UR5 ;  /* 0x00000005ff007e24 */ /* 0x000fc8000f8e00ff */
[----:B------:R2:W3:Y:S02]  /*40e0*/  REDUX UR7, R0 ;  /* 0x00000000000773c4 */ /* 0x0004e40000000000 */
[----:B------:R4:W-:Y:S01]  /*40f0*/  UTCATOMSWS.AND URZ, UR5 ;  /* 0x0000000500ff79e3 */ /* 0x0009e20008000000 */
[----:B--2---:R-:W-:Y:S01]  /*4100*/  LOP3.LUT R0, RZ, UR4, RZ, 0x33, !PT ;  /* 0x00000004ff007c12 */ /* 0x004fe2000f8e33ff */
[----:B------:R-:W-:Y:S02]  /*4110*/  VOTEU.ANY UR4, UPT, PT ;  /* 0x0000000000047886 */ /* 0x000fe400038e0100 */
[----:B------:R-:W-:Y:S02]  /*4120*/  UFLO.U32 UR4, UR4 ;  /* 0x00000004000472bd */ /* 0x000fe400080e0000 */
[----:B------:R-:W2:Y:S04]  /*4130*/  REDUX UR6, R0 ;  /* 0x00000000000673c4 */ /* 0x000ea80000000000 */
[----:B-1----:R-:W-:-:S02]  /*4140*/  ISETP.EQ.U32.AND P0, PT, R2, UR4, PT ;  /* 0x0000000402007c0c */ /* 0x002fc4000bf02070 */
[----:B---3--:R-:W-:-:S11]  /*4150*/  MOV R2, UR7 ;  /* 0x0000000700027c02 */ /* 0x008fd60008000f00 */
[----:B------:R4:W-:Y:S01]  /*4160*/  @P0 ATOMS.AND RZ, [UR8+0x14], R2 ;  /* 0x00001402ffff098c */ /* 0x0009e2000a800008 */
[----:B--2---:R-:W-:-:S05]  /*4170*/  IMAD.U32 R0, RZ, RZ, UR6 ;  /* 0x00000006ff007e24 */ /* 0x004fca000f8e00ff */
[----:B------:R4:W-:Y:S01]  /*4180*/  @P0 ATOMS.AND RZ, [UR8+0x18], R0 ;  /* 0x00001800ffff098c */ /* 0x0009e2000a800008 */
[----:B------:R-:W-:Y:S05]  /*4190*/  BRA `(.L_x_83) ;  /* 0x0000000000147947 */ /* 0x000fea0003800000 */
.L_x_82:
[----:B------:R-:W-:Y:S02]  /*41a0*/  MOV R2, 0x41c0 ;  /* 0x000041c000027802 */ /* 0x000fe40000000f00 */
[----:B-----5:R-:W-:Y:S05]  /*41b0*/  CALL.REL.NOINC `($__internal_0_$__cuda_sm10x_tcgen05_guardrail_trap_col_being_dealloced_not_returned_by_alloc) ;  /* 0x0000008400cc7944 */ /* 0x020fea0003c00000 */
[----:B------:R-:W-:Y:S05]  /*41c0*/  BRA `(.L_x_83) ;  /* 0x0000000000087947 */ /* 0x000fea0003800000 */
.L_x_81:
[----:B------:R-:W-:Y:S02]  /*41d0*/  MOV R2, 0x41f0 ;  /* 0x000041f000027802 */ /* 0x000fe40000000f00 */
[----:B-----5:R-:W-:Y:S05]  /*41e0*/  CALL.REL.NOINC `($__internal_2_$__cuda_sm10x_tcgen05_guardrail_trap_unallocated_columns_being_dealloced) ;  /* 0x0000008400d87944 */ /* 0x020fea0003c00000 */
.L_x_83:
[----:B------:R-:W-:Y:S01]  /*41f0*/  NOP ;  /* 0x0000000000007918 */ /* 0x000fe20000000000 */
[----:B----4-:R-:W-:Y:S05]  /*4200*/  EXIT ;  /* 0x000000000000794d */ /* 0x010fea0003800000 */
.L_x_56:
[----:B------:R-:W-:-:S09]  /*4210*/  UISETP.NE.OR UP0, UPT, UR14, 0x3, !UP4 ;  /* 0x000000030e00788c */ /* 0x000fd2000e705670 */
[----:B------:R-:W-:Y:S05]  /*4220*/  BRA.U UP0, `(.L_x_84) ;  /* 0x0000000d00a47547 */ /* 0x000fea000b800000 */
[----:B------:R-:W1:Y:S01]  /*4230*/  LDCU.64 UR6, c[0x0][0x888] ;  /* 0x00011100ff0677ac */ /* 0x000e620008000a00 */
[----:B------:R-:W-:Y:S02]  /*4240*/  HFMA2 R10, -RZ, RZ, 0, 0 ;  /* 0x00000000ff0a7431 */ /* 0x000fe400000001ff */
[----:B------:R-:W-:Y:S01]  /*4250*/  IMAD.MOV.U32 R9, RZ, RZ, 0x1 ;  /* 0x00000001ff097424 */ /* 0x000fe200078e00ff */
[----:B------:R-:W-:Y:S01]  /*4260*/  MOV R11, 0x7000 ;  /* 0x00007000000b7802 */ /* 0x000fe20000000f00 */
[----:B------:R-:W2:Y:S01]  /*4270*/  LDCU UR37, c[0x0][0x370] ;  /* 0x00006e00ff2577ac */ /* 0x000ea20008000800 */
[----:B------:R-:W-:Y:S01]  /*4280*/  IMAD.MOV.U32 R8, RZ, RZ, RZ ;  /* 0x000000ffff087224 */ /* 0x000fe200078e00ff */
[----:B------:R-:W2:Y:S01]  /*4290*/  LDCU.128 UR40, c[0x0][0xb10] ;  /* 0x00016200ff2877ac */ /* 0x000ea20008000c00 */
[----:B------:R-:W3:Y:S01]  /*42a0*/  LDCU UR31, c[0x0][0x374] ;  /* 0x00006e80ff1f77ac */ /* 0x000ee20008000800 */
[----:B------:R-:W4:Y:S01]  /*42b0*/  LDCU.64 UR38, c[0x0][0x890] ;  /* 0x00011200ff2677ac */ /* 0x000f220008000a00 */
[----:B------:R-:W4:Y:S01]  /*42c0*/  LDCU UR21, c[0x0][0xb0c] ;  /* 0x00016180ff1577ac */ /* 0x000f220008000800 */
[----:B------:R-:W4:Y:S01]  /*42d0*/  LDCU UR51, c[0x0][0xb20] ;  /* 0x00016400ff3377ac */ /* 0x000f220008000800 */
[----:B------:R-:W4:Y:S01]  /*42e0*/  LDCU UR4, c[0x0][0xb30] ;  /* 0x00016600ff0477ac */ /* 0x000f220008000800 */
[----:B-1----:R-:W-:Y:S01]  /*42f0*/  UISETP.NE.U32.AND UP0, UPT, UR6, URZ, UPT ;  /* 0x000000ff0600728c */ /* 0x002fe2000bf05070 */
[----:B------:R-:W-:Y:S01]  /*4300*/  UMOV UR29, 0x400 ;  /* 0x00000400001d7882 */ /* 0x000fe20000000000 */
[----:B--2---:R-:W-:-:S02]  /*4310*/  UIMAD.WIDE.U32 UR48, UR37, UR40, URZ ;  /* 0x00000028253072a5 */ /* 0x004fc4000f8e00ff */
[----:B------:R-:W-:Y:S02]  /*4320*/  UISETP.NE.AND.EX UP5, UPT, UR7, URZ, UPT, UP0 ;  /* 0x000000ff0700728c */ /* 0x000fe4000bfa5300 */
[----:B---3--:R-:W-:Y:S02]  /*4330*/  UIMAD.WIDE.U32 UR6, UR31, UR43, URZ ;  /* 0x0000002b1f0672a5 */ /* 0x008fe4000f8e00ff */
[----:B------:R-:W-:Y:S02]  /*4340*/  ULEA UR29, UR5, UR29, 0x18 ;  /* 0x0000001d051d7291 */ /* 0x000fe4000f8ec0ff */
[----:B----4-:R-:W-:Y:S02]  /*4350*/  UISETP.NE.U32.AND UP6, UPT, UR38, URZ, UPT ;  /* 0x000000ff2600728c */ /* 0x010fe4000bfc5070 */
[----:B------:R-:W-:Y:S02]  /*4360*/  UIADD3 UR44, UPT, UPT, UR29, 0x50, URZ ;  /* 0x000000501d2c7890 */ /* 0x000fe4000fffe0ff */
[----:B------:R-:W-:Y:S01]  /*4370*/  UISETP.NE.AND UP0, UPT, UR15, 0x1, UPT ;  /* 0x000000010f00788c */ /* 0x000fe2000bf05270 */
[----:B------:R-:W-:Y:S01]  /*4380*/  UMOV UR48, UR49 ;  /* 0x0000003100307c82 */ /* 0x000fe20008000000 */
[----:B------:R-:W-:Y:S01]  /*4390*/  UMOV UR45, UR7 ;  /* 0x00000007002d7c82 */ /* 0x000fe20008000000 */
[----:B------:R-:W-:Y:S01]  /*43a0*/  UISETP.NE.AND UP0, UPT, UR21, 0x1, UPT ;  /* 0x000000011500788c */ /* 0x000fe2000bf05270 */
[----:B------:R-:W1:Y:S01]  /*43b0*/  LDCU.64 UR52, c[0x0][0x348] ;  /* 0x00006900ff3477ac */ /* 0x000e620008000a00 */
[----:B------:R-:W-:-:S02]  /*43c0*/  UPLOP3.LUT UP1, UPT, UPT, UPT, UPT, 0x40, 0x4 ;  /* 0x000000000004789c */ /* 0x000fc40003f2e870 */
[----:B------:R-:W-:Y:S01]  /*43d0*/  UISETP.GE.AND UP3, UPT, UR15, 0x1, UPT ;  /* 0x000000010f00788c */ /* 0x000fe2000bf66270 */
[----:B------:R-:W2:Y:S01]  /*43e0*/  LDCU.64 UR22, c[0x0][0xb28] ;  /* 0x00016500ff1677ac */ /* 0x000ea20008000a00 */
[----:B------:R-:W-:Y:S02]  /*43f0*/  UISETP.NE.AND.EX UP6, UPT, UR39, URZ, UPT, UP6 ;  /* 0x000000ff2700728c */ /* 0x000fe4000bfc5360 */
[----:B------:R-:W-:Y:S02]  /*4400*/  UPRMT UR44, UR5, 0x654, UR44 ;  /* 0x00000654052c7896 */ /* 0x000fe4000800002c */
[----:B------:R-:W-:Y:S02]  /*4410*/  USHF.R.U32.HI UR48, URZ, UR41, UR48 ;  /* 0x00000029ff307299 */ /* 0x000fe40008011630 */
[----:B------:R-:W-:Y:S02]  /*4420*/  USHF.R.U32.HI UR45, URZ, UR51, UR45 ;  /* 0x00000033ff2d7299 */ /* 0x000fe4000801162d */
[----:B------:R-:W-:-:S02]  /*4430*/  UISETP.NE.AND UP0, UPT, UR42, 0x1, UPT ;  /* 0x000000012a00788c */ /* 0x000fc4000bf05270 */
[----:B------:R-:W-:-:S11]  /*4440*/  UISETP.NE.AND UP4, UPT, UR4, 0x1, UPT ;  /* 0x000000010400788c */ /* 0x000fd6000bf85270 */
.L_x_92:
[----:B------:R-:W-:Y:S02]  /*4450*/  LEA R2, R8, UR29, 0x3 ;  /* 0x0000001d08027c11 */ /* 0x000fe4000f8e18ff */
[----:B------:R-:W-:Y:S02]  /*4460*/  SHF.L.U32 R0, R10, 0x1f, RZ ;  /* 0x0000001f0a007819 */ /* 0x000fe400000006ff */
[----:B------:R-:W-:Y:S02]  /*4470*/  LEA R4, R8, UR29, 0x4 ;  /* 0x0000001d08047c11 */ /* 0x000fe4000f8e20ff */
[----:B---3--:R-:W3:Y:S02]  /*4480*/  SYNCS.PHASECHK.TRANS64.TRYWAIT P0, [R2+URZ+0x70], R0 ;  /* 0x00007000020075a7 */ /* 0x008ee400080011ff */
[----:B---3--:R-:W-:Y:S05]  /*4490*/  @!P0 BRA `(.L_x_85) ;  /* 0x00000080008c8947 */ /* 0x008fea0003800000 */
.L_x_145:
[----:B------:R-:W4:Y:S01]  /*44a0*/  LDS.128 R4, [R4+0xe0] ;  /* 0x0000e00004047984 */ /* 0x000f220000000c00 */
[----:B------:R-:W-:Y:S01]  /*44b0*/  UISETP.GE.AND UP0, UPT, UR15, 0x1, UPT ;  /* 0x000000010f00788c */ /* 0x000fe2000bf06270 */
[----:B------:R-:W-:Y:S01]  /*44c0*/  @!PT LDS RZ, [RZ] ;  /* 0x00000000fffff984 */ /* 0x000fe20000000800 */
[----:B------:R-:W-:Y:S01]  /*44d0*/  @!PT LDS RZ, [RZ] ;  /* 0x00000000fffff984 */ /* 0x000fe20000000800 */
[----:B------:R-:W-:Y:S01]  /*44e0*/  @!PT LDS RZ, [RZ] ;  /* 0x00000000fffff984 */ /* 0x000fe20000000800 */
[----:B------:R-:W-:Y:S01]  /*44f0*/  @!PT LDS RZ, [RZ] ;  /* 0x00000000fffff984 */ /* 0x000fe20000000800 */
[----:B------:R1:W-:Y:S06]  /*4500*/  MEMBAR.ALL.CTA ;  /* 0x0000000000007992 */ /* 0x0003ec0000008000 */
[----:B-1----:R-:W1:Y:S01]  /*4510*/  FENCE.VIEW.ASYNC.S ;  /* 0x00000000000073c6 */ /* 0x002e620000000000 */
[----:B----4-:R-:W-:Y:S11]  /*4520*/  LOP3.LUT P0, RZ, R6, 0x1, RZ, 0xc0, !PT ;  /* 0x0000000106ff7812 */ /* 0x010ff6000780c0ff */
[----:B------:R-:W-:Y:S02]  /*4530*/  @!UPT UIADD3 URZ, UPT, UPT, URZ, URZ, URZ ;  /* 0x000000fffffff290 */ /* 0x000fe4000fffe0ff */
[----:B-1----:R-:W-:Y:S01]  /*4540*/  VOTEU.ANY UP3, P0 ;  /* 0x0000000000ff7886 */ /* 0x002fe20000060100 */
[----:B------:R-:W-:Y:S11]  /*4550*/  PLOP3.LUT P0, PT, PT, PT, UP3, 0x80, 0x8 ;  /* 0x000000000008781c */ /* 0x000ff60003f0f038 */
[----:B------:R-:W-:Y:S02]  /*4560*/  @!UPT UIADD3 URZ, UPT, UPT, URZ, URZ, URZ ;  /* 0x000000fffffff290 */ /* 0x000fe4000fffe0ff */
[----:B---3--:R-:W-:Y:S02]  /*4570*/  @P0 SHF.R.U32.HI R0, RZ, 0x10, R5 ;  /* 0x00000010ff000819 */ /* 0x008fe40000011605 */
[----:B------:R-:W-:Y:S02]  /*4580*/  @P0 MOV R3, R4 ;  /* 0x0000000400030202 */ /* 0x000fe40000000f00 */
[----:B------:R-:W-:Y:S01]  /*4590*/  @P0 R2UR UR4, R0 ;  /* 0x00000000000402ca */ /* 0x000fe200000e0000 */
[----:B------:R-:W-:Y:S01]  /*45a0*/  VIADD R0, R2, 0x80 ;  /* 0x0000008002007836 */ /* 0x000fe20000000000 */
[----:B------:R-:W-:Y:S02]  /*45b0*/  @P0 LOP3.LUT R4, R5, 0xffff, RZ, 0xc0, !PT ;  /* 0x0000ffff05040812 */ /* 0x000fe400078ec0ff */
[----:B------:R-:W-:Y:S02]  /*45c0*/  @P0 R2UR UR6, R3 ;  /* 0x00000000030602ca */ /* 0x000fe400000e0000 */
[----:B------:R-:W-:Y:S02]  /*45d0*/  PRMT R0, RZ, 0x654, R0 ;  /* 0x00000654ff007816 */ /* 0x000fe40000000000 */
[----:B------:R-:W-:Y:S02]  /*45e0*/  @P0 R2UR UR5, R4 ;  /* 0x00000000040502ca */ /* 0x000fe400000e0000 */
[----:B------:R1:W-:Y:S03]  /*45f0*/  SYNCS.ARRIVE.TRANS64.RED.A1T0 RZ, [R0+URZ], RZ ;  /* 0x000000ff00ff79a7 */ /* 0x0003e600081004ff */
[----:B------:R-:W-:Y:S04]  /*4600*/  @UP3 UMOV UR30, UR4 ;  /* 0x00000004001e3c82 */ /* 0x000fe80008000000 */
[----:B------:R-:W-:Y:S04]  /*4610*/  @UP3 UMOV UR14, UR6 ;  /* 0x00000006000e3c82 */ /* 0x000fe80008000000 */
[----:B------:R-:W-:Y:S01]  /*4620*/  @UP3 UMOV UR13, UR5 ;  /* 0x00000005000d3c82 */ /* 0x000fe20008000000 */
[----:B------:R-:W-:Y:S05]  /*4630*/  BRA.U !UP0, `(.L_x_86) ;  /* 0x0000000108c07547 */ /* 0x000fea000b800000 */
[----:B------:R-:W-:Y:S02]  /*4640*/  UIMAD.WIDE.U32 UR8, UR13, UR43, URZ ;  /* 0x0000002b0d0872a5 */ /* 0x000fe4000f8e00ff */
[----:B------:R-:W-:Y:S02]  /*4650*/  UP2UR UR12, UPR, URZ, 0x4 ;  /* 0x00000004ff0c7883 */ /* 0x000fe40008000000 */
[----:B------:R-:W-:Y:S02]  /*4660*/  UISETP.NE.AND UP2, UPT, UR42, 0x1, UPT ;  /* 0x000000012a00788c */ /* 0x000fe4000bf45270 */
[----:B------:R-:W-:Y:S02]  /*4670*/  UIMAD.WIDE.U32 UR10, UR14, UR40, URZ ;  /* 0x000000280e0a72a5 */ /* 0x000fe4000f8e00ff */
[----:B------:R-:W-:Y:S02]  /*4680*/  USEL UR4, UR31, UR45, !UP2 ;  /* 0x0000002d1f047287 */ /* 0x000fe4000d000000 */
[----:B------:R-:W-:Y:S02]  /*4690*/  UISETP.NE.AND UP0, UPT, UR21, 0x1, UPT ;  /* 0x000000011500788c */ /* 0x000fe4000bf05270 */
[----:B------:R-:W-:Y:S02]  /*46a0*/  UP2UR UR20, UPR, URZ, 0x2 ;  /* 0x00000002ff147883 */ /* 0x000fe40008000000 */
[----:B------:R-:W-:Y:S02]  /*46b0*/  UISETP.NE.AND UP1, UPT, UR15, 0x1, UPT ;  /* 0x000000010f00788c */ /* 0x000fe4000bf25270 */
[----:B--2---:R-:W-:Y:S02]  /*46c0*/  UIMAD.WIDE.U32 UR16, UR4, UR22, URZ ;  /* 0x00000016041072a5 */ /* 0x004fe4000f8e00ff */
[----:B------:R-:W-:Y:S01]  /*46d0*/  USEL UR7, UR37, UR48, !UP0 ;  /* 0x0000003025077287 */ /* 0x000fe2000c000000 */
[----:B------:R-:W-:Y:S02]  /*46e0*/  UMOV UR5, UR9 ;  /* 0x0000000900057c82 */ /* 0x000fe40008000000 */
[----:B------:R-:W-:Y:S02]  /*46f0*/  USHF.R.U32.HI UR6, URZ, UR51, UR5 ;  /* 0x00000033ff067299 */ /* 0x000fe40008011605 */
[----:B------:R-:W-:Y:S02]  /*4700*/  UIMAD.WIDE.U32 UR18, UR7, UR22, URZ ;  /* 0x00000016071272a5 */ /* 0x000fe4000f8e00ff */
[----:B------:R-:W-:Y:S02]  /*4710*/  USEL UR6, UR13, UR6, !UP2 ;  /* 0x000000060d067287 */ /* 0x000fe4000d000000 */
[----:B------:R-:W-:Y:S01]  /*4720*/  UISETP.NE.AND UP2, UPT, UR12, URZ, UPT ;  /* 0x000000ff0c00728c */ /* 0x000fe2000bf45270 */
[----:B------:R-:W-:Y:S01]  /*4730*/  UMOV UR5, UR11 ;  /* 0x0000000b00057c82 */ /* 0x000fe20008000000 */
[----:B------:R-:W-:Y:S02]  /*4740*/  UIMAD.WIDE.U32 UR10, UR6, UR22, URZ ;  /* 0x00000016060a72a5 */ /* 0x000fe4000f8e00ff */
[----:B------:R-:W-:Y:S03]  /*4750*/  USHF.R.U32.HI UR8, URZ, UR41, UR5 ;  /* 0x00000029ff087299 */ /* 0x000fe60008011605 */
[----:B------:R-:W-:Y:S02]  /*4760*/  UMOV UR5, UR17 ;  /* 0x0000001100057c82 */ /* 0x000fe40008000000 */
[----:B------:R-:W-:Y:S03]  /*4770*/  @UP1 USHF.R.U32.HI UR4, URZ, UR23, UR5 ;  /* 0x00000017ff041299 */ /* 0x000fe60008011605 */
[----:B------:R-:W-:Y:S01]  /*4780*/  UMOV UR5, UR19 ;  /* 0x0000001300057c82 */ /* 0x000fe20008000000 */
[----:B------:R-:W-:Y:S02]  /*4790*/  UIMAD UR4, UR15, UR4, URZ ;  /* 0x000000040f0472a4 */ /* 0x000fe4000f8e02ff */
[----:B------:R-:W-:Y:S02]  /*47a0*/  @UP1 USHF.R.U32.HI UR7, URZ, UR23, UR5 ;  /* 0x00000017ff071299 */ /* 0x000fe40008011605 */
[----:B------:R-:W-:Y:S02]  /*47b0*/  USEL UR5, UR14, UR8, !UP0 ;  /* 0x000000080e057287 */ /* 0x000fe4000c000000 */
[----:B------:R-:W-:Y:S02]  /*47c0*/  UIMAD UR8, UR15, UR7, URZ ;  /* 0x000000070f0872a4 */ /* 0x000fe4000f8e02ff */
[----:B------:R-:W-:Y:S03]  /*47d0*/  UISETP.GE.AND UP0, UPT, UR6, UR4, UPT ;  /* 0x000000040600728c */ /* 0x000fe6000bf06270 */
[----:B------:R-:W-:Y:S01]  /*47e0*/  UMOV UR4, UR11 ;  /* 0x0000000b00047c82 */ /* 0x000fe20008000000 */
[----:B------:R-:W-:Y:S02]  /*47f0*/  UISETP.GE.OR UP0, UPT, UR5, UR8, UP0 ;  /* 0x000000080500728c */ /* 0x000fe40008706670 */
[----:B------:R-:W-:Y:S02]  /*4800*/  USHF.R.U32.HI UR4, URZ, UR23, UR4 ;  /* 0x00000017ff047299 */ /* 0x000fe40008011604 */
[----:B------:R-:W-:Y:S02]  /*4810*/  UIMAD.WIDE.U32 UR8, UR5, UR22, URZ ;  /* 0x00000016050872a5 */ /* 0x000fe4000f8e00ff */
[----:B------:R-:W-:Y:S04]  /*4820*/  USEL UR10, UR6, UR4, !UP1 ;  /* 0x00000004060a7287 */ /* 0x000fe8000c800000 */
[----:B------:R-:W-:Y:S01]  /*4830*/  UIADD3 UR11, UPT, UPT, -UR10, URZ, URZ ;  /* 0x000000ff0a0b7290 */ /* 0x000fe2000fffe1ff */
[----:B------:R-:W-:Y:S02]  /*4840*/  @!UP0 UMOV UR4, UR9 ;  /* 0x0000000900048c82 */ /* 0x000fe40008000000 */
[----:B------:R-:W-:Y:S02]  /*4850*/  @!UP0 USHF.R.U32.HI UR4, URZ, UR23, UR4 ;  /* 0x00000017ff048299 */ /* 0x000fe40008011604 */
[----:B------:R-:W-:Y:S02]  /*4860*/  UIMAD UR8, UR15, UR11, UR6 ;  /* 0x0000000b0f0872a4 */ /* 0x000fe4000f8e0206 */
[----:B------:R-:W-:Y:S02]  /*4870*/  @!UP0 USEL UR4, UR5, UR4, !UP1 ;  /* 0x0000000405048287 */ /* 0x000fe4000c800000 */
[----:B------:R-:W-:Y:S02]  /*4880*/  UISETP.NE.AND UP1, UPT, UR20, URZ, UPT ;  /* 0x000000ff1400728c */ /* 0x000fe4000bf25270 */
[----:B------:R-:W-:Y:S02]  /*4890*/  @!UP0 UIMAD UR7, UR7, UR8, UR4 ;  /* 0x00000008070782a4 */ /* 0x000fe4000f8e0204 */
[----:B------:R-:W-:Y:S02]  /*48a0*/  @!UP0 UIADD3 UR9, UPT, UPT, UR10, -UR4, URZ ;  /* 0x800000040a098290 */ /* 0x000fe4000fffe0ff */
[----:B------:R-:W-:Y:S02]  /*48b0*/  UIADD3 UR8, UPT, UPT, -UR6, URZ, URZ ;  /* 0x000000ff06087290 */ /* 0x000fe4000fffe1ff */
[----:B------:R-:W-:Y:S02]  /*48c0*/  UIADD3 UR4, UPT, UPT, -UR5, URZ, URZ ;  /* 0x000000ff05047290 */ /* 0x000fe4000fffe1ff */
[----:B------:R-:W-:Y:S03]  /*48d0*/  @!UP0 UIMAD UR6, UR9, UR15, UR5 ;  /* 0x0000000f090682a4 */ /* 0x000fe6000f8e0205 */
[----:B------:R-:W-:Y:S01]  /*48e0*/  @!UP0 UMOV UR5, UR7 ;  /* 0x0000000700058c82 */ /* 0x000fe20008000000 */
[----:B------:R-:W-:Y:S02]  /*48f0*/  UIMAD UR7, UR21, UR4, UR14 ;  /* 0x00000004150772a4 */ /* 0x000fe4000f8e020e */
[----:B------:R-:W-:Y:S02]  /*4900*/  UIMAD UR4, UR42, UR8, UR13 ;  /* 0x000000082a0472a4 */ /* 0x000fe4000f8e020d */
[----:B------:R-:W-:Y:S02]  /*4910*/  UIMAD UR14, UR5, UR21, UR7 ;  /* 0x00000015050e72a4 */ /* 0x000fe4000f8e0207 */
[----:B------:R-:W-:Y:S11]  /*4920*/  UIMAD UR13, UR6, UR42, UR4 ;  /* 0x0000002a060d72a4 */ /* 0x000ff6000f8e0204 */
[----:B------:R-:W-:Y:S01]  /*4930*/  @!UPT UIADD3 URZ, UPT, UPT, URZ, URZ, URZ ;  /* 0x000000fffffff290 */ /* 0x000fe2000fffe0ff */
.L_x_86:
[----:B------:R-:W3:Y:S01]  /*4940*/  @!UP4 LDCU.128 UR8, c[0x0][0xb10] ;  /* 0x00016200ff08c7ac */ /* 0x000ee20008000c00 */
[----:B------:R-:W-:Y:S02]  /*4950*/  ISETP.NE.U32.AND P0, PT, RZ, UR38, PT ;  /* 0x00000026ff007c0c */ /* 0x000fe4000bf05070 */
[----:B------:R-:W-:Y:S02]  /*4960*/  SHF.L.U32 R4, R9, 0x1f, RZ ;  /* 0x0000001f09047819 */ /* 0x000fe400000006ff */
[----:B------:R-:W-:Y:S01]  /*4970*/  ISETP.NE.AND.EX P0, PT, RZ, UR39, PT, P0 ;  /* 0x00000027ff007c0c */ /* 0x000fe2000bf05300 */
[----:B------:R-:W4:Y:S01]  /*4980*/  @!UP4 LDCU UR5, c[0x0][0xb0c] ;  /* 0x00016180ff05c7ac */ /* 0x000f220008000800 */
[----:B---3--:R-:W-:Y:S07]  /*4990*/  UIMAD.WIDE.U32 UR6, UR14, UR8, URZ ;  /* 0x000000080e0672a5 */ /* 0x008fee000f8e00ff */
[----:B------:R-:W-:Y:S01]  /*49a0*/  @!UP4 UMOV UR4, UR7 ;  /* 0x000000070004cc82 */ /* 0x000fe20008000000 */
[----:B----4-:R-:W-:Y:S02]  /*49b0*/  @!UP4 UISETP.NE.AND UP0, UPT, UR5, 0x1, UPT ;  /* 0x000000010500c88c */ /* 0x010fe4000bf05270 */
[----:B------:R-:W-:Y:S02]  /*49c0*/  @!UP4 USHF.R.U32.HI UR4, URZ, UR9, UR4 ;  /* 0x00000009ff04c299 */ /* 0x000fe40008011604 */
[----:B------:R-:W-:Y:S02]  /*49d0*/  UIMAD.WIDE.U32 UR6, UR13, UR11, URZ ;  /* 0x0000000b0d0672a5 */ /* 0x000fe4000f8e00ff */
[----:B------:R-:W-:Y:S02]  /*49e0*/  @!UP4 USEL UR8, UR14, UR4, !UP0 ;  /* 0x000000040e08c287 */ /* 0x000fe4000c000000 */
[----:B------:R-:W-:Y:S03]  /*49f0*/  @!UP4 UISETP.NE.AND UP0, UPT, UR10, 0x1, UPT ;  /* 0x000000010a00c88c */ /* 0x000fe6000bf05270 */
[----:B------:R-:W-:Y:S02]  /*4a00*/  @!UP4 UMOV UR6, UR7 ;  /* 0x000000070006cc82 */ /* 0x000fe40008000000 */
[----:B------:R-:W3:Y:S02]  /*4a10*/  @!UP4 LDCU UR4, c[0x0][0xb20] ;  /* 0x00016400ff04c7ac */ /* 0x000ee40008000800 */
[----:B---3--:R-:W-:Y:S04]  /*4a20*/  @!UP4 USHF.R.U32.HI UR6, URZ, UR4, UR6 ;  /* 0x00000004ff06c299 */ /* 0x008fe80008011606 */
[----:B------:R-:W-:Y:S04]  /*4a30*/  @!UP4 USEL UR6, UR13, UR6, !UP0 ;  /* 0x000000060d06c287 */ /* 0x000fe8000c000000 */
[----:B------:R-:W-:Y:S02]  /*4a40*/  @!UP4 UIADD3 UR4, UPT, UPT, -UR8, UR6, URZ ;  /* 0x000000060804c290 */ /* 0x000fe4000fffe1ff */
[----:B------:R-:W-:Y:S02]  /*4a50*/  @!UP4 UIADD3 UR6, UPT, UPT, UR8, -UR6, URZ ;  /* 0x800000060806c290 */ /* 0x000fe4000fffe0ff */
[----:B------:R-:W-:Y:S02]  /*4a60*/  @!UP4 UIMAD UR14, UR4, UR5, UR14 ;  /* 0x00000005040ec2a4 */ /* 0x000fe4000f8e020e */
[----:B------:R-:W-:Y:S01]  /*4a70*/  @!UP4 UIMAD UR13, UR6, UR10, UR13 ;  /* 0x0000000a060dc2a4 */ /* 0x000fe2000f8e020d */
[----:B------:R-:W-:Y:S11]  /*4a80*/  BRA.U UP1, `(.L_x_87) ;  /* 0x0000000101107547 */ /* 0x000ff6000b800000 */
[----:B-1----:R-:W-:Y:S04]  /*4a90*/  MOV R0, UR50 ;  /* 0x0000003200007c02 */ /* 0x002fe80008000f00 */
[----:B------:R-:W-:Y:S04]  /*4aa0*/  SHF.L.U32 R0, R0, 0x1f, RZ ;  /* 0x0000001f00007819 */ /* 0x000fe800000006ff */
[----:B------:R-:W1:Y:S02]  /*4ab0*/  SYNCS.PHASECHK.TRANS64.TRYWAIT P1, [UR29+0x68], R0 ;  /* 0x00006800ff0075a7 */ /* 0x000e64000802111d */
[----:B-1----:R-:W-:Y:S05]  /*4ac0*/  @!P1 BRA `(.L_x_88) ;  /* 0x0000007c00149947 */ /* 0x002fea0003800000 */
.L_x_87:
[----:B------:R-:W-:Y:S05]  /*4ad0*/  BRA.U !UP6, `(.L_x_89) ;  /* 0x000000010e407547 */ /* 0x000fea000b800000 */
[----:B------:R-:W-:Y:S01]  /*4ae0*/  UPLOP3.LUT UP2, UPT, UPT, UPT, UP5, 0x80, 0x8 ;  /* 0x000000000008789c */ /* 0x000fe20003f4f050 */
[----:B-1----:R-:W-:Y:S01]  /*4af0*/  HFMA2 R0, -RZ, RZ, 0, 5.9604644775390625e-08 ;  /* 0x00000001ff007431 */ /* 0x002fe200000001ff */
[----:B------:R-:W1:Y:S04]  /*4b00*/  LDCU.64 UR8, c[0x0][0x358] ;  /* 0x00006b00ff0877ac */ /* 0x000e680008000a00 */
[----:B------:R-:W-:Y:S05]  /*4b10*/  PLOP3.LUT P1, PT, PT, PT, UP2, 0x80, 0x8 ;  /* 0x000000000008781c */ /* 0x000fea0003f2f028 */
[----:B------:R-:W3:Y:S01]  /*4b20*/  @UP2 LDCU.64 UR4, c[0x0][0x888] ;  /* 0x00011100ff0427ac */ /* 0x000ee20008000a00 */
[----:B------:R-:W-:Y:S07]  /*4b30*/  @UP2 UIMAD UR6, UR36, UR38, URZ ;  /* 0x00000026240622a4 */ /* 0x000fee000f8e02ff */
[----:B------:R-:W-:Y:S01]  /*4b40*/  @P1 PRMT R5, R0, 0x7610, R5 ;  /* 0x0000761000051816 */ /* 0x000fe20000000005 */
[----:B---3--:R-:W-:Y:S06]  /*4b50*/  @UP2 UIMAD.WIDE UR4, UR6, 0x4, UR4 ;  /* 0x00000004060428a5 */ /* 0x008fec000f8e0204 */
[----:B------:R-:W-:Y:S02]  /*4b60*/  IMAD.U32 R2, RZ, RZ, UR4 ;  /* 0x00000004ff027e24 */ /* 0x000fe4000f8e00ff */
[----:B------:R-:W-:Y:S03]  /*4b70*/  IMAD.U32 R3, RZ, RZ, UR5 ;  /* 0x00000005ff037e24 */ /* 0x000fe6000f8e00ff */
[----:B------:R-:W3:Y:S02]  /*4b80*/  @!UP2 LDCU UR4, c[0x0][0x880] ;  /* 0x00011000ff04a7ac */ /* 0x000ee40008000800 */
[----:B-1---5:R1:W5:Y:S02]  /*4b90*/  @P1 LDG.E R219, desc[UR8][R2.64] ;  /* 0x0000000802db1981 */ /* 0x022364000c1e1900 */
[----:B-1----:R-:W-:Y:S05]  /*4ba0*/  IMAD.MOV.U32 R2, RZ, RZ, 0x1 ;  /* 0x00000001ff027424 */ /* 0x002fea00078e00ff */
[----:B------:R-:W-:Y:S05]  /*4bb0*/  @!P1 PRMT R5, R2, 0x7610, R5 ;  /* 0x0000761002059816 */ /* 0x000fea0000000005 */
[----:B------:R4:W-:Y:S02]  /*4bc0*/  STL.S16 [R1+0x60], R5 ;  /* 0x0000600501007387 */ /* 0x0009e40000100600 */
[----:B---34-:R-:W-:Y:S07]  /*4bd0*/  @!P1 MOV R219, UR4 ;  /* 0x0000000400db9c02 */ /* 0x018fee0008000f00 */
.L_x_89:
[----:B-----5:R-:W-:Y:S01]  /*4be0*/  @!P0 FSETP.EQ.AND P2, PT, R219, RZ, PT ;  /* 0x000000ffdb00820b */ /* 0x020fe20003f42000 */
[----:B------:R-:W-:Y:S01]  /*4bf0*/  @!UPT UIADD3 URZ, UPT, UPT, URZ, URZ, URZ ;  /* 0x000000fffffff290 */ /* 0x000fe2000fffe0ff */
[----:B------:R-:W-:Y:S11]  /*4c00*/  @!P0 BRA `(.L_x_90) ;  /* 0x00000000001c8947 */ /* 0x000ff60003800000 */
[----:B------:R-:W-:Y:S01]  /*4c10*/  PLOP3.LUT P2, PT, PT, PT, UP2, 0x80, 0x8 ;  /* 0x000000000008781c */ /* 0x000fe20003f4f028 */
[----:B-1----:R-:W3:Y:S03]  /*4c20*/  LDL R0, [R1+0x60] ;  /* 0x0000600001007983 */ /* 0x002ee60000100800 */
[----:B------:R-:W-:Y:S02]  /*4c30*/  PLOP3.LUT P2, PT, P2, PT, PT, 0x8, 0x80 ;  /* 0x000000000080781c */ /* 0x000fe4000174e170 */
[----:B---3--:R-:W-:Y:S11]  /*4c40*/  LOP3.LUT P0, RZ, R0, 0xff, RZ, 0xc0, !PT ;  /* 0x000000ff00ff7812 */ /* 0x008ff6000780c0ff */
[----:B------:R-:W-:Y:S02]  /*4c50*/  @!UPT UIADD3 URZ, UPT, UPT, URZ, URZ, URZ ;  /* 0x000000fffffff290 */ /* 0x000fe4000fffe0ff */
[----:B------:R-:W-:Y:S11]  /*4c60*/  @P0 FSETP.EQ.AND P2, PT, R219, RZ, PT ;  /* 0x000000ffdb00020b */ /* 0x000ff60003f42000 */
[----:B------:R-:W-:Y:S02]  /*4c70*/  @!UPT UIADD3 URZ, UPT, UPT, URZ, URZ, URZ ;  /* 0x000000fffffff290 */ /* 0x000fe4000fffe0ff */
.L_x_90:
[----:B------:R-:W3:Y:S01]  /*4c80*/  SYNCS.PHASECHK.TRANS64.TRYWAIT P0, [UR29+0x58], R4 ;  /* 0x00005804ff0075a7 */ /* 0x000ee2000800111d */
[----:B------:R-:W-:Y:S02]  /*4c90*/  ELECT P1, URZ, PT ;  /* 0x0000000000ff782f */ /* 0x000fe40003820000 */
[----:B-1----:R-:W-:Y:S01]  /*4ca0*/  IADD3 R0, PT, PT, R8, 0x1, RZ ;  /* 0x0000000108007810 */ /* 0x002fe20007ffe0ff */
[----:B---3--:R-:W-:Y:S10]  /*4cb0*/  @!P0 BRA `(.L_x_91) ;  /* 0x0000007800b08947 */ /* 0x008ff40003800000 */
.L_x_148:
[----:B------:R-:W-:Y:S01]  /*4cc0*/  PLOP3.LUT P1, PT, P2, P1, PT, 0xf2, 0x2f ;  /* 0x00000000002f781c */ /* 0x000fe20001723e72 */
[----:B------:R-:W-:Y:S01]  /*4cd0*/  UMOV UR6, 0x0 ;  /* 0x0000000000067882 */ /* 0x000fe20000000000 */
[----:B------:R-:W-:Y:S01]  /*4ce0*/  UMOV UR7, 0x10000000 ;  /* 0x1000000000077882 */ /* 0x000fe20000000000 */
[----:B------:R-:W-:Y:S01]  /*4cf0*/  UMOV UR12, UR36 ;  /* 0x00000024000c7c82 */ /* 0x000fe20008000000 */
[----:B------:R-:W-:Y:S01]  /*4d00*/  UMOV UR20, UR36 ;  /* 0x0000002400147c82 */ /* 0x000fe20008000000 */
[----:B------:R-:W-:Y:S01]  /*4d10*/  UMOV UR28, UR36 ;  /* 0x00000024001c7c82 */ /* 0x000fe20008000000 */
[C---:B------:R-:W-:Y:S02]  /*4d20*/  ISETP.NE.AND P0, PT, R0.reuse, 0x2, PT ;  /* 0x000000020000780c */ /* 0x040fe40003f05270 */
[----:B------:R-:W-:Y:S02]  /*4d30*/  LOP3.LUT R9, R9, 0x1, RZ, 0x3c, !PT ;  /* 0x0000000109097812 */ /* 0x000fe400078e3cff */
[----:B-1----:R-:W-:Y:S02]  /*4d40*/  SEL R2, RZ, 0x1, P0 ;  /* 0x00000001ff027807 */ /* 0x002fe40000000000 */
[----:B------:R-:W-:Y:S01]  /*4d50*/  SEL R8, R0, RZ, P0 ;  /* 0x000000ff00087207 */ /* 0x000fe20000000000 */
[----:B------:R-:W-:Y:S01]  /*4d60*/  VOTEU.ALL UP0, P1 ;  /* 0x0000000000ff7886 */ /* 0x000fe20000800000 */
[----:B------:R-:W-:Y:S04]  /*4d70*/  LOP3.LUT R10, R10, R2, RZ, 0x3c, !PT ;  /* 0x000000020a0a7212 */ /* 0x000fe800078e3cff */
[----:B------:R-:W-:Y:S02]  /*4d80*/  @!UP0 UIADD3 UR4, UP1, UPT, UR52, 0x580, URZ ;  /* 0x0000058034048890 */ /* 0x000fe4000ff3e0ff */
[----:B------:R-:W-:Y:S02]  /*4d90*/  @!UP0 USHF.L.U32 UR35, UR46, 0x7, URZ ;  /* 0x000000072e238899 */ /* 0x000fe400080006ff */
[----:B------:R-:W-:Y:S02]  /*4da0*/  @!UP0 UIADD3.X UR5, UPT, UPT, URZ, UR53, URZ, UP1, !UPT ;  /* 0x00000035ff058290 */ /* 0x000fe40008ffe4ff */
[----:B------:R-:W-:Y:S02]  /*4db0*/  @!UP0 UIMAD UR34, UR47, 0xe0, URZ ;  /* 0x000000e02f2288a4 */ /* 0x000fe4000f8e02ff */
[----:B------:R-:W-:Y:S02]  /*4dc0*/  @!UP0 UIADD3 UR32, UPT, UPT, UR29, 0x200, URZ ;  /* 0x000002001d208890 */ /* 0x000fe4000fffe0ff */
[----:B------:R-:W-:Y:S01]  /*4dd0*/  @!UP0 UIADD3 UR33, UPT, UPT, UR29, 0x50, URZ ;  /* 0x000000501d218890 */ /* 0x000fe2000fffe0ff */
[----:B------:R-:W-:Y:S01]  /*4de0*/  VOTEU.ALL UP1, P1 ;  /* 0x0000000000ff7886 */ /* 0x000fe20000820000 */
[----:B------:R-:W-:Y:S02]  /*4df0*/  @!UP0 UIADD3 UR8, UPT, UPT, UR29, 0x1200, URZ ;  /* 0x000012001d088890 */ /* 0x000fe4000fffe0ff */
[----:B------:R-:W-:Y:S03]  /*4e00*/  @!UP0 UIADD3 UR10, UPT, UPT, UR34, 0x20, URZ ;  /* 0x00000020220a8890 */ /* 0x000fe6000fffe0ff */
[----:B------:R-:W-:Y:S01]  /*4e10*/  UMOV UR9, UR33 ;  /* 0x0000002100097c82 */ /* 0x000fe20008000000 */
[----:B------:R-:W-:Y:S01]  /*4e20*/  UMOV UR11, UR35 ;  /* 0x00000023000b7c82 */ /* 0x000fe20008000000 */
[----:B------:R1:W-:Y:S01]  /*4e30*/  @!UP1 UTMALDG.3D [UR32], [UR4], desc[UR6] ;  /* 0x00000620040095b4 */ /* 0x0003e20008011000 */
[----:B------:R-:W-:Y:S01]  /*4e40*/  VOTEU.ALL UP1, P1 ;  /* 0x0000000000ff7886 */ /* 0x000fe20000820000 */
[----:B------:R-:W-:Y:S02]  /*4e50*/  @!UP0 UIADD3 UR16, UPT, UPT, UR29, 0x2200, URZ ;  /* 0x000022001d108890 */ /* 0x000fe4000fffe0ff */
[----:B------:R-:W-:Y:S01]  /*4e60*/  @!UP0 UIADD3 UR18, UPT, UPT, UR34, 0x40, URZ ;  /* 0x0000004022128890 */ /* 0x000fe2000fffe0ff */
        /* <DEDUP_REMOVED lines=10> */
[----:B------:R-:W-:Y:S02]  /*4f10*/  UIADD3 UR47, UPT, UPT, UR13, UR57, URZ ;  /* 0x000000390d2f7290 */ /* 0x000fe4000fffe0ff */
[----:B------:R-:W-:Y:S02]  /*4f20*/  UIADD3 UR46, UPT, UPT, UR14, UR56, URZ ;  /* 0x000000380e2e7290 */ /* 0x000fe4000fffe0ff */
[----:B------:R-:W-:Y:S01]  /*4f30*/  @!UP1 UTMALDG.3D [UR24], [UR4], desc[UR6] ;  /* 0x00000618040095b4 */ /* 0x000fe20008011000 */
[----:B------:R-:W-:Y:S01]  /*4f40*/  VOTEU.ALL UP1, P1 ;  /* 0x0000000000ff7886 */ /* 0x000fe20000820000 */
[----:B-1----:R-:W-:Y:S01]  /*4f50*/  UMOV UR36, UR30 ;  /* 0x0000001e00247c82 */ /* 0x002fe20008000000 */
[----:B---3--:R-:W-:Y:S02]  /*4f60*/  @!UP0 UIADD3 UR8, UPT, UPT, UR29, 0x4200, URZ ;  /* 0x000042001d088890 */ /* 0x008fe4000fffe0ff */
[----:B------:R-:W-:Y:S02]  /*4f70*/  @!UP0 UIADD3 UR10, UPT, UPT, UR34, 0x80, URZ ;  /* 0x00000080220a8890 */ /* 0x000fe4000fffe0ff */
[----:B----4-:R-:W-:Y:S02]  /*4f80*/  @!UP0 UIADD3 UR16, UPT, UPT, UR29, 0x5200, URZ ;  /* 0x000052001d108890 */ /* 0x010fe4000fffe0ff */
[----:B------:R-:W-:Y:S05]  /*4f90*/  @!UP0 UIADD3 UR18, UPT, UPT, UR34, 0xa0, URZ ;  /* 0x000000a022128890 */ /* 0x000fea000fffe0ff */
[----:B------:R1:W-:Y:S01]  /*4fa0*/  @!UP1 UTMALDG.3D [UR8], [UR4], desc[UR6] ;  /* 0x00000608040095b4 */ /* 0x0003e20008011000 */
[----:B------:R-:W-:Y:S02]  /*4fb0*/  UPLOP3.LUT UP1, UPT, UPT, UPT, UPT, 0x80, 0x8 ;  /* 0x000000000008789c */ /* 0x000fe40003f2f070 */
[----:B-1----:R-:W-:Y:S02]  /*4fc0*/  @!UP0 UIADD3 UR8, UPT, UPT, UR29, 0x6200, URZ ;  /* 0x000062001d088890 */ /* 0x002fe4000fffe0ff */
[----:B------:R-:W-:Y:S01]  /*4fd0*/  @!UP0 UIADD3 UR10, UPT, UPT, UR34, 0xc0, URZ ;  /* 0x000000c0220a8890 */ /* 0x000fe2000fffe0ff */
[----:B------:R-:W-:Y:S05]  /*4fe0*/  VOTEU.ALL UP0, P1 ;  /* 0x0000000000ff7886 */ /* 0x000fea0000800000 */
[----:B------:R3:W-:Y:S01]  /*4ff0*/  @!UP0 UTMALDG.3D [UR16], [UR4], desc[UR6] ;  /* 0x00000610040085b4 */ /* 0x0007e20008011000 */
[----:B------:R-:W-:Y:S05]  /*5000*/  VOTEU.ALL UP0, P1 ;  /* 0x0000000000ff7886 */ /* 0x000fea0000800000 */
[----:B------:R3:W-:Y:S01]  /*5010*/  @!UP0 UTMALDG.3D [UR8], [UR4], desc[UR6] ;  /* 0x00000608040085b4 */ /* 0x0007e20008011000 */
[----:B------:R3:W-:Y:S01]  /*5020*/  @!P1 SYNCS.ARRIVE.TRANS64.RED.A0TR RZ, [UR29+0x50], R11 ;  /* 0x0000500bffff99a7 */ /* 0x0007e2000830041d */
[----:B------:R-:W-:Y:S01]  /*5030*/  SYNCS.ARRIVE.TRANS64.RED.A1T0 RZ, [UR44], RZ ;  /* 0x000000ffffff79a7 */ /* 0x000fe2000810042c */
[----:B------:R-:W-:Y:S05]  /*5040*/  BRA.U UP3, `(.L_x_92) ;  /* 0xfffffff503007547 */ /* 0x000fea000b83ffff */
[----:B------:R-:W-:Y:S07]  /*5050*/  MOV R2, UR29 ;  /* 0x0000001d00027c02 */ /* 0x000fee0008000f00 */
.L_x_93:
[----:B-1----:R-:W-:-:S04]  /*5060*/  SHF.L.U32 R0, R9, 0x1f, RZ ;  /* 0x0000001f09007819 */ /* 0x002fc800000006ff */
[----:B------:R1:W4:Y:S03]  /*5070*/  SYNCS.PHASECHK.TRANS64.TRYWAIT P0, [R2+URZ+0x58], R0 ;  /* 0x00005800020075a7 */ /* 0x00032600080011ff */
[----:B----4-:R-:W-:Y:S05]  /*5080*/  @!P0 NANOSLEEP.SYNCS 0x989680 ;  /* 0x009896800000895d */ /* 0x010fea0003900000 */
[----:B------:R-:W4:Y:S02]  /*5090*/  @!P0 SYNCS.PHASECHK.TRANS64 P0, [R2+URZ+0x58], R0 ;  /* 0x00005800020085a7 */ /* 0x000f2400080010ff */
[----:B--234-:R-:W-:Y:S05]  /*50a0*/  @P0 EXIT ;  /* 0x000000000000094d */ /* 0x01cfea0003800000 */
[----:B------:R-:W-:Y:S05]  /*50b0*/  BRA `(.L_x_93) ;  /* 0xfffffffc00e87947 */ /* 0x000fea000383ffff */
.L_x_84:
[----:B------:R-:W-:-:S06]  /*50c0*/  UISETP.GE.AND UP0, UPT, UR14, 0x4, UPT ;  /* 0x000000040e00788c */ /* 0x000fcc000bf06270 */
[----:B------:R-:W-:-:S13]  /*50d0*/  PLOP3.LUT P0, PT, PT, PT, UP0, 0x80, 0x8 ;  /* 0x000000000008781c */ /* 0x000fda0003f0f008 */
[----:B------:R-:W-:Y:S05]  /*50e0*/  @!P0 EXIT ;  /* 0x000000000000894d */ /* 0x000fea0003800000 */
[----:B------:R-:W-:Y:S01]  /*50f0*/  BAR.SYNC.DEFER_BLOCKING 0x6, 0xa0 ;  /* 0x0182800000007b1d */ /* 0x000fe20000010000 */
[----:B------:R-:W-:-:S05]  /*5100*/  IMAD.U32 R0, R6, 0x10000, RZ ;  /* 0x0001000006007824 */ /* 0x000fca00078e00ff */
[----:B------:R-:W-:Y:S01]  /*5110*/  UMOV UR4, 0x400 ;  /* 0x0000040000047882 */ /* 0x000fe20000000000 */
[----:B------:R-:W-:Y:S01]  /*5120*/  LOP3.LUT R0, R0, 0x600000, RZ, 0xc0, !PT ;  /* 0x0060000000007812 */ /* 0x000fe200078ec0ff */
[----:B------:R-:W-:Y:S01]  /*5130*/  ULEA UR4, UR5, UR4, 0x18 ;  /* 0x0000000405047291 */ /* 0x000fe2000f8ec0ff */
[----:B------:R-:W-:Y:S01]  /*5140*/  STL [R1+0x64], RZ ;  /* 0x000064ff01007387 */ /* 0x000fe20000100800 */
[----:B------:R-:W1:Y:S01]  /*5150*/  LDCU UR42, c[0x0][0xb0c] ;  /* 0x00016180ff2a77ac */ /* 0x000e620008000800 */
[----:B------:R-:W2:Y:S01]  /*5160*/  LDCU UR62, c[0x0][0xb20] ;  /* 0x00016400ff3e77ac */ /* 0x000ea20008000800 */
[----:B------:R-:W3:Y:S01]  /*5170*/  LDCU UR39, c[0x0][0xb30] ;  /* 0x00016600ff2777ac */ /* 0x000ee20008000800 */
[----:B------:R-:W4:Y:S04]  /*5180*/  LDCU.64 UR58, c[0x0][0x888] ;  /* 0x00011100ff3a77ac */ /* 0x000f280008000a00 */
[----:B------:R-:W1:Y:S01]  /*5190*/  LDS R216, [UR4+0x100] ;  /* 0x00010004ffd87984 */ /* 0x000e620008000800 */
[----:B------:R-:W1:Y:S01]  /*51a0*/  LDCU.64 UR40, c[0x0][0xb28] ;  /* 0x00016500ff2877ac */ /* 0x000e620008000a00 */
[----:B------:R-:W1:Y:S01]  /*51b0*/  LDCU.128 UR52, c[0x0][0xb10] ;  /* 0x00016200ff3477ac */ /* 0x000e620008000c00 */
[----:B------:R-:W-:Y:S01]  /*51c0*/  UMOV UR43, URZ ;  /* 0x000000ff002b7c82 */ /* 0x000fe20008000000 */
[----:B------:R-:W-:Y:S01]  /*51d0*/  UMOV UR50, URZ ;  /* 0x000000ff00327c82 */ /* 0x000fe20008000000 */
[----:B------:R-:W-:Y:S01]  /*51e0*/  UMOV UR18, URZ ;  /* 0x000000ff00127c82 */ /* 0x000fe20008000000 */
[----:B------:R-:W-:Y:S01]  /*51f0*/  UMOV UR49, URZ ;  /* 0x000000ff00317c82 */ /* 0x000fe20008000000 */
[----:B-1234-:R-:W-:-:S07]  /*5200*/  IADD3 R216, PT, PT, R216, R0, RZ ;  /* 0x00000000d8d87210 */ /* 0x01efce0007ffe0ff */
.L_x_116:
[----:B-1----:R-:W1:Y:S01]  /*5210*/  S2UR UR61, SR_CgaCtaId ;  /* 0x00000000003d79c3 */ /* 0x002e620000008800 */
[----:B------:R-:W-:Y:S01]  /*5220*/  UMOV UR44, 0x400 ;  /* 0x00000400002c7882 */ /* 0x000fe20000000000 */
[----:B------:R-:W-:Y:S04]  /*5230*/  MOV R0, UR49 ;  /* 0x0000003100007c02 */ /* 0x000fe80008000f00 */
[----:B------:R-:W-:Y:S01]  /*5240*/  SHF.L.U32 R0, R0, 0x1f, RZ ;  /* 0x0000001f00007819 */ /* 0x000fe200000006ff */
[----:B-1----:R-:W-:Y:S04]  /*5250*/  ULEA UR44, UR61, UR44, 0x18 ;  /* 0x0000002c3d2c7291 */ /* 0x002fe8000f8ec0ff */
[----:B------:R-:W-:Y:S09]  /*5260*/  ULEA UR4, UR18, UR44, 0x3 ;  /* 0x0000002c12047291 */ /* 0x000ff2000f8e18ff */
[----:B------:R-:W1:Y:S02]  /*5270*/  SYNCS.PHASECHK.TRANS64.TRYWAIT P0, [UR4+0x70], R0 ;  /* 0x00007000ff0075a7 */ /* 0x000e640008001104 */
[----:B-1---5:R-:W-:Y:S05]  /*5280*/  @!P0 BRA `(.L_x_94) ;  /* 0x0000007400548947 */ /* 0x022fea0003800000 */
.L_x_150:
[----:B------:R-:W-:Y:S02]  /*5290*/  ULEA UR5, UR18, UR44, 0x4 ;  /* 0x0000002c12057291 */ /* 0x000fe4000f8e20ff */
[----:B------:R-:W-:Y:S01]  /*52a0*/  UIADD3 UR4, UPT, UPT, UR4, 0x80, URZ ;  /* 0x0000008004047890 */ /* 0x000fe2000fffe0ff */
[----:B------:R-:W2:Y:S03]  /*52b0*/  LDCU UR10, c[0x0][0xb24] ;  /* 0x00016480ff0a77ac */ /* 0x000ea60008000800 */
[----:B------:R-:W-:Y:S03]  /*52c0*/  UPRMT UR4, URZ, 0x654, UR4 ;  /* 0x00000654ff047896 */ /* 0x000fe60008000004 */
[----:B------:R-:W3:Y:S01]  /*52d0*/  LDS.128 R4, [UR5+0xe0] ;  /* 0x0000e005ff047984 */ /* 0x000ee20008000c00 */
[----:B------:R-:W-:Y:S01]  /*52e0*/  @!PT LDS RZ, [RZ] ;  /* 0x00000000fffff984 */ /* 0x000fe20000000800 */
[----:B------:R-:W-:Y:S01]  /*52f0*/  @!PT LDS RZ, [RZ] ;  /* 0x00000000fffff984 */ /* 0x000fe20000000800 */
[----:B------:R-:W-:Y:S01]  /*5300*/  @!PT LDS RZ, [RZ] ;  /* 0x00000000fffff984 */ /* 0x000fe20000000800 */
[----:B------:R-:W-:Y:S01]  /*5310*/  @!PT LDS RZ, [RZ] ;  /* 0x00000000fffff984 */ /* 0x000fe20000000800 */
[----:B------:R4:W-:Y:S07]  /*5320*/  MEMBAR.ALL.CTA ;  /* 0x0000000000007992 */ /* 0x0009ee0000008000 */
[----:B----4-:R-:W4:Y:S02]  /*5330*/  FENCE.VIEW.ASYNC.S ;  /* 0x00000000000073c6 */ /* 0x010f240000000000 */
[----:B----4-:R-:W-:Y:S01]  /*5340*/  SYNCS.ARRIVE.TRANS64.RED.A1T0 RZ, [UR4], RZ ;  /* 0x000000ffffff79a7 */ /* 0x010fe20008100404 */
[----:B---3--:R-:W-:Y:S11]  /*5350*/  LOP3.LUT P0, RZ, R6, 0x1, RZ, 0xc0, !PT ;  /* 0x0000000106ff7812 */ /* 0x008ff6000780c0ff */
[----:B------:R-:W-:Y:S02]  /*5360*/  @!UPT UIADD3 URZ, UPT, UPT, URZ, URZ, URZ ;  /* 0x000000fffffff290 */ /* 0x000fe4000fffe0ff */
[----:B------:R-:W-:Y:S01]  /*5370*/  VOTEU.ANY UP0, P0 ;  /* 0x0000000000ff7886 */ /* 0x000fe20000000100 */
[----:B------:R-:W-:Y:S01]  /*5380*/  PLOP3.LUT P3, PT, PT, PT, UP0, 0x80, 0x8 ;  /* 0x000000000008781c */ /* 0x000fe20003f6f008 */
[----:B------:R-:W-:Y:S01]  /*5390*/  UP2UR UR48, UPR, URZ, 0x1 ;  /* 0x00000001ff307883 */ /* 0x000fe20008000000 */
[----:B------:R-:W-:Y:S02]  /*53a0*/  PLOP3.LUT P1, PT, PT, PT, UP0, 0x80, 0x8 ;  /* 0x000000000008781c */ /* 0x000fe40003f2f008 */
[----:B------:R-:W-:Y:S02]  /*53b0*/  PLOP3.LUT P2, PT, PT, PT, UP0, 0x80, 0x8 ;  /* 0x000000000008781c */ /* 0x000fe40003f4f008 */
[----:B------:R-:W-:Y:S01]  /*53c0*/  PLOP3.LUT P0, PT, PT, PT, UP0, 0x80, 0x8 ;  /* 0x000000000008781c */ /* 0x000fe20003f0f008 */
[----:B--2---:R-:W-:Y:S06]  /*53d0*/  UISETP.GE.AND UP0, UPT, UR10, 0x1, UPT ;  /* 0x000000010a00788c */ /* 0x004fec000bf06270 */
[----:B-1----:R-:W-:Y:S02]  /*53e0*/  @P3 MOV R2, R4 ;  /* 0x0000000400023202 */ /* 0x002fe40000000f00 */
[----:B------:R-:W-:Y:S02]  /*53f0*/  @P1 LOP3.LUT R0, R5, 0xffff, RZ, 0xc0, !PT ;  /* 0x0000ffff05001812 */ /* 0x000fe400078ec0ff */
[----:B------:R-:W-:Y:S02]  /*5400*/  @P2 R2UR UR38, R2 ;  /* 0x00000000022622ca */ /* 0x000fe400000e0000 */
[----:B------:R-:W-:Y:S01]  /*5410*/  @P0 R2UR UR37, R0 ;  /* 0x00000000002502ca */ /* 0x000fe200000e0000 */
[----:B------:R-:W-:Y:S03]  /*5420*/  @!UPT UIADD3 URZ, UPT, UPT, URZ, URZ, URZ ;  /* 0x000000fffffff290 */ /* 0x000fe6000fffe0ff */
[----:B------:R-:W-:Y:S11]  /*5430*/  BRA.U !UP0, `(.L_x_95) ;  /* 0x0000000108c87547 */ /* 0x000ff6000b800000 */
[----:B------:R-:W1:Y:S01]  /*5440*/  LDCU UR7, c[0x0][0x370] ;  /* 0x00006e00ff0777ac */ /* 0x000e620008000800 */
[----:B------:R-:W2:Y:S01]  /*5450*/  LDCU UR4, c[0x0][0x374] ;  /* 0x00006e80ff0477ac */ /* 0x000ea20008000800 */
[----:B------:R-:W-:Y:S02]  /*5460*/  UISETP.NE.AND UP0, UPT, UR54, 0x1, UPT ;  /* 0x000000013600788c */ /* 0x000fe4000bf05270 */
[----:B------:R-:W-:Y:S02]  /*5470*/  UIMAD.WIDE.U32 UR12, UR37, UR55, URZ ;  /* 0x00000037250c72a5 */ /* 0x000fe4000f8e00ff */
[----:B------:R-:W-:Y:S02]  /*5480*/  UISETP.NE.AND UP1, UPT, UR42, 0x1, UPT ;  /* 0x000000012a00788c */ /* 0x000fe4000bf25270 */
[----:B------:R-:W-:Y:S02]  /*5490*/  UISETP.NE.AND UP2, UPT, UR10, 0x1, UPT ;  /* 0x000000010a00788c */ /* 0x000fe4000bf45270 */
[----:B------:R-:W-:Y:S02]  /*54a0*/  UIMAD.WIDE.U32 UR16, UR38, UR52, URZ ;  /* 0x00000034261072a5 */ /* 0x000fe4000f8e00ff */
[----:B-1----:R-:W-:Y:S02]  /*54b0*/  UIMAD.WIDE.U32 UR14, UR7, UR52, URZ ;  /* 0x00000034070e72a5 */ /* 0x002fe4000f8e00ff */
[----:B--2---:R-:W-:Y:S07]  /*54c0*/  UIMAD.WIDE.U32 UR8, UR4, UR55, URZ ;  /* 0x00000037040872a5 */ /* 0x004fee000f8e00ff */
[----:B------:R-:W-:Y:S02]  /*54d0*/  UMOV UR5, UR9 ;  /* 0x0000000900057c82 */ /* 0x000fe40008000000 */
[----:B------:R-:W-:Y:S03]  /*54e0*/  @UP0 USHF.R.U32.HI UR4, URZ, UR62, UR5 ;  /* 0x0000003eff040299 */ /* 0x000fe60008011605 */
[----:B------:R-:W-:Y:S01]  /*54f0*/  UMOV UR5, UR13 ;  /* 0x0000000d00057c82 */ /* 0x000fe20008000000 */
[----:B------:R-:W-:Y:S02]  /*5500*/  UIMAD.WIDE.U32 UR8, UR4, UR40, URZ ;  /* 0x00000028040872a5 */ /* 0x000fe4000f8e00ff */
[----:B------:R-:W-:Y:S03]  /*5510*/  USHF.R.U32.HI UR6, URZ, UR62, UR5 ;  /* 0x0000003eff067299 */ /* 0x000fe60008011605 */
[----:B------:R-:W-:Y:S01]  /*5520*/  UMOV UR5, UR15 ;  /* 0x0000000f00057c82 */ /* 0x000fe20008000000 */
[----:B------:R-:W-:Y:S02]  /*5530*/  USEL UR6, UR37, UR6, !UP0 ;  /* 0x0000000625067287 */ /* 0x000fe4000c000000 */
[----:B------:R-:W-:Y:S01]  /*5540*/  @UP1 USHF.R.U32.HI UR7, URZ, UR53, UR5 ;  /* 0x00000035ff071299 */ /* 0x000fe20008011605 */
[----:B------:R-:W-:Y:S02]  /*5550*/  UMOV UR8, UR9 ;  /* 0x0000000900087c82 */ /* 0x000fe40008000000 */
[----:B------:R-:W-:Y:S01]  /*5560*/  UMOV UR5, UR17 ;  /* 0x0000001100057c82 */ /* 0x000fe20008000000 */
[----:B------:R-:W-:Y:S02]  /*5570*/  UIMAD.WIDE.U32 UR12, UR7, UR40, URZ ;  /* 0x00000028070c72a5 */ /* 0x000fe4000f8e00ff */
[----:B------:R-:W-:Y:S02]  /*5580*/  @UP2 USHF.R.U32.HI UR4, URZ, UR41, UR8 ;  /* 0x00000029ff042299 */ /* 0x000fe40008011608 */
[----:B------:R-:W-:Y:S02]  /*5590*/  USHF.R.U32.HI UR5, URZ, UR53, UR5 ;  /* 0x00000035ff057299 */ /* 0x000fe40008011605 */
[----:B------:R-:W-:Y:S02]  /*55a0*/  UIMAD UR4, UR10, UR4, URZ ;  /* 0x000000040a0472a4 */ /* 0x000fe4000f8e02ff */
[----:B------:R-:W-:Y:S02]  /*55b0*/  USEL UR5, UR38, UR5, !UP1 ;  /* 0x0000000526057287 */ /* 0x000fe4000c800000 */
[----:B------:R-:W-:Y:S01]  /*55c0*/  UISETP.GE.AND UP0, UPT, UR6, UR4, UPT ;  /* 0x000000040600728c */ /* 0x000fe2000bf06270 */
[----:B------:R-:W-:Y:S01]  /*55d0*/  UMOV UR8, UR13 ;  /* 0x0000000d00087c82 */ /* 0x000fe20008000000 */
[----:B------:R-:W-:Y:S02]  /*55e0*/  UIMAD.WIDE.U32 UR12, UR6, UR40, URZ ;  /* 0x00000028060c72a5 */ /* 0x000fe4000f8e00ff */
[----:B------:R-:W-:Y:S04]  /*55f0*/  @UP2 USHF.R.U32.HI UR7, URZ, UR41, UR8 ;  /* 0x00000029ff072299 */ /* 0x000fe80008011608 */
[----:B------:R-:W-:Y:S01]  /*5600*/  UIMAD UR8, UR10, UR7, URZ ;  /* 0x000000070a0872a4 */ /* 0x000fe2000f8e02ff */
[----:B------:R-:W-:Y:S03]  /*5610*/  UMOV UR4, UR13 ;  /* 0x0000000d00047c82 */ /* 0x000fe60008000000 */
[----:B------:R-:W-:Y:S02]  /*5620*/  UISETP.GE.OR UP0, UPT, UR5, UR8, UP0 ;  /* 0x000000080500728c */ /* 0x000fe40008706670 */
[----:B------:R-:W-:Y:S02]  /*5630*/  USHF.R.U32.HI UR4, URZ, UR41, UR4 ;  /* 0x00000029ff047299 */ /* 0x000fe40008011604 */
[----:B------:R-:W-:Y:S02]  /*5640*/  UIMAD.WIDE.U32 UR8, UR5, UR40, URZ ;  /* 0x00000028050872a5 */ /* 0x000fe4000f8e00ff */
[----:B------:R-:W-:Y:S02]  /*5650*/  USEL UR12, UR6, UR4, !UP2 ;  /* 0x00000004060c7287 */ /* 0x000fe4000d000000 */
[----:B------:R-:W-:Y:S02]  /*5660*/  UIADD3 UR8, UPT, UPT, -UR5, URZ, URZ ;  /* 0x000000ff05087290 */ /* 0x000fe4000fffe1ff */
[----:B------:R-:W-:Y:S01]  /*5670*/  UIADD3 UR11, UPT, UPT, -UR12, URZ, URZ ;  /* 0x000000ff0c0b7290 */ /* 0x000fe2000fffe1ff */
[----:B------:R-:W-:Y:S01]  /*5680*/  @!UP0 UMOV UR4, UR9 ;  /* 0x0000000900048c82 */ /* 0x000fe20008000000 */
[----:B------:R-:W-:Y:S02]  /*5690*/  UIADD3 UR9, UPT, UPT, -UR6, URZ, URZ ;  /* 0x000000ff06097290 */ /* 0x000fe4000fffe1ff */
[----:B------:R-:W-:Y:S02]  /*56a0*/  @!UP0 USHF.R.U32.HI UR4, URZ, UR41, UR4 ;  /* 0x00000029ff048299 */ /* 0x000fe40008011604 */
[----:B------:R-:W-:Y:S02]  /*56b0*/  UIMAD UR11, UR10, UR11, UR6 ;  /* 0x0000000b0a0b72a4 */ /* 0x000fe4000f8e0206 */
[----:B------:R-:W-:Y:S04]  /*56c0*/  @!UP0 USEL UR4, UR5, UR4, !UP2 ;  /* 0x0000000405048287 */ /* 0x000fe8000d000000 */
[----:B------:R-:W-:Y:S02]  /*56d0*/  @!UP0 UIMAD UR11, UR7, UR11, UR4 ;  /* 0x0000000b070b82a4 */ /* 0x000fe4000f8e0204 */
[----:B------:R-:W-:Y:S02]  /*56e0*/  @!UP0 UIADD3 UR12, UPT, UPT, UR12, -UR4, URZ ;  /* 0x800000040c0c8290 */ /* 0x000fe4000fffe0ff */
[----:B------:R-:W-:Y:S02]  /*56f0*/  UIMAD UR7, UR42, UR8, UR38 ;  /* 0x000000082a0772a4 */ /* 0x000fe4000f8e0226 */
[----:B------:R-:W-:Y:S02]  /*5700*/  @!UP0 UIMAD UR6, UR12, UR10, UR5 ;  /* 0x0000000a0c0682a4 */ /* 0x000fe4000f8e0205 */
[----:B------:R-:W-:Y:S01]  /*5710*/  UIMAD UR4, UR54, UR9, UR37 ;  /* 0x00000009360472a4 */ /* 0x000fe2000f8e0225 */
[----:B------:R-:W-:Y:S02]  /*5720*/  @!UP0 UMOV UR5, UR11 ;  /* 0x0000000b00058c82 */ /* 0x000fe40008000000 */
[----:B------:R-:W-:Y:S02]  /*5730*/  UIMAD UR38, UR5, UR42, UR7 ;  /* 0x0000002a052672a4 */ /* 0x000fe4000f8e0207 */
[----:B------:R-:W-:Y:S11]  /*5740*/  UIMAD UR37, UR6, UR54, UR4 ;  /* 0x00000036062572a4 */ /* 0x000ff6000f8e0204 */
[----:B------:R-:W-:Y:S01]  /*5750*/  @!UPT UIADD3 URZ, UPT, UPT, URZ, URZ, URZ ;  /* 0x000000fffffff290 */ /* 0x000fe2000fffe0ff */
.L_x_95:
[----:B------:R-:W-:Y:S02]  /*5760*/  UISETP.NE.AND UP0, UPT, UR39, 0x1, UPT ;  /* 0x000000012700788c */ /* 0x000fe4000bf05270 */
[----:B------:R-:W-:Y:S02]  /*5770*/  UISETP.NE.AND UP1, UPT, UR48, URZ, UPT ;  /* 0x000000ff3000728c */ /* 0x000fe4000bf25270 */
[----:B------:R-:W-:Y:S04]  /*5780*/  UIADD3 UR45, UPT, UPT, UR18, 0x1, URZ ;  /* 0x00000001122d7890 */ /* 0x000fe8000fffe0ff */
[----:B------:R-:W-:Y:S02]  /*5790*/  PLOP3.LUT P1, PT, PT, PT, UP1, 0x80, 0x8 ;  /* 0x000000000008781c */ /* 0x000fe40003f2f018 */
[----:B------:R-:W-:Y:S01]  /*57a0*/  PLOP3.LUT P0, PT, PT, PT, UP1, 0x80, 0x8 ;  /* 0x000000000008781c */ /* 0x000fe20003f0f018 */
[----:B------:R-:W1:Y:S01]  /*57b0*/  @!UP0 LDCU.128 UR12, c[0x0][0xb10] ;  /* 0x00016200ff0c87ac */ /* 0x000e620008000c00 */
[----:B------:R-:W2:Y:S09]  /*57c0*/  @!UP0 LDCU UR5, c[0x0][0xb0c] ;  /* 0x00016180ff0587ac */ /* 0x000eb20008000800 */
[----:B------:R-:W-:Y:S01]  /*57d0*/  @P1 SHF.R.U32.HI R4, RZ, 0x10, R5 ;  /* 0x00000010ff041819 */ /* 0x000fe20000011605 */
[----:B------:R-:W3:Y:S03]  /*57e0*/  @!UP0 LDCU UR10, c[0x0][0xb20] ;  /* 0x00016400ff0a87ac */ /* 0x000ee60008000800 */
[----:B------:R-:W-:Y:S01]  /*57f0*/  @P0 R2UR UR51, R4 ;  /* 0x00000000043302ca */ /* 0x000fe200000e0000 */
[----:B-1----:R-:W-:Y:S02]  /*5800*/  UIMAD.WIDE.U32 UR8, UR38, UR12, URZ ;  /* 0x0000000c260872a5 */ /* 0x002fe4000f8e00ff */
[----:B------:R-:W-:Y:S02]  /*5810*/  UIMAD.WIDE.U32 UR6, UR37, UR15, URZ ;  /* 0x0000000f250672a5 */ /* 0x000fe4000f8e00ff */
[----:B------:R-:W-:Y:S03]  /*5820*/  @!UP0 UISETP.NE.AND UP1, UPT, UR14, 0x1, UPT ;  /* 0x000000010e00888c */ /* 0x000fe6000bf25270 */
[----:B------:R-:W-:Y:S01]  /*5830*/  @!UP0 UMOV UR4, UR9 ;  /* 0x0000000900048c82 */ /* 0x000fe20008000000 */
[----:B--2---:R-:W-:Y:S02]  /*5840*/  @!UP0 UISETP.NE.AND UP2, UPT, UR5, 0x1, UPT ;  /* 0x000000010500888c */ /* 0x004fe4000bf45270 */
[----:B------:R-:W-:Y:S01]  /*5850*/  @!UP0 USHF.R.U32.HI UR4, URZ, UR13, UR4 ;  /* 0x0000000dff048299 */ /* 0x000fe20008011604 */
[----:B------:R-:W-:Y:S02]  /*5860*/  @!UP0 UMOV UR6, UR7 ;  /* 0x0000000700068c82 */ /* 0x000fe40008000000 */
[----:B---3--:R-:W-:Y:S02]  /*5870*/  @!UP0 USHF.R.U32.HI UR6, URZ, UR10, UR6 ;  /* 0x0000000aff068299 */ /* 0x008fe40008011606 */
[----:B------:R-:W-:Y:S02]  /*5880*/  @!UP0 USEL UR7, UR38, UR4, !UP2 ;  /* 0x0000000426078287 */ /* 0x000fe4000d000000 */
[----:B------:R-:W-:Y:S04]  /*5890*/  @!UP0 USEL UR6, UR37, UR6, !UP1 ;  /* 0x0000000625068287 */ /* 0x000fe8000c800000 */
[----:B------:R-:W-:Y:S02]  /*58a0*/  @!UP0 UIADD3 UR4, UPT, UPT, -UR7, UR6, URZ ;  /* 0x0000000607048290 */ /* 0x000fe4000fffe1ff */
[----:B------:R-:W-:Y:S02]  /*58b0*/  @!UP0 UIADD3 UR6, UPT, UPT, UR7, -UR6, URZ ;  /* 0x8000000607068290 */ /* 0x000fe4000fffe0ff */
[----:B------:R-:W-:Y:S02]  /*58c0*/  UIADD3 UR7, UPT, UPT, UR44, 0x200, URZ ;  /* 0x000002002c077890 */ /* 0x000fe4000fffe0ff */
[----:B------:R-:W-:Y:S02]  /*58d0*/  @!UP0 UIMAD UR38, UR4, UR5, UR38 ;  /* 0x00000005042682a4 */ /* 0x000fe4000f8e0226 */
[----:B------:R-:W-:Y:S02]  /*58e0*/  @!UP0 UIMAD UR37, UR6, UR14, UR37 ;  /* 0x0000000e062582a4 */ /* 0x000fe4000f8e0225 */
[----:B------:R-:W-:Y:S09]  /*58f0*/  ULOP3.LUT UP0, URZ, UR7, 0x90, URZ, 0xc0, !UPT ;  /* 0x0000009007ff7892 */ /* 0x000ff2000f80c0ff */
[----:B------:R-:W-:Y:S05]  /*5900*/  BRA.U !UP0, `(.L_x_96) ;  /* 0x0000000108407547 */ /* 0x000fea000b800000 */
[----:B------:R-:W1:Y:S01]  /*5910*/  LDCU.64 UR8, c[0x4][0x80] ;  /* 0x01001000ff0877ac */ /* 0x000e620008000a00 */
[----:B------:R-:W-:Y:S01]  /*5920*/  MOV R0, 0x0 ;  /* 0x0000000000007802 */ /* 0x000fe20000000f00 */
[----:B------:R-:W-:Y:S02]  /*5930*/  HFMA2 R12, -RZ, RZ, 0, 5.9604644775390625e-08 ;  /* 0x00000001ff0c7431 */ /* 0x000fe400000001ff */
[----:B------:R-:W-:Y:S01]  /*5940*/  IMAD.MOV.U32 R8, RZ, RZ, 0x70 ;  /* 0x00000070ff087424 */ /* 0x000fe200078e00ff */
[----:B------:R2:W3:Y:S01]  /*5950*/  LDC.64 R2, c[0x4][R0] ;  /* 0x0100000000027b82 */ /* 0x0004e20000000a00 */
[----:B------:R-:W4:Y:S01]  /*5960*/  LDCU.64 UR6, c[0x4][0x88] ;  /* 0x01001100ff0677ac */ /* 0x000f220008000a00 */
[----:B------:R-:W-:Y:S01]  /*5970*/  IMAD.MOV.U32 R13, RZ, RZ, RZ ;  /* 0x000000ffff0d7224 */ /* 0x000fe200078e00ff */
[----:B------:R-:W2:Y:S01]  /*5980*/  LDCU.64 UR4, c[0x4][0x8] ;  /* 0x01000100ff0477ac */ /* 0x000ea20008000a00 */
[----:B-1----:R-:W-:Y:S01]  /*5990*/  MOV R5, UR9 ;  /* 0x0000000900057c02 */ /* 0x002fe20008000f00 */
[----:B------:R-:W-:Y:S01]  /*59a0*/  IMAD.U32 R4, RZ, RZ, UR8 ;  /* 0x00000008ff047e24 */ /* 0x000fe2000f8e00ff */
[----:B----4-:R-:W-:Y:S01]  /*59b0*/  MOV R7, UR7 ;  /* 0x0000000700077c02 */ /* 0x010fe20008000f00 */
[----:B------:R-:W-:Y:S01]  /*59c0*/  IMAD.U32 R6, RZ, RZ, UR6 ;  /* 0x00000006ff067e24 */ /* 0x000fe2000f8e00ff */
[----:B--2---:R-:W-:Y:S01]  /*59d0*/  MOV R11, UR5 ;  /* 0x00000005000b7c02 */ /* 0x004fe20008000f00 */
[----:B------:R-:W-:Y:S02]  /*59e0*/  IMAD.U32 R10, RZ, RZ, UR4 ;  /* 0x00000004ff0a7e24 */ /* 0x000fe4000f8e00ff */
[----:B------:R-:W-:Y:S07]  /*59f0*/  LEPC R20, `(.L_x_96) ;  /* 0x000000001014794e */ /* 0x000fee0000000000 */
[----:B---3-5:R-:W-:Y:S05]  /*5a00*/  CALL.ABS.NOINC R2 ;  /* 0x0000000002007343 */ /* 0x028fea0003c00000 */
.L_x_96:
[----:B------:R-:W-:Y:S04]  /*5a10*/  UIADD3 UR4, UPT, UPT, UR44, 0x7200, URZ ;  /* 0x000072002c047890 */ /* 0x000fe8000fffe0ff */
        /* <DEDUP_REMOVED lines=18> */
.L_x_97:
[----:B------:R-:W-:Y:S01]  /*5b40*/  PLOP3.LUT P1, PT, PT, PT, PT, 0x8, 0x80 ;  /* 0x000000000080781c */ /* 0x000fe20003f2e170 */
[----:B------:R-:W-:Y:S01]  /*5b50*/  UISETP.NE.AND UP1, UPT, UR60, URZ, UPT ;  /* 0x000000ff3c00728c */ /* 0x000fe2000bf25270 */
[----:B------:R1:W5:Y:S01]  /*5b60*/  LDL R16, [R1+0x60] ;  /* 0x0000600001107983 */ /* 0x0003620000100800 */
[----:B------:R-:W2:Y:S04]  /*5b70*/  LDC.64 R4, c[0x0][0x890] ;  /* 0x00022400ff047b82 */ /* 0x000ea80000000a00 */
[----:B------:R-:W-:Y:S04]  /*5b80*/  PLOP3.LUT P0, PT, PT, PT, UP1, 0x80, 0x8 ;  /* 0x000000000008781c */ /* 0x000fe80003f0f018 */
[----:B------:R-:W3:Y:S01]  /*5b90*/  LDC.64 R6, c[0x0][0x8b0] ;  /* 0x00022c00ff067b82 */ /* 0x000ee20000000a00 */
[----:B------:R-:W4:Y:S01]  /*5ba0*/  @UP1 LDCU.64 UR4, c[0x0][0x888] ;  /* 0x00011100ff0417ac */ /* 0x000f220008000a00 */
[----:B--2---:R-:W-:Y:S01]  /*5bb0*/  ISETP.NE.U32.AND P3, PT, R4, RZ, PT ;  /* 0x000000ff0400720c */ /* 0x004fe20003f65070 */
[----:B----4-:R-:W-:Y:S03]  /*5bc0*/  @UP1 UISETP.NE.U32.AND UP0, UPT, UR4, URZ, UPT ;  /* 0x000000ff0400128c */ /* 0x010fe6000bf05070 */
[----:B------:R-:W-:Y:S02]  /*5bd0*/  ISETP.NE.AND.EX P3, PT, R5, RZ, PT, P3 ;  /* 0x000000ff0500720c */ /* 0x000fe40003f65330 */
[----:B---3--:R-:W-:Y:S01]  /*5be0*/  ISETP.NE.U32.AND P4, PT, R6, RZ, PT ;  /* 0x000000ff0600720c */ /* 0x008fe20003f85070 */
[----:B------:R-:W-:Y:S01]  /*5bf0*/  @UP1 UISETP.NE.AND.EX UP0, UPT, UR5, URZ, UPT, UP0 ;  /* 0x000000ff0500128c */ /* 0x000fe2000bf05300 */
[----:B------:R-:W-:Y:S02]  /*5c00*/  @P0 PLOP3.LUT P1, PT, P3, PT, PT, 0x80, 0x8 ;  /* 0x000000000008081c */ /* 0x000fe40001f2f070 */
[----:B------:R-:W-:Y:S01]  /*5c10*/  ISETP.NE.AND.EX P4, PT, R7, RZ, PT, P4 ;  /* 0x000000ff0700720c */ /* 0x000fe20003f85340 */
[----:B------:R-:W-:Y:S06]  /*5c20*/  @UP1 USEL UR4, URZ, 0xffffffff, UP0 ;  /* 0xffffffffff041887 */ /* 0x000fec0008000000 */
[----:B-1----:R-:W-:Y:S06]  /*5c30*/  @!P3 BRA `(.L_x_98) ;  /* 0x00000000003cb947 */ /* 0x002fec0003800000 */
[----:B------:R-:W1:Y:S01]  /*5c40*/  LDC.64 R2, c[0x0][0x888] ;  /* 0x00022200ff027b82 */ /* 0x000e620000000a00 */
[----:B------:R-:W2:Y:S01]  /*5c50*/  LDCU.64 UR6, c[0x0][0x358] ;  /* 0x00006b00ff0677ac */ /* 0x000ea20008000a00 */
[----:B-1----:R-:W-:Y:S04]  /*5c60*/  ISETP.NE.U32.AND P2, PT, R2, RZ, PT ;  /* 0x000000ff0200720c */ /* 0x002fe80003f45070 */
[----:B------:R-:W-:Y:S11]  /*5c70*/  ISETP.NE.AND.EX P2, PT, R3, RZ, PT, P2 ;  /* 0x000000ff0300720c */ /* 0x000ff60003f45320 */
[----:B------:R-:W-:Y:S02]  /*5c80*/  @!UPT UIADD3 URZ, UPT, UPT, URZ, URZ, URZ ;  /* 0x000000fffffff290 */ /* 0x000fe4000fffe0ff */
[----:B------:R-:W1:Y:S01]  /*5c90*/  @P2 LDC.64 R2, c[0x0][0x888] ;  /* 0x00022200ff022b82 */ /* 0x000e620000000a00 */
[----:B------:R-:W-:Y:S04]  /*5ca0*/  @P2 IMAD R0, R4, UR36, RZ ;  /* 0x0000002404002c24 */ /* 0x000fe8000f8e02ff */
[----:B-1----:R-:W-:Y:S04]  /*5cb0*/  @P2 IMAD.WIDE R2, R0, 0x4, R2 ;  /* 0x0000000400022825 */ /* 0x002fe800078e0202 */
[----:B------:R-:W-:Y:S01]  /*5cc0*/  IMAD.MOV.U32 R0, RZ, RZ, 0x1 ;  /* 0x00000001ff007424 */ /* 0x000fe200078e00ff */
[----:B--2--5:R1:W5:Y:S04]  /*5cd0*/  @P2 LDG.E R219, desc[UR6][R2.64] ;  /* 0x0000000602db2981 */ /* 0x024368000c1e1900 */
[----:B------:R-:W-:Y:S01]  /*5ce0*/  @P2 PRMT R16, R0, 0x7610, R16 ;  /* 0x0000761000102816 */ /* 0x000fe20000000010 */
[----:B-1----:R-:W-:Y:S05]  /*5cf0*/  IMAD.MOV.U32 R2, RZ, RZ, 0x1 ;  /* 0x00000001ff027424 */ /* 0x002fea00078e00ff */
[----:B------:R-:W-:Y:S05]  /*5d00*/  @!P2 PRMT R16, R2, 0x7610, R16 ;  /* 0x000076100210a816 */ /* 0x000fea0000000010 */
[----:B------:R1:W-:Y:S02]  /*5d10*/  STL.S16 [R1+0x60], R16 ;  /* 0x0000601001007387 */ /* 0x0003e40000100600 */
[----:B-1----:R-:W2:Y:S02]  /*5d20*/  @!P2 LDC R219, c[0x0][0x880] ;  /* 0x00022000ffdbab82 */ /* 0x002ea40000000800 */
.L_x_98:
[----:B------:R-:W-:Y:S05]  /*5d30*/  @!P4 BRA `(.L_x_99) ;  /* 0x000000000028c947 */ /* 0x000fea0003800000 */
[----:B------:R-:W1:Y:S01]  /*5d40*/  LDC.64 R2, c[0x0][0x8a8] ;  /* 0x00022a00ff027b82 */ /* 0x000e620000000a00 */
[----:B------:R-:W3:Y:S01]  /*5d50*/  LDCU.64 UR6, c[0x0][0x358] ;  /* 0x00006b00ff0677ac */ /* 0x000ee20008000a00 */
[----:B-1----:R-:W-:Y:S04]  /*5d60*/  ISETP.NE.U32.AND P2, PT, R2, RZ, PT ;  /* 0x000000ff0200720c */ /* 0x002fe80003f45070 */
[----:B------:R-:W-:Y:S11]  /*5d70*/  ISETP.NE.AND.EX P2, PT, R3, RZ, PT, P2 ;  /* 0x000000ff0300720c */ /* 0x000ff60003f45320 */
[----:B------:R-:W-:Y:S02]  /*5d80*/  @!UPT UIADD3 URZ, UPT, UPT, URZ, URZ, URZ ;  /* 0x000000fffffff290 */ /* 0x000fe4000fffe0ff */
[----:B------:R-:W1:Y:S01]  /*5d90*/  @P2 LDC.64 R2, c[0x0][0x8a8] ;  /* 0x00022a00ff022b82 */ /* 0x000e620000000a00 */
[----:B------:R-:W-:Y:S04]  /*5da0*/  @P2 IMAD R0, R6, UR36, RZ ;  /* 0x0000002406002c24 */ /* 0x000fe8000f8e02ff */
[----:B-1----:R-:W-:Y:S05]  /*5db0*/  @P2 IMAD.WIDE R2, R0, 0x4, R2 ;  /* 0x0000000400022825 */ /* 0x002fea00078e0202 */
[----:B---3-5:R1:W5:Y:S02]  /*5dc0*/  @P2 LDG.E R217, desc[UR6][R2.64] ;  /* 0x0000000602d92981 */ /* 0x028364000c1e1900 */
[----:B-1----:R-:W3:Y:S02]  /*5dd0*/  @!P2 LDC R217, c[0x0][0x8a0] ;  /* 0x00022800ffd9ab82 */ /* 0x002ee40000000800 */
.L_x_99:
[----:B------:R-:W4:Y:S01]  /*5de0*/  LDL R4, [R1+0x64] ;  /* 0x0000640001047983 */ /* 0x000f220000100800 */
[----:B--2--5:R-:W-:Y:S01]  /*5df0*/  @P0 FSETP.NEU.AND P4, PT, R219, RZ, PT ;  /* 0x000000ffdb00020b */ /* 0x024fe20003f8d000 */
[----:B------:R-:W-:Y:S01]  /*5e00*/  IMAD.U32 R2, RZ, RZ, UR4 ;  /* 0x00000004ff027e24 */ /* 0x000fe2000f8e00ff */
[----:B------:R-:W-:Y:S01]  /*5e10*/  @P0 LOP3.LUT P2, RZ, R16, 0xff, RZ, 0xc0, !PT ;  /* 0x000000ff10ff0812 */ /* 0x000fe2000784c0ff */
[----:B------:R1:W-:Y:S01]  /*5e20*/  STL [R1+0x58], RZ ;  /* 0x000058ff01007387 */ /* 0x0003e20000100800 */
[----:B------:R-:W-:Y:S01]  /*5e30*/  @P0 SEL R0, RZ, 0xffffffff, P4 ;  /* 0xffffffffff000807 */ /* 0x000fe20002000000 */
[----:B------:R-:W-:Y:S01]  /*5e40*/  BSSY B1, `(.L_x_100) ;  /* 0x00000ad000017945 */ /* 0x000fe20003800000 */
[----:B------:R-:W-:Y:S01]  /*5e50*/  PLOP3.LUT P5, PT, PT, PT, PT, 0x8, 0x80 ;  /* 0x000000000080781c */ /* 0x000fe20003fae170 */
[----:B------:R1:W-:Y:S01]  /*5e60*/  STL [R1+0x5c], RZ ;  /* 0x00005cff01007387 */ /* 0x0003e20000100800 */
[----:B------:R-:W-:Y:S01]  /*5e70*/  @P1 SEL R0, R2, R0, !P2 ;  /* 0x0000000002001207 */ /* 0x000fe20005000000 */
[----:B------:R-:W-:Y:S01]  /*5e80*/  IMAD.U32 R2, RZ, RZ, UR43 ;  /* 0x0000002bff027e24 */ /* 0x000fe2000f8e00ff */
[----:B------:R-:W-:Y:S01]  /*5e90*/  CS2R R250, SRZ ;  /* 0x0000000000fa7805 */ /* 0x000fe2000001ff00 */
[----:B------:R1:W-:Y:S01]  /*5ea0*/  STL [R1+0x50], RZ ;  /* 0x000050ff01007387 */ /* 0x0003e20000100800 */
[----:B------:R-:W-:Y:S02]  /*5eb0*/  @P0 LOP3.LUT R0, R0, 0x1, RZ, 0xc0, !PT ;  /* 0x0000000100000812 */ /* 0x000fe400078ec0ff */
[----:B------:R-:W-:Y:S02]  /*5ec0*/  CS2R R248, SRZ ;  /* 0x0000000000f87805 */ /* 0x000fe4000001ff00 */
[----:B------:R-:W-:Y:S01]  /*5ed0*/  LEA R10, R2, UR44, 0x3 ;  /* 0x0000002c020a7c11 */ /* 0x000fe2000f8e18ff */
[----:B------:R1:W-:Y:S01]  /*5ee0*/  STL [R1+0x54], RZ ;  /* 0x000054ff01007387 */ /* 0x0003e20000100800 */
[----:B------:R-:W-:Y:S02]  /*5ef0*/  ISETP.NE.U32.OR P1, PT, R0, 0x1, !P0 ;  /* 0x000000010000780c */ /* 0x000fe40004725470 */
[----:B------:R-:W-:Y:S02]  /*5f00*/  CS2R R246, SRZ ;  /* 0x0000000000f67805 */ /* 0x000fe4000001ff00 */
[----:B------:R-:W-:Y:S01]  /*5f10*/  CS2R R244, SRZ ;  /* 0x0000000000f47805 */ /* 0x000fe2000001ff00 */
[----:B------:R1:W-:Y:S01]  /*5f20*/  STL [R1+0x48], RZ ;  /* 0x000048ff01007387 */ /* 0x0003e20000100800 */
[----:B------:R-:W-:Y:S02]  /*5f30*/  CS2R R242, SRZ ;  /* 0x0000000000f27805 */ /* 0x000fe4000001ff00 */
        /* <DEDUP_REMOVED lines=14> */
[----:B------:R1:W-:Y:S04]  /*6020*/  STL [R1+0x38], RZ ;  /* 0x000038ff01007387 */ /* 0x0003e80000100800 */
        /* <DEDUP_REMOVED lines=13> */
[----:B------:R1:W-:Y:S04]  /*6100*/  STL [R1], RZ ;  /* 0x000000ff01007387 */ /* 0x0003e80000100800 */
[----:B------:R1:W-:Y:S01]  /*6110*/  STL [R1+0x4], RZ ;  /* 0x000004ff01007387 */ /* 0x0003e20000100800 */
[----:B----4-:R-:W-:Y:S04]  /*6120*/  @P1 SHF.L.U32 R0, R4, 0x1f, RZ ;  /* 0x0000001f04001819 */ /* 0x010fe800000006ff */
[----:B------:R2:W4:Y:S02]  /*6130*/  @P1 SYNCS.PHASECHK.TRANS64.TRYWAIT P0, [UR44+0x50], R0 ;  /* 0x00005000ff0015a7 */ /* 0x000524000800112c */
[----:B--2---:R-:W-:Y:S05]  /*6140*/  IMAD.U32 R0, RZ, RZ, UR50 ;  /* 0x00000032ff007e24 */ /* 0x004fea000f8e00ff */
[----:B------:R-:W-:Y:S04]  /*6150*/  SHF.L.U32 R9, R0, 0x1f, RZ ;  /* 0x0000001f00097819 */ /* 0x000fe800000006ff */
[----:B------:R1:W2:Y:S01]  /*6160*/  SYNCS.PHASECHK.TRANS64.TRYWAIT P4, [R10+URZ+0x90], R9 ;  /* 0x000090090a0075a7 */ /* 0x0002a200080811ff */
[----:B----4-:R-:W-:Y:S01]  /*6170*/  @P1 PLOP3.LUT P5, PT, P0, PT, PT, 0x8, 0x80 ;  /* 0x000000000080181c */ /* 0x010fe200007ae170 */
[----:B------:R-:W-:Y:S01]  /*6180*/  @!UPT UIADD3 URZ, UPT, UPT, URZ, URZ, URZ ;  /* 0x000000fffffff290 */ /* 0x000fe2000fffe0ff */
[----:B-1----:R-:W-:Y:S11]  /*6190*/  @!P1 BRA `(.L_x_101) ;  /* 0x0000000400dc9947 */ /* 0x002ff60003800000 */
[----:B------:R1:W-:Y:S01]  /*61a0*/  STL [R1+0x8], RZ ;  /* 0x000008ff01007387 */ /* 0x0003e20000100800 */
[----:B------:R-:W-:Y:S01]  /*61b0*/  ISETP.NE.U32.AND P0, PT, RZ, UR58, PT ;  /* 0x0000003aff007c0c */ /* 0x000fe2000bf05070 */
[----:B------:R-:W-:Y:S01]  /*61c0*/  BSSY B0, `(.L_x_102) ;  /* 0x000002b000007945 */ /* 0x000fe20003800000 */
[----:B------:R-:W-:Y:S01]  /*61d0*/  FSETP.NEU.AND P2, PT, R219, RZ, PT ;  /* 0x000000ffdb00720b */ /* 0x000fe20003f4d000 */
[----:B------:R1:W-:Y:S01]  /*61e0*/  STL [R1+0xc], RZ ;  /* 0x00000cff01007387 */ /* 0x0003e20000100800 */
[----:B------:R-:W-:Y:S02]  /*61f0*/  ISETP.NE.AND.EX P0, PT, RZ, UR59, PT, P0 ;  /* 0x0000003bff007c0c */ /* 0x000fe4000bf05300 */
[----:B------:R-:W-:Y:S02]  /*6200*/  CS2R R222, SRZ ;  /* 0x0000000000de7805 */ /* 0x000fe4000001ff00 */
[----:B------:R-:W-:Y:S01]  /*6210*/  LOP3.LUT P1, RZ, R16, 0xff, RZ, 0xc0, !PT ;  /* 0x000000ff10ff7812 */ /* 0x000fe2000782c0ff */
[----:B------:R1:W-:Y:S01]  /*6220*/  STL [R1], RZ ;  /* 0x000000ff01007387 */ /* 0x0003e20000100800 */
[----:B------:R-:W-:Y:S02]  /*6230*/  SEL R0, RZ, 0xffffffff, P2 ;  /* 0xffffffffff007807 */ /* 0x000fe40001000000 */
[----:B------:R-:W-:Y:S02]  /*6240*/  CS2R R220, SRZ ;  /* 0x0000000000dc7805 */ /* 0x000fe4000001ff00 */
[----:B------:R-:W-:Y:S01]  /*6250*/  SEL R2, RZ, 0xffffffff, P0 ;  /* 0xffffffffff027807 */ /* 0x000fe20000000000 */
[----:B------:R1:W-:Y:S01]  /*6260*/  STL [R1+0x4], RZ ;  /* 0x000004ff01007387 */ /* 0x0003e20000100800 */
[----:B------:R-:W-:Y:S02]  /*6270*/  PLOP3.LUT P0, PT, PT, PT, PT, 0x8, 0x80 ;  /* 0x000000000080781c */ /* 0x000fe40003f0e170 */
[----:B------:R-:W-:Y:S02]  /*6280*/  CS2R R230, SRZ ;  /* 0x0000000000e67805 */ /* 0x000fe4000001ff00 */
[----:B------:R-:W-:Y:S01]  /*6290*/  @P3 SEL R0, R2, R0, !P1 ;  /* 0x0000000002003207 */ /* 0x000fe20004800000 */
[----:B------:R1:W-:Y:S01]  /*62a0*/  STL [R1+0x28], RZ ;  /* 0x000028ff01007387 */ /* 0x0003e20000100800 */
[----:B------:R-:W-:Y:S02]  /*62b0*/  CS2R R228, SRZ ;  /* 0x0000000000e47805 */ /* 0x000fe4000001ff00 */
[----:B------:R-:W-:Y:S02]  /*62c0*/  CS2R R238, SRZ ;  /* 0x0000000000ee7805 */ /* 0x000fe4000001ff00 */
[----:B------:R-:W-:Y:S01]  /*62d0*/  LOP3.LUT R0, R0, 0x1, RZ, 0xc0, !PT ;  /* 0x0000000100007812 */ /* 0x000fe200078ec0ff */
[----:B------:R1:W-:Y:S01]  /*62e0*/  STL [R1+0x2c], RZ ;  /* 0x00002cff01007387 */ /* 0x0003e20000100800 */
[----:B------:R-:W-:Y:S02]  /*62f0*/  CS2R R236, SRZ ;  /* 0x0000000000ec7805 */ /* 0x000fe4000001ff00 */
[----:B------:R-:W-:Y:S02]  /*6300*/  CS2R R246, SRZ ;  /* 0x0000000000f67805 */ /* 0x000fe4000001ff00 */
[----:B------:R-:W-:Y:S01]  /*6310*/  ISETP.NE.U32.AND P1, PT, R0, 0x1, PT ;  /* 0x000000010000780c */ /* 0x000fe20003f25070 */
[----:B------:R1:W-:Y:S01]  /*6320*/  STL [R1+0x20], RZ ;  /* 0x000020ff01007387 */ /* 0x0003e20000100800 */
[----:B------:R-:W-:Y:S02]  /*6330*/  CS2R R244, SRZ ;  /* 0x0000000000f47805 */ /* 0x000fe4000001ff00 */
[----:B------:R-:W-:Y:S02]  /*6340*/  CS2R R226, SRZ ;  /* 0x0000000000e27805 */ /* 0x000fe4000001ff00 */
[----:B------:R-:W-:Y:S01]  /*6350*/  CS2R R224, SRZ ;  /* 0x0000000000e07805 */ /* 0x000fe2000001ff00 */
[----:B------:R1:W-:Y:S01]  /*6360*/  STL [R1+0x24], RZ ;  /* 0x000024ff01007387 */ /* 0x0003e20000100800 */
[----:B------:R-:W-:Y:S03]  /*6370*/  IMAD.MOV.U32 R234, RZ, RZ, RZ ;  /* 0x000000ffffea7224 */ /* 0x000fe600078e00ff */
[----:B------:R1:W-:Y:S02]  /*6380*/  STL [R1+0x48], RZ ;  /* 0x000048ff01007387 */ /* 0x0003e40000100800 */
[----:B------:R-:W4:Y:S02]  /*6390*/  @P1 S2R R2, SR_TID.X ;  /* 0x0000000000021919 */ /* 0x000f240000002100 */
[----:B------:R1:W-:Y:S04]  /*63a0*/  STL [R1+0x4c], RZ ;  /* 0x00004cff01007387 */ /* 0x0003e80000100800 */
[----:B------:R1:W-:Y:S04]  /*63b0*/  STL [R1+0x40], RZ ;  /* 0x000040ff01007387 */ /* 0x0003e80000100800 */
[----:B------:R1:W-:Y:S01]  /*63c0*/  STL [R1+0x44], RZ ;  /* 0x000044ff01007387 */ /* 0x0003e20000100800 */
[C---:B----4-:R-:W-:Y:S02]  /*63d0*/  @P1 IMAD.SHL.U32 R0, R2.reuse, 0x20, RZ ;  /* 0x0000002002001824 */ /* 0x050fe400078e00ff */
[----:B------:R-:W-:Y:S03]  /*63e0*/  @P1 IMAD.SHL.U32 R2, R2, 0x4, RZ ;  /* 0x0000000402021824 */ /* 0x000fe600078e00ff */
[C---:B------:R-:W-:Y:S02]  /*63f0*/  @P1 LOP3.LUT R3, R0.reuse, 0x80, RZ, 0xc0, !PT ;  /* 0x0000008000031812 */ /* 0x040fe400078ec0ff */
[----:B------:R-:W-:Y:S02]  /*6400*/  @P1 LOP3.LUT P2, RZ, R0, 0x80, RZ, 0xc0, !PT ;  /* 0x0000008000ff1812 */ /* 0x000fe4000784c0ff */
[----:B------:R-:W-:Y:S04]  /*6410*/  @P1 LOP3.LUT R2, R3, 0x10, R2, 0xf8, !PT ;  /* 0x0000001003021812 */ /* 0x000fe800078ef802 */
[----:B------:R-:W-:Y:S01]  /*6420*/  @P1 LOP3.LUT R2, R2, 0xf60, R0, 0xf8, !PT ;  /* 0x00000f6002021812 */ /* 0x000fe200078ef800 */
[----:B-1----:R-:W-:Y:S06]  /*6430*/  @!P5 BRA `(.L_x_103) ;  /* 0x00000000000cd947 */ /* 0x002fec0003800000 */
[----:B------:R-:W-:Y:S04]  /*6440*/  SHF.L.U32 R0, R4, 0x1f, RZ ;  /* 0x0000001f04007819 */ /* 0x000fe800000006ff */
[----:B------:R-:W1:Y:S02]  /*6450*/  SYNCS.PHASECHK.TRANS64.TRYWAIT P3, [UR44+0x50], R0 ;  /* 0x00005000ff0075a7 */ /* 0x000e64000806112c */
[----:B-1----:R-:W-:Y:S05]  /*6460*/  @!P3 BRA `(.L_x_104) ;  /* 0x0000006000f4b947 */ /* 0x002fea0003800000 */
.L_x_103:
[----:B------:R-:W-:Y:S05]  /*6470*/  BSYNC B0 ;  /* 0x0000000000007941 */ /* 0x000fea0003800000 */
.L_x_102:
[----:B------:R4:W5:Y:S01]  /*6480*/  LDL.64 R16, [R1] ;  /* 0x0000000001107983 */ /* 0x0009620000100a00 */
[----:B------:R-:W-:Y:S02]  /*6490*/  CS2R R22, SRZ ;  /* 0x0000000000167805 */ /* 0x000fe4000001ff00 */
[----:B------:R-:W-:Y:S01]  /*64a0*/  CS2R R20, SRZ ;  /* 0x0000000000147805 */ /* 0x000fe2000001ff00 */
[----:B------:R-:W-:Y:S01]  /*64b0*/  IMAD.MOV.U32 R235, RZ, RZ, RZ ;  /* 0x000000ffffeb7224 */ /* 0x000fe200078e00ff */
[----:B------:R4:W5:Y:S01]  /*64c0*/  LDL.64 R18, [R1+0x8] ;  /* 0x0000080001127983 */ /* 0x0009620000100a00 */
[----:B------:R-:W-:Y:S02]  /*64d0*/  CS2R R232, SRZ ;  /* 0x0000000000e87805 */ /* 0x000fe4000001ff00 */
[----:B------:R-:W-:Y:S02]  /*64e0*/  CS2R R242, SRZ ;  /* 0x0000000000f27805 */ /* 0x000fe4000001ff00 */
[----:B------:R-:W-:Y:S01]  /*64f0*/  CS2R R240, SRZ ;  /* 0x0000000000f07805 */ /* 0x000fe2000001ff00 */
[----:B------:R4:W2:Y:S01]  /*6500*/  LDL.64 R12, [R1+0x20] ;  /* 0x00002000010c7983 */ /* 0x0008a20000100a00 */
[----:B------:R-:W-:Y:S02]  /*6510*/  CS2R R250, SRZ ;  /* 0x0000000000fa7805 */ /* 0x000fe4000001ff00 */
[----:B------:R-:W-:Y:S02]  /*6520*/  CS2R R248, SRZ ;  /* 0x0000000000f87805 */ /* 0x000fe4000001ff00 */
[----:B------:R-:W-:Y:S01]  /*6530*/  @P1 PLOP3.LUT P0, PT, P2, PT, PT, 0x80, 0x8 ;  /* 0x000000000008181c */ /* 0x000fe2000170f070 */
[----:B------:R4:W2:Y:S01]  /*6540*/  LDL.64 R14, [R1+0x28] ;  /* 0x00002800010e7983 */ /* 0x0008a20000100a00 */
[----:B------:R-:W-:Y:S03]  /*6550*/  UIADD3 UR4, UPT, UPT, UR44, 0x58, URZ ;  /* 0x000000582c047890 */ /* 0x000fe6000fffe0ff */
[----:B------:R4:W3:Y:S01]  /*6560*/  LDL.64 R4, [R1+0x40] ;  /* 0x0000400001047983 */ /* 0x0008e20000100a00 */
[----:B------:R-:W-:Y:S03]  /*6570*/  UPRMT UR4, UR61, 0x654, UR4 ;  /* 0x000006543d047896 */ /* 0x000fe60008000004 */
[----:B------:R4:W3:Y:S04]  /*6580*/  LDL.64 R6, [R1+0x48] ;  /* 0x0000480001067983 */ /* 0x0008e80000100a00 */
[----:B------:R-:W4:Y:S04]  /*6590*/  LDL.LU R11, [R1+0x64] ;  /* 0x00006400010b7983 */ /* 0x000f280000300800 */
[----:B------:R-:W-:Y:S04]  /*65a0*/  @P1 LDS.128 R220, [R2+UR44+0x200] ;  /* 0x0002002c02dc1984 */ /* 0x000fe80008000c00 */
[----:B------:R-:W-:Y:S04]  /*65b0*/  @P1 LDS.128 R228, [R2+UR44+0x1200] ;  /* 0x0012002c02e41984 */ /* 0x000fe80008000c00 */
[----:B------:R-:W-:Y:S04]  /*65c0*/  @P1 LDS.128 R236, [R2+UR44+0x2200] ;  /* 0x0022002c02ec1984 */ /* 0x000fe80008000c00 */
[----:B------:R-:W-:Y:S04]  /*65d0*/  @P1 LDS.128 R244, [R2+UR44+0x3200] ;  /* 0x0032002c02f41984 */ /* 0x000fe80008000c00 */
[----:B-----5:R-:W5:Y:S04]  /*65e0*/  @P1 LDS.128 R16, [R2+UR44+0x4200] ;  /* 0x0042002c02101984 */ /* 0x020f680008000c00 */
[----:B--2---:R-:W2:Y:S04]  /*65f0*/  @P1 LDS.128 R12, [R2+UR44+0x5200] ;  /* 0x0052002c020c1984 */ /* 0x004ea80008000c00 */
[----:B---3--:R3:W2:Y:S01]  /*6600*/  @P1 LDS.128 R4, [R2+UR44+0x6200] ;  /* 0x0062002c02041984 */ /* 0x0086a20008000c00 */
[----:B----4-:R-:W-:Y:S01]  /*6610*/  LOP3.LUT R11, R11, 0x1, RZ, 0x3c, !PT ;  /* 0x000000010b0b7812 */ /* 0x010fe200078e3cff */
[----:B---3--:R-:W-:Y:S02]  /*6620*/  @P1 VIADD R2, R2, UR44 ;  /* 0x0000002c02021c36 */ /* 0x008fe40008000000 */
[----:B-----5:R3:W-:Y:S02]  /*6630*/  @P1 STL.64 [R1], R16 ;  /* 0x0000001001001387 */ /* 0x0207e40000100a00 */
[C---:B-1----:R-:W-:Y:S02]  /*6640*/  @P1 VIADD R0, R2.reuse, 0x200 ;  /* 0x0000020002001836 */ /* 0x042fe40000000000 */
[----:B------:R1:W-:Y:S01]  /*6650*/  @P1 STL.64 [R1+0x8], R18 ;  /* 0x0000081201001387 */ /* 0x0003e20000100a00 */
[C---:B------:R-:W-:Y:S01]  /*6660*/  @P1 IADD3 R8, PT, PT, R2.reuse, 0x2210, RZ ;  /* 0x0000221002081810 */ /* 0x040fe20007ffe0ff */
[----:B------:R-:W-:Y:S02]  /*6670*/  @P1 VIADD R3, R2, 0x1210 ;  /* 0x0000121002031836 */ /* 0x000fe40000000000 */
[----:B--2---:R2:W-:Y:S01]  /*6680*/  @P1 STL.64 [R1+0x20], R12 ;  /* 0x0000200c01001387 */ /* 0x0045e20000100a00 */
[C---:B------:R-:W-:Y:S02]  /*6690*/  @P0 VIADD R3, R0.reuse, 0xff0 ;  /* 0x00000ff000030836 */ /* 0x040fe40000000000 */
[----:B------:R-:W-:Y:S01]  /*66a0*/  @P0 VIADD R8, R0, 0x1ff0 ;  /* 0x00001ff000080836 */ /* 0x000fe20000000000 */
[----:B------:R4:W-:Y:S04]  /*66b0*/  @P1 STL.64 [R1+0x28], R14 ;  /* 0x0000280e01001387 */ /* 0x0009e80000100a00 */
[----:B------:R5:W-:Y:S04]  /*66c0*/  @P1 STL.64 [R1+0x40], R4 ;  /* 0x0000400401001387 */ /* 0x000be80000100a00 */
[----:B------:R5:W-:Y:S04]  /*66d0*/  @P1 STL.64 [R1+0x48], R6 ;  /* 0x0000480601001387 */ /* 0x000be80000100a00 */
[----:B------:R-:W-:Y:S01]  /*66e0*/  @P1 LDS.128 R232, [R3] ;  /* 0x0000000003e81984 */ /* 0x000fe20000000c00 */
[----:B---3--:R-:W-:Y:S03]  /*66f0*/  CS2R R16, SRZ ;  /* 0x0000000000107805 */ /* 0x008fe6000001ff00 */
[----:B------:R-:W-:Y:S01]  /*6700*/  @P1 LDS.128 R240, [R8] ;  /* 0x0000000008f01984 */ /* 0x000fe20000000c00 */
[----:B-1----:R-:W-:Y:S02]  /*6710*/  CS2R R18, SRZ ;  /* 0x0000000000127805 */ /* 0x002fe4000001ff00 */
[----:B--2---:R-:W-:Y:S02]  /*6720*/  CS2R R12, SRZ ;  /* 0x00000000000c7805 */ /* 0x004fe4000001ff00 */
[----:B----4-:R-:W-:Y:S01]  /*6730*/  CS2R R14, SRZ ;  /* 0x00000000000e7805 */ /* 0x010fe2000001ff00 */
[----:B-----5:R-:W-:Y:S02]  /*6740*/  @P1 VIADD R5, R2, 0x5210 ;  /* 0x0000521002051836 */ /* 0x020fe40000000000 */
[----:B------:R-:W-:Y:S02]  /*6750*/  @P0 VIADD R5, R0, 0x4ff0 ;  /* 0x00004ff000050836 */ /* 0x000fe40000000000 */
[----:B------:R-:W-:Y:S01]  /*6760*/  @P1 VIADD R6, R2, 0x4210 ;  /* 0x0000421002061836 */ /* 0x000fe20000000000 */
[----:B------:R-:W-:Y:S01]  /*6770*/  @P0 IADD3 R6, PT, PT, R0, 0x3ff0, RZ ;  /* 0x00003ff000060810 */ /* 0x000fe20007ffe0ff */
[----:B------:R-:W-:Y:S01]  /*6780*/  @P1 VIADD R4, R2, 0x210 ;  /* 0x0000021002041836 */ /* 0x000fe20000000000 */
[----:B------:R-:W-:Y:S01]  /*6790*/  @P1 LDS.128 R16, [R5] ;  /* 0x0000000005101984 */ /* 0x000fe20000000c00 */
[----:B------:R-:W-:Y:S01]  /*67a0*/  @P0 IADD3 R4, PT, PT, R0, -0x10, RZ ;  /* 0xfffffff000040810 */ /* 0x000fe20007ffe0ff */
[C---:B------:R-:W-:Y:S02]  /*67b0*/  @P1 VIADD R7, R2.reuse, 0x3210 ;  /* 0x0000321002071836 */ /* 0x040fe40000000000 */
[----:B------:R-:W1:Y:S01]  /*67c0*/  @P1 LDS.128 R20, [R6] ;  /* 0x0000000006141984 */ /* 0x000e620000000c00 */
[----:B------:R-:W-:Y:S02]  /*67d0*/  @P1 VIADD R2, R2, 0x6210 ;  /* 0x0000621002021836 */ /* 0x000fe40000000000 */
[C---:B------:R-:W-:Y:S01]  /*67e0*/  @P0 VIADD R2, R0.reuse, 0x5ff0 ;  /* 0x00005ff000020836 */ /* 0x040fe20000000000 */
[----:B------:R-:W-:Y:S01]  /*67f0*/  @P1 LDS.128 R224, [R4] ;  /* 0x0000000004e01984 */ /* 0x000fe20000000c00 */
[----:B------:R-:W-:Y:S03]  /*6800*/  @P0 VIADD R7, R0, 0x2ff0 ;  /* 0x00002ff000070836 */ /* 0x000fe60000000000 */
[----:B------:R-:W2:Y:S04]  /*6810*/  @P1 LDS.128 R12, [R2] ;  /* 0x00000000020c1984 */ /* 0x000ea80000000c00 */
[----:B------:R4:W3:Y:S01]  /*6820*/  @P1 LDS.128 R248, [R7] ;  /* 0x0000000007f81984 */ /* 0x0008e20000000c00 */
[----:B------:R-:W-:Y:S01]  /*6830*/  @!PT LDS RZ, [RZ] ;  /* 0x00000000fffff984 */ /* 0x000fe20000000800 */
[----:B------:R-:W-:Y:S01]  /*6840*/  @!PT LDS RZ, [RZ] ;  /* 0x00000000fffff984 */ /* 0x000fe20000000800 */
[----:B------:R-:W-:Y:S01]  /*6850*/  @!PT LDS RZ, [RZ] ;  /* 0x00000000fffff984 */ /* 0x000fe20000000800 */
[----:B------:R-:W-:Y:S01]  /*6860*/  @!PT LDS RZ, [RZ] ;  /* 0x00000000fffff984 */ /* 0x000fe20000000800 */
[----:B------:R5:W-:Y:S06]  /*6870*/  MEMBAR.ALL.CTA ;  /* 0x0000000000007992 */ /* 0x000bec0000008000 */
[----:B-----5:R-:W5:Y:S04]  /*6880*/  FENCE.VIEW.ASYNC.S ;  /* 0x00000000000073c6 */ /* 0x020f680000000000 */
[----:B-1----:R4:W-:Y:S01]  /*6890*/  STL.64 [R1+0x10], R20 ;  /* 0x0000101401007387 */ /* 0x0029e20000100a00 */
[----:B-----5:R-:W-:Y:S03]  /*68a0*/  SYNCS.ARRIVE.TRANS64.RED.A1T0 RZ, [UR4], RZ ;  /* 0x000000ffffff79a7 */ /* 0x020fe60008100404 */
[----:B------:R4:W-:Y:S04]  /*68b0*/  STL.64 [R1+0x18], R22 ;  /* 0x0000181601007387 */ /* 0x0009e80000100a00 */
[----:B------:R4:W-:Y:S04]  /*68c0*/  STL.64 [R1+0x30], R16 ;  /* 0x0000301001007387 */ /* 0x0009e80000100a00 */
[----:B------:R4:W-:Y:S04]  /*68d0*/  STL.64 [R1+0x38], R18 ;  /* 0x0000381201007387 */ /* 0x0009e80000100a00 */
[----:B--2---:R4:W-:Y:S04]  /*68e0*/  STL.64 [R1+0x50], R12 ;  /* 0x0000500c01007387 */ /* 0x0049e80000100a00 */
[----:B------:R4:W-:Y:S04]  /*68f0*/  STL.64 [R1+0x58], R14 ;  /* 0x0000580e01007387 */ /* 0x0009e80000100a00 */
[----:B---3--:R4:W-:Y:S02]  /*6900*/  STL [R1+0x64], R11 ;  /* 0x0000640b01007387 */ /* 0x0089e40000100800 */
.L_x_101:
[----:B------:R-:W-:Y:S05]  /*6910*/  BSYNC B1 ;  /* 0x0000000000017941 */ /* 0x000fea0003800000 */
.L_x_100:
[----:B----4-:R-:W1:Y:S01]  /*6920*/  S2R R17, SR_TID.X ;  /* 0x0000000000117919 */ /* 0x010e620000002100 */
[----:B------:R-:W-:Y:S04]  /*6930*/  IMAD.U32 R0, RZ, RZ, UR43 ;  /* 0x0000002bff007e24 */ /* 0x000fe8000f8e00ff */
[----:B------:R-:W-:Y:S05]  /*6940*/  IMAD R16, R0, 0xe0, R216 ;  /* 0x000000e000107824 */ /* 0x000fea00078e02d8 */
[----:B------:R-:W-:Y:S02]  /*6950*/  SHF.R.U32.HI R0, RZ, 0x15, R16 ;  /* 0x00000015ff007819 */ /* 0x000fe40000011610 */
[----:B-1----:R-:W-:Y:S04]  /*6960*/  SHF.R.U32.HI R17, RZ, 0x5, R17 ;  /* 0x00000005ff117819 */ /* 0x002fe80000011611 */
[----:B------:R-:W-:Y:S01]  /*6970*/  LOP3.LUT P0, RZ, R0, 0x3, R17, 0x48, !PT ;  /* 0x0000000300ff7812 */ /* 0x000fe20007804811 */
[----:B------:R-:W-:Y:S01]  /*6980*/  @!UPT UIADD3 URZ, UPT, UPT, URZ, URZ, URZ ;  /* 0x000000fffffff290 */ /* 0x000fe2000fffe0ff */
[----:B--2---:R-:W-:Y:S11]  /*6990*/  @P4 BRA `(.L_x_105) ;  /* 0x0000000000084947 */ /* 0x004ff60003800000 */
[----:B------:R-:W1:Y:S02]  /*69a0*/  SYNCS.PHASECHK.TRANS64.TRYWAIT P1, [R10+URZ+0x90], R9 ;  /* 0x000090090a0075a7 */ /* 0x000e6400080211ff */
[----:B-1----:R-:W-:Y:S05]  /*69b0*/  @!P1 BRA `(.L_x_106) ;  /* 0x0000005c00b89947 */ /* 0x002fea0003800000 */
.L_x_105:
[----:B------:R-:W-:Y:S05]  /*69c0*/  @!P0 BRA `(.L_x_107) ;  /* 0x0000000000408947 */ /* 0x000fea0003800000 */
[----:B------:R-:W2:Y:S01]  /*69d0*/  LDCU.64 UR8, c[0x4][0x70] ;  /* 0x01000e00ff0877ac */ /* 0x000ea20008000a00 */
[----:B------:R-:W-:Y:S01]  /*69e0*/  MOV R3, 0x0 ;  /* 0x0000000000037802 */ /* 0x000fe20000000f00 */
[----:B------:R-:W-:Y:S02]  /*69f0*/  HFMA2 R12, -RZ, RZ, 0, 5.9604644775390625e-08 ;  /* 0x00000001ff0c7431 */ /* 0x000fe400000001ff */
[----:B------:R-:W-:Y:S02]  /*6a00*/  IMAD.MOV.U32 R8, RZ, RZ, 0x192 ;  /* 0x00000192ff087424 */ /* 0x000fe400078e00ff */
[----:B------:R-:W-:Y:S01]  /*6a10*/  IMAD.MOV.U32 R13, RZ, RZ, RZ ;  /* 0x000000ffff0d7224 */ /* 0x000fe200078e00ff */
[----:B------:R-:W4:Y:S01]  /*6a20*/  LDCU.64 UR6, c[0x4][0x78] ;  /* 0x01000f00ff0677ac */ /* 0x000f220008000a00 */
[----:B------:R-:W3:Y:S01]  /*6a30*/  LDC.64 R2, c[0x4][R3] ;  /* 0x0100000003027b82 */ /* 0x000ee20000000a00 */
[----:B------:R-:W5:Y:S01]  /*6a40*/  LDCU.64 UR4, c[0x4][0x10] ;  /* 0x01000200ff0477ac */ /* 0x000f620008000a00 */
[----:B--2---:R-:W-:Y:S01]  /*6a50*/  MOV R5, UR9 ;  /* 0x0000000900057c02 */ /* 0x004fe20008000f00 */
[----:B------:R-:W-:Y:S01]  /*6a60*/  IMAD.U32 R4, RZ, RZ, UR8 ;  /* 0x00000008ff047e24 */ /* 0x000fe2000f8e00ff */
[----:B----4-:R-:W-:Y:S01]  /*6a70*/  MOV R7, UR7 ;  /* 0x0000000700077c02 */ /* 0x010fe20008000f00 */
[----:B------:R-:W-:Y:S01]  /*6a80*/  IMAD.U32 R6, RZ, RZ, UR6 ;  /* 0x00000006ff067e24 */ /* 0x000fe2000f8e00ff */
[----:B-----5:R-:W-:Y:S01]  /*6a90*/  MOV R11, UR5 ;  /* 0x00000005000b7c02 */ /* 0x020fe20008000f00 */
[----:B-1----:R-:W-:Y:S02]  /*6aa0*/  IMAD.U32 R10, RZ, RZ, UR4 ;  /* 0x00000004ff0a7e24 */ /* 0x002fe4000f8e00ff */
[----:B------:R-:W-:Y:S07]  /*6ab0*/  LEPC R20, `(.L_x_107) ;  /* 0x000000001014794e */ /* 0x000fee0000000000 */
[----:B---3--:R-:W-:Y:S05]  /*6ac0*/  CALL.ABS.NOINC R2 ;  /* 0x0000000002007343 */ /* 0x008fea0003c00000 */
.L_x_107:
[----:B------:R-:W-:Y:S05]  /*6ad0*/  WARPSYNC.ALL ;  /* 0x0000000000007948 */ /* 0x000fea0003800000 */
[C---:B------:R-:W-:Y:S01]  /*6ae0*/  R2UR UR4, R16.reuse ;  /* 0x00000000100472ca */ /* 0x040fe200000e0000 */
[----:B------:R-:W-:Y:S05]  /*6af0*/  VIADD R0, R16, 0x20 ;  /* 0x0000002010007836 */ /* 0x000fea0000000000 */
[----:B------:R-:W-:Y:S04]  /*6b00*/  SHF.R.U32.HI R0, RZ, 0x15, R0 ;  /* 0x00000015ff007819 */ /* 0x000fe80000011600 */
[----:B------:R-:W-:Y:S03]  /*6b10*/  LOP3.LUT P0, RZ, R0, 0x3, R17, 0x48, !PT ;  /* 0x0000000300ff7812 */ /* 0x000fe60007804811 */
[----:B------:R-:W2:Y:S10]  /*6b20*/  LDTM.x32 R184, tmem[UR4] ;  /* 0x0000000400b879ee */ /* 0x000eb400082c0000 */
[----:B--2---:R-:W-:Y:S05]  /*6b30*/  @!P0 BRA `(.L_x_108) ;  /* 0x0000000000408947 */ /* 0x004fea0003800000 */
        /* <DEDUP_REMOVED lines=16> */
.L_x_108:
[----:B------:R-:W-:Y:S05]  /*6c40*/  WARPSYNC.ALL ;  /* 0x0000000000007948 */ /* 0x000fea0003800000 */
[C---:B------:R-:W-:Y:S01]  /*6c50*/  R2UR UR4, R16.reuse ;  /* 0x00000000100472ca */ /* 0x040fe200000e0000 */
[----:B------:R-:W-:Y:S05]  /*6c60*/  VIADD R0, R16, 0x40 ;  /* 0x0000004010007836 */ /* 0x000fea0000000000 */
[----:B------:R-:W-:Y:S04]  /*6c70*/  SHF.R.U32.HI R0, RZ, 0x15, R0 ;  /* 0x00000015ff007819 */ /* 0x000fe80000011600 */
[----:B------:R-:W-:Y:S03]  /*6c80*/  LOP3.LUT P0, RZ, R0, 0x3, R17, 0x48, !PT ;  /* 0x0000000300ff7812 */ /* 0x000fe60007804811 */
[----:B------:R-:W2:Y:S10]  /*6c90*/  LDTM.x32 R152, tmem[UR4+0x20] ;  /* 0x00002004009879ee */ /* 0x000eb400082c0000 */
        /* <DEDUP_REMOVED lines=17> */
.L_x_109:
        /* <DEDUP_REMOVED lines=23> */
.L_x_110:
        /* <DEDUP_REMOVED lines=23> */
.L_x_111:
        /* <DEDUP_REMOVED lines=23> */
.L_x_112:
        /* <DEDUP_REMOVED lines=23> */
.L_x_113:
[----:B------:R-:W2:Y:S01]  /*7370*/  S2R R0, SR_TID.X ;  /* 0x0000000000007919 */ /* 0x000ea20000002100 */
[----:B------:R-:W-:Y:S05]  /*7380*/  WARPSYNC.ALL ;  /* 0x0000000000007948 */ /* 0x000fea0003800000 */
[----:B--2---:R-:W-:Y:S01]  /*7390*/  LOP3.LUT P1, RZ, R0, 0x60, RZ, 0xc0, !PT ;  /* 0x0000006000ff7812 */ /* 0x004fe2000782c0ff */
[----:B------:R-:W-:Y:S01]  /*73a0*/  STL [R1+0x118], R46 ;  /* 0x0001182e01007387 */ /* 0x000fe20000100800 */
[----:B------:R-:W-:Y:S01]  /*73b0*/  F2FP.F16.E4M3.UNPACK_B R3, R220 ;  /* 0x000000dcff03723e */ /* 0x000fe200020006ff */
[----:B---3--:R-:W-:Y:S01]  /*73c0*/  FMUL R0, R217, R184 ;  /* 0x000000b8d9007220 */ /* 0x008fe20000400000 */
[----:B------:R-:W-:Y:S01]  /*73d0*/  F2FP.F16.E4M3.UNPACK_B R220, R220.H1 ;  /* 0x000000dcffdc723e */ /* 0x000fe200030006ff */
[----:B------:R-:W-:Y:S01]  /*73e0*/  STL [R1+0x114], R47 ;  /* 0x0001142f01007387 */ /* 0x000fe20000100800 */
[-C--:B------:R-:W-:Y:S01]  /*73f0*/  F2FP.F16.E4M3.UNPACK_B R7, R221.reuse ;  /* 0x000000ddff07723e */ /* 0x080fe200020006ff */
[--C-:B------:R-:W-:Y:S01]  /*7400*/  HADD2.F32 R2, -RZ, R3.reuse.H0_H0 ;  /* 0x20000003ff027230 */ /* 0x100fe20000004100 */
[----:B------:R-:W-:Y:S01]  /*7410*/  F2FP.F16.E4M3.UNPACK_B R221, R221.H1 ;  /* 0x000000ddffdd723e */ /* 0x000fe200030006ff */
[----:B------:R2:W-:Y:S01]  /*7420*/  STL [R1+0x110], R48 ;  /* 0x0001103001007387 */ /* 0x0005e20000100800 */
[----:B------:R-:W-:Y:S01]  /*7430*/  HADD2.F32 R3, -RZ, R3.H1_H1 ;  /* 0x30000003ff037230 */ /* 0x000fe20000004100 */
[----:B------:R-:W-:Y:S01]  /*7440*/  F2FP.F16.E4M3.UNPACK_B R11, R222 ;  /* 0x000000deff0b723e */ /* 0x000fe200020006ff */
[----:B------:R-:W-:Y:S01]  /*7450*/  FFMA R0, R219, R2, R0 ;  /* 0x00000002db007223 */ /* 0x000fe20000000000 */
[----:B------:R3:W-:Y:S01]  /*7460*/  STL [R1+0x10c], R49 ;  /* 0x00010c3101007387 */ /* 0x0007e20000100800 */
[----:B------:R-:W-:Y:S01]  /*7470*/  FMUL R2, R217, R185 ;  /* 0x000000b9d9027220 */ /* 0x000fe20000400000 */
[--C-:B------:R-:W-:Y:S01]  /*7480*/  HADD2.F32 R4, -RZ, R220.reuse.H0_H0 ;  /* 0x200000dcff047230 */ /* 0x100fe20000004100 */
[----:B------:R-:W-:Y:S01]  /*7490*/  F2FP.F16.E4M3.UNPACK_B R222, R222.H1 ;  /* 0x000000deffde723e */ /* 0x000fe200030006ff */
[----:B------:R-:W-:Y:S01]  /*74a0*/  STL [R1+0x108], R50 ;  /* 0x0001083201007387 */ /* 0x000fe20000100800 */
[----:B------:R-:W-:Y:S01]  /*74b0*/  FFMA R2, R219, R3, R2 ;  /* 0x00000003db027223 */ /* 0x000fe20000000002 */
[----:B------:R-:W-:Y:S01]  /*74c0*/  FMUL R3, R217, R186 ;  /* 0x000000bad9037220 */ /* 0x000fe20000400000 */
[----:B------:R-:W-:Y:S01]  /*74d0*/  HADD2.F32 R5, -RZ, R220.H1_H1 ;  /* 0x300000dcff057230 */ /* 0x000fe20000004100 */
[----:B------:R-:W-:Y:S01]  /*74e0*/  STL [R1+0x104], R51 ;  /* 0x0001043301007387 */ /* 0x000fe20000100800 */
[----:B------:R-:W-:Y:S01]  /*74f0*/  F2FP.F16.E4M3.UNPACK_B R14, R223 ;  /* 0x000000dfff0e723e */ /* 0x000fe200020006ff */
[----:B------:R-:W-:Y:S01]  /*7500*/  FFMA R3, R219, R4, R3 ;  /* 0x00000004db037223 */ /* 0x000fe20000000003 */
[----:B------:R-:W-:Y:S01]  /*7510*/  FMUL R4, R217, R187 ;  /* 0x000000bbd9047220 */ /* 0x000fe20000400000 */
[----:B------:R-:W-:Y:S01]  /*7520*/  STL [R1+0x100], R52 ;  /* 0x0001003401007387 */ /* 0x000fe20000100800 */
[----:B------:R-:W-:Y:S01]  /*7530*/  F2FP.F16.E4M3.UNPACK_B R223, R223.H1 ;  /* 0x000000dfffdf723e */ /* 0x000fe200030006ff */
[--C-:B------:R-:W-:Y:S01]  /*7540*/  HADD2.F32 R6, -RZ, R7.reuse.H0_H0 ;  /* 0x20000007ff067230 */ /* 0x100fe20000004100 */
[----:B------:R-:W-:Y:S01]  /*7550*/  R2UR UR4, R16 ;  /* 0x00000000100472ca */ /* 0x000fe200000e0000 */
[----:B------:R-:W-:Y:S01]  /*7560*/  STL [R1+0xfc], R53 ;  /* 0x0000fc3501007387 */ /* 0x000fe20000100800 */
[-C--:B------:R-:W-:Y:S01]  /*7570*/  F2FP.F16.E4M3.UNPACK_B R19, R224.reuse ;  /* 0x000000e0ff13723e */ /* 0x080fe200020006ff */
[----:B------:R-:W-:Y:S01]  /*7580*/  FFMA R4, R219, R5, R4 ;  /* 0x00000005db047223 */ /* 0x000fe20000000004 */
[----:B------:R-:W-:Y:S01]  /*7590*/  F2FP.F16.E4M3.UNPACK_B R224, R224.H1 ;  /* 0x000000e0ffe0723e */ /* 0x000fe200030006ff */
[----:B------:R4:W-:Y:S01]  /*75a0*/  STL [R1+0xf8], R54 ;  /* 0x0000f83601007387 */ /* 0x0009e20000100800 */
[-C--:B--2---:R-:W-:Y:S01]  /*75b0*/  F2FP.F16.E4M3.UNPACK_B R48, R247.reuse ;  /* 0x000000f7ff30723e */ /* 0x084fe200020006ff */
[----:B------:R-:W-:Y:S01]  /*75c0*/  FMUL R5, R217, R188 ;  /* 0x000000bcd9057220 */ /* 0x000fe20000400000 */
[----:B------:R-:W-:Y:S01]  /*75d0*/  F2FP.F16.E4M3.UNPACK_B R47, R247.H1 ;  /* 0x000000f7ff2f723e */ /* 0x000fe200030006ff */
[----:B------:R-:W-:Y:S01]  /*75e0*/  STL [R1+0xf4], R55 ;  /* 0x0000f43701007387 */ /* 0x000fe20000100800 */
[----:B------:R-:W-:Y:S01]  /*75f0*/  F2FP.F16.E4M3.UNPACK_B R252, R246.H1 ;  /* 0x000000f6fffc723e */ /* 0x000fe200030006ff */
[----:B------:R-:W-:Y:S01]  /*7600*/  FFMA R5, R219, R6, R5 ;  /* 0x00000006db057223 */ /* 0x000fe20000000005 */
[C---:B---3--:R-:W-:Y:S01]  /*7610*/  PRMT R49, R47.reuse, 0x7610, R49 ;  /* 0x000076102f317816 */ /* 0x048fe20000000031 */
[----:B------:R-:W-:Y:S01]  /*7620*/  STL [R1+0x68], R216 ;  /* 0x000068d801007387 */ /* 0x000fe20000100800 */
[----:B------:R-:W-:Y:S01]  /*7630*/  PRMT R46, R47, 0x7632, R46 ;  /* 0x000076322f2e7816 */ /* 0x000fe2000000002e */
[----:B------:R-:W-:Y:S01]  /*7640*/  HADD2.F32 R7, -RZ, R7.H1_H1 ;  /* 0x30000007ff077230 */ /* 0x000fe20000004100 */
[----:B------:R-:W-:Y:S01]  /*7650*/  F2FP.SATFINITE.E4M3.F32.PACK_AB_MERGE_C R3, R4, R3, RZ ;  /* 0x000000030403723e */ /* 0x000fe200048070ff */
[C---:B------:R-:W-:Y:S01]  /*7660*/  FMUL R6, R217.reuse, R189 ;  /* 0x000000bdd9067220 */ /* 0x040fe20000400000 */
[--C-:B------:R-:W-:Y:S02]  /*7670*/  HADD2.F32 R8, -RZ, R221.reuse.H0_H0 ;  /* 0x200000ddff087230 */ /* 0x100fe40000004100 */
[----:B------:R-:W-:Y:S01]  /*7680*/  FMUL R184, R217, R207 ;  /* 0x000000cfd9b87220 */ /* 0x000fe20000400000 */
[----:B-1----:R-:W-:Y:S02]  /*7690*/  HADD2.F32 R9, -RZ, R221.H1_H1 ;  /* 0x300000ddff097230 */ /* 0x002fe40000004100 */
[----:B------:R-:W-:Y:S01]  /*76a0*/  FFMA R6, R219, R7, R6 ;  /* 0x00000007db067223 */ /* 0x000fe20000000006 */
[C---:B------:R-:W-:Y:S01]  /*76b0*/  FMUL R7, R217.reuse, R190 ;  /* 0x000000bed9077220 */ /* 0x040fe20000400000 */
[--C-:B------:R-:W-:Y:S02]  /*76c0*/  HADD2.F32 R10, -RZ, R11.reuse.H0_H0 ;  /* 0x2000000bff0a7230 */ /* 0x100fe40000004100 */
[----:B------:R-:W-:Y:S01]  /*76d0*/  FMUL R185, R217, R208 ;  /* 0x000000d0d9b97220 */ /* 0x000fe20000400000 */
[----:B------:R-:W-:Y:S02]  /*76e0*/  HADD2.F32 R11, -RZ, R11.H1_H1 ;  /* 0x3000000bff0b7230 */ /* 0x000fe40000004100 */
        /* <DEDUP_REMOVED lines=12> */
[C---:B------:R-:W-:Y:S01]  /*77b0*/  FMUL R14, R217.reuse, R197 ;  /* 0x000000c5d90e7220 */ /* 0x040fe20000400000 */
[--C-:B------:R-:W-:Y:S02]  /*77c0*/  HADD2.F32 R17, -RZ, R223.reuse.H0_H0 ;  /* 0x200000dfff117230 */ /* 0x100fe40000004100 */
[----:B------:R-:W-:Y:S01]  /*77d0*/  FMUL R188, R217, R211 ;  /* 0x000000d3d9bc7220 */ /* 0x000fe20000400000 */
[----:B------:R-:W-:Y:S01]  /*77e0*/  FFMA R10, R219, R11, R10 ;  /* 0x0000000bdb0a7223 */ /* 0x000fe2000000000a */
[C---:B------:R-:W-:Y:S01]  /*77f0*/  FMUL R11, R217.reuse, R194 ;  /* 0x000000c2d90b7220 */ /* 0x040fe20000400000 */
[----:B------:R-:W-:Y:S02]  /*7800*/  HADD2.F32 R18, -RZ, R223.H1_H1 ;  /* 0x300000dfff127230 */ /* 0x000fe40000004100 */
[----:B------:R-:W-:Y:S01]  /*7810*/  FMUL R189, R217, R212 ;  /* 0x000000d4d9bd7220 */ /* 0x000fe20000400000 */
[--C-:B------:R-:W-:Y:S02]  /*7820*/  HADD2.F32 R20, -RZ, R19.reuse.H0_H0 ;  /* 0x20000013ff147230 */ /* 0x100fe40000004100 */
[----:B------:R-:W-:Y:S01]  /*7830*/  FFMA R11, R219, R12, R11 ;  /* 0x0000000cdb0b7223 */ /* 0x000fe2000000000b */
[C---:B------:R-:W-:Y:S01]  /*7840*/  FMUL R12, R217.reuse, R195 ;  /* 0x000000c3d90c7220 */ /* 0x040fe20000400000 */
[----:B------:R-:W-:Y:S02]  /*7850*/  HADD2.F32 R21, -RZ, R19.H1_H1 ;  /* 0x30000013ff157230 */ /* 0x000fe40000004100 */
[----:B------:R-:W-:Y:S01]  /*7860*/  FMUL R19, R217, R202 ;  /* 0x000000cad9137220 */ /* 0x000fe20000400000 */
[--C-:B------:R-:W-:Y:S02]  /*7870*/  HADD2.F32 R22, -RZ, R224.reuse.H0_H0 ;  /* 0x200000e0ff167230 */ /* 0x100fe40000004100 */
[----:B------:R-:W-:Y:S01]  /*7880*/  FFMA R12, R219, R13, R12 ;  /* 0x0000000ddb0c7223 */ /* 0x000fe2000000000c */
[C---:B------:R-:W-:Y:S01]  /*7890*/  FMUL R13, R217.reuse, R196 ;  /* 0x000000c4d90d7220 */ /* 0x040fe20000400000 */
[----:B------:R-:W-:Y:S01]  /*78a0*/  HADD2.F32 R23, -RZ, R224.H1_H1 ;  /* 0x300000e0ff177230 */ /* 0x000fe20000004100 */
[----:B------:R-:W-:Y:S01]  /*78b0*/  F2FP.F16.E4M3.UNPACK_B R196, R226 ;  /* 0x000000e2ffc4723e */ /* 0x000fe200020006ff */
[----:B------:R-:W-:Y:S01]  /*78c0*/  FMUL R190, R217, R213 ;  /* 0x000000d5d9be7220 */ /* 0x000fe20000400000 */
[----:B------:R-:W-:Y:S01]  /*78d0*/  FFMA R13, R219, R15, R13 ;  /* 0x0000000fdb0d7223 */ /* 0x000fe2000000000d */
[----:B------:R-:W-:Y:S01]  /*78e0*/  FMUL R15, R217, R198 ;  /* 0x000000c6d90f7220 */ /* 0x000fe20000400000 */
[----:B------:R-:W-:Y:S01]  /*78f0*/  FFMA R14, R219, R16, R14 ;  /* 0x00000010db0e7223 */ /* 0x000fe2000000000e */
[----:B------:R-:W-:Y:S01]  /*7900*/  FMUL R16, R217, R199 ;  /* 0x000000c7d9107220 */ /* 0x000fe20000400000 */
[----:B------:R-:W-:Y:S01]  /*7910*/  F2FP.F16.E4M3.UNPACK_B R226, R226.H1 ;  /* 0x000000e2ffe2723e */ /* 0x000fe200030006ff */
[----:B------:R-:W-:Y:S01]  /*7920*/  FFMA R15, R219, R17, R15 ;  /* 0x00000011db0f7223 */ /* 0x000fe2000000000f */
[----:B------:R-:W-:Y:S01]  /*7930*/  FMUL R17, R217, R200 ;  /* 0x000000c8d9117220 */ /* 0x000fe20000400000 */
[----:B------:R-:W-:Y:S01]  /*7940*/  FFMA R16, R219, R18, R16 ;  /* 0x00000012db107223 */ /* 0x000fe20000000010 */
[----:B------:R-:W-:Y:S01]  /*7950*/  FMUL R18, R217, R201 ;  /* 0x000000c9d9127220 */ /* 0x000fe20000400000 */
[----:B------:R-:W-:Y:S01]  /*7960*/  F2FP.F16.E4M3.UNPACK_B R198, R227 ;  /* 0x000000e3ffc6723e */ /* 0x000fe200020006ff */
[C---:B------:R-:W-:Y:S01]  /*7970*/  FFMA R17, R219.reuse, R20, R17 ;  /* 0x00000014db117223 */ /* 0x040fe20000000011 */
[C---:B----4-:R-:W-:Y:S01]  /*7980*/  PRMT R54, R48.reuse, 0x7632, R54 ;  /* 0x0000763230367816 */ /* 0x050fe20000000036 */
[C---:B------:R-:W-:Y:S01]  /*7990*/  FFMA R18, R219.reuse, R21, R18 ;  /* 0x00000015db127223 */ /* 0x040fe20000000012 */
[----:B------:R-:W-:Y:S01]  /*79a0*/  FFMA R19, R219, R22, R19 ;  /* 0x00000016db137223 */ /* 0x000fe20000000013 */
[----:B------:R-:W-:Y:S01]  /*79b0*/  PRMT R51, R48, 0x7610, R51 ;  /* 0x0000761030337816 */ /* 0x000fe20000000033 */
[----:B------:R-:W-:Y:S01]  /*79c0*/  STL [R1+0xe0], R17 ;  /* 0x0000e01101007387 */ /* 0x000fe20000100800 */
[----:B------:R-:W-:Y:S01]  /*79d0*/  F2FP.F16.E4M3.UNPACK_B R21, R225 ;  /* 0x000000e1ff15723e */ /* 0x000fe200020006ff */
[C---:B------:R-:W-:Y:S01]  /*79e0*/  FMUL R20, R217.reuse, R203 ;  /* 0x000000cbd9147220 */ /* 0x040fe20000400000 */
[----:B------:R-:W-:Y:S01]  /*79f0*/  F2FP.F16.E4M3.UNPACK_B R225, R225.H1 ;  /* 0x000000e1ffe1723e */ /* 0x000fe200030006ff */
[----:B------:R-:W-:Y:S01]  /*7a00*/  STL [R1+0xe4], R18 ;  /* 0x0000e41201007387 */ /* 0x000fe20000100800 */
[----:B------:R-:W-:Y:S01]  /*7a10*/  FMUL R22, R217, R205 ;  /* 0x000000cdd9167220 */ /* 0x000fe20000400000 */
[--C-:B------:R-:W-:Y:S02]  /*7a20*/  HADD2.F32 R193, -RZ, R21.reuse.H0_H0 ;  /* 0x20000015ffc17230 */ /* 0x100fe40000004100 */
[----:B------:R-:W-:Y:S01]  /*7a30*/  FFMA R20, R219, R23, R20 ;  /* 0x00000017db147223 */ /* 0x000fe20000000014 */
[----:B------:R-:W-:Y:S01]  /*7a40*/  STL [R1+0xec], R19 ;  /* 0x0000ec1301007387 */ /* 0x000fe20000100800 */
[----:B------:R-:W-:Y:S02]  /*7a50*/  HADD2.F32 R194, -RZ, R21.H1_H1 ;  /* 0x30000015ffc27230 */ /* 0x000fe40000004100 */
[C---:B------:R-:W-:Y:S01]  /*7a60*/  FMUL R21, R217.reuse, R204 ;  /* 0x000000ccd9157220 */ /* 0x040fe20000400000 */
[----:B------:R-:W-:Y:S01]  /*7a70*/  FMUL R23, R217, R206 ;  /* 0x000000ced9177220 */ /* 0x000fe20000400000 */
[----:B------:R-:W-:Y:S01]  /*7a80*/  STL [R1+0xf0], R20 ;  /* 0x0000f01401007387 */ /* 0x000fe20000100800 */
[----:B------:R-:W-:Y:S01]  /*7a90*/  F2FP.F16.E4M3.UNPACK_B R227, R227.H1 ;  /* 0x000000e3ffe3723e */ /* 0x000fe200030006ff */
[C---:B------:R-:W-:Y:S01]  /*7aa0*/  FFMA R21, R219.reuse, R193, R21 ;  /* 0x000000c1db157223 */ /* 0x040fe20000000015 */
[--C-:B------:R-:W-:Y:S02]  /*7ab0*/  HADD2.F32 R193, -RZ, R225.reuse.H0_H0 ;  /* 0x200000e1ffc17230 */ /* 0x100fe40000004100 */
[----:B------:R-:W-:Y:S01]  /*7ac0*/  FFMA R22, R219, R194, R22 ;  /* 0x000000c2db167223 */ /* 0x000fe20000000016 */
[----:B------:R-:W-:Y:S02]  /*7ad0*/  HADD2.F32 R195, -RZ, R225.H1_H1 ;  /* 0x300000e1ffc37230 */ /* 0x000fe40000004100 */
[----:B------:R-:W-:Y:S01]  /*7ae0*/  FMUL R191, R217, R214 ;  /* 0x000000d6d9bf7220 */ /* 0x000fe20000400000 */
[----:B------:R-:W-:Y:S01]  /*7af0*/  STL [R1+0xb4], R21 ;  /* 0x0000b41501007387 */ /* 0x000fe20000100800 */
[----:B------:R-:W-:Y:S01]  /*7b00*/  F2FP.F16.E4M3.UNPACK_B R199, R229 ;  /* 0x000000e5ffc7723e */ /* 0x000fe200020006ff */
[C---:B------:R-:W-:Y:S01]  /*7b10*/  FFMA R23, R219.reuse, R193, R23 ;  /* 0x000000c1db177223 */ /* 0x040fe20000000017 */
[----:B------:R-:W-:Y:S01]  /*7b20*/  F2FP.F16.E4M3.UNPACK_B R229, R229.H1 ;  /* 0x000000e5ffe5723e */ /* 0x000fe200030006ff */
[----:B------:R-:W-:Y:S01]  /*7b30*/  STL [R1+0xb8], R22 ;  /* 0x0000b81601007387 */ /* 0x000fe20000100800 */
[-C--:B------:R-:W-:Y:S01]  /*7b40*/  F2FP.F16.E4M3.UNPACK_B R201, R230.reuse ;  /* 0x000000e6ffc9723e */ /* 0x080fe200020006ff */
[--C-:B------:R-:W-:Y:S01]  /*7b50*/  HADD2.F32 R194, -RZ, R196.reuse.H0_H0 ;  /* 0x200000c4ffc27230 */ /* 0x100fe20000004100 */
[----:B------:R-:W-:Y:S01]  /*7b60*/  F2FP.F16.E4M3.UNPACK_B R230, R230.H1 ;  /* 0x000000e6ffe6723e */ /* 0x000fe200030006ff */
[----:B------:R-:W-:Y:S01]  /*7b70*/  STL [R1+0xd0], R23 ;  /* 0x0000d01701007387 */ /* 0x000fe20000100800 */
[----:B------:R-:W-:Y:S01]  /*7b80*/  F2FP.F16.E4M3.UNPACK_B R203, R231 ;  /* 0x000000e7ffcb723e */ /* 0x000fe200020006ff */
[C---:B------:R-:W-:Y:S01]  /*7b90*/  FFMA R184, R219.reuse, R195, R184 ;  /* 0x000000c3dbb87223 */ /* 0x040fe200000000b8 */
[----:B------:R-:W-:Y:S01]  /*7ba0*/  F2FP.F16.E4M3.UNPACK_B R231, R231.H1 ;  /* 0x000000e7ffe7723e */ /* 0x000fe200030006ff */
[----:B------:R-:W-:Y:S02]  /*7bb0*/  HADD2.F32 R196, -RZ, R196.H1_H1 ;  /* 0x300000c4ffc47230 */ /* 0x000fe40000004100 */
[C---:B------:R-:W-:Y:S01]  /*7bc0*/  FFMA R185, R219.reuse, R194, R185 ;  /* 0x000000c2dbb97223 */ /* 0x040fe200000000b9 */
[--C-:B------:R-:W-:Y:S01]  /*7bd0*/  HADD2.F32 R193, -RZ, R226.reuse.H0_H0 ;  /* 0x200000e2ffc17230 */ /* 0x100fe20000004100 */
[----:B------:R-:W-:Y:S01]  /*7be0*/  STL [R1+0xd4], R184 ;  /* 0x0000d4b801007387 */ /* 0x000fe20000100800 */
[----:B------:R-:W-:Y:S01]  /*7bf0*/  F2FP.F16.E4M3.UNPACK_B R200, R232 ;  /* 0x000000e8ffc8723e */ /* 0x000fe200020006ff */
[C---:B------:R-:W-:Y:S01]  /*7c00*/  FFMA R186, R219.reuse, R196, R186 ;  /* 0x000000c4dbba7223 */ /* 0x040fe200000000ba */
[-C--:B------:R-:W-:Y:S01]  /*7c10*/  F2FP.F16.E4M3.UNPACK_B R196, R228.reuse ;  /* 0x000000e4ffc4723e */ /* 0x080fe200020006ff */
[----:B------:R-:W-:Y:S01]  /*7c20*/  STL [R1+0xbc], R185 ;  /* 0x0000bcb901007387 */ /* 0x000fe20000100800 */
[----:B------:R-:W-:Y:S01]  /*7c30*/  F2FP.F16.E4M3.UNPACK_B R228, R228.H1 ;  /* 0x000000e4ffe4723e */ /* 0x000fe200030006ff */
[----:B------:R-:W-:Y:S01]  /*7c40*/  HADD2.F32 R197, -RZ, R226.H1_H1 ;  /* 0x300000e2ffc57230 */ /* 0x000fe20000004100 */
[----:B------:R-:W-:Y:S01]  /*7c50*/  F2FP.F16.E4M3.UNPACK_B R232, R232.H1 ;  /* 0x000000e8ffe8723e */ /* 0x000fe200030006ff */
[----:B------:R-:W-:Y:S01]  /*7c60*/  STL [R1+0xc0], R186 ;  /* 0x0000c0ba01007387 */ /* 0x000fe20000100800 */
[----:B------:R-:W-:Y:S01]  /*7c70*/  F2FP.F16.E4M3.UNPACK_B R202, R233 ;  /* 0x000000e9ffca723e */ /* 0x000fe200020006ff */
[C---:B------:R-:W-:Y:S01]  /*7c80*/  FFMA R187, R219.reuse, R193, R187 ;  /* 0x000000c1dbbb7223 */ /* 0x040fe200000000bb */
[----:B------:R-:W-:Y:S01]  /*7c90*/  F2FP.F16.E4M3.UNPACK_B R233, R233.H1 ;  /* 0x000000e9ffe9723e */ /* 0x000fe200030006ff */
[--C-:B------:R-:W-:Y:S02]  /*7ca0*/  HADD2.F32 R195, -RZ, R198.reuse.H0_H0 ;  /* 0x200000c6ffc37230 */ /* 0x100fe40000004100 */
[C---:B------:R-:W-:Y:S01]  /*7cb0*/  FFMA R188, R219.reuse, R197, R188 ;  /* 0x000000c5dbbc7223 */ /* 0x040fe200000000bc */
[----:B------:R-:W-:Y:S01]  /*7cc0*/  HADD2.F32 R198, -RZ, R198.H1_H1 ;  /* 0x300000c6ffc67230 */ /* 0x000fe20000004100 */
[----:B------:R-:W-:Y:S01]  /*7cd0*/  STL [R1+0xc8], R187 ;  /* 0x0000c8bb01007387 */ /* 0x000fe20000100800 */
[-C--:B------:R-:W-:Y:S01]  /*7ce0*/  F2FP.F16.E4M3.UNPACK_B R205, R234.reuse ;  /* 0x000000eaffcd723e */ /* 0x080fe200020006ff */
[C---:B------:R-:W-:Y:S01]  /*7cf0*/  FFMA R189, R219.reuse, R195, R189 ;  /* 0x000000c3dbbd7223 */ /* 0x040fe200000000bd */
[----:B------:R-:W-:Y:S01]  /*7d00*/  F2FP.F16.E4M3.UNPACK_B R234, R234.H1 ;  /* 0x000000eaffea723e */ /* 0x000fe200030006ff */
[----:B------:R-:W-:Y:S01]  /*7d10*/  STL [R1+0xcc], R188 ;  /* 0x0000ccbc01007387 */ /* 0x000fe20000100800 */
[-C--:B------:R-:W-:Y:S01]  /*7d20*/  F2FP.F16.E4M3.UNPACK_B R207, R235.reuse ;  /* 0x000000ebffcf723e */ /* 0x080fe200020006ff */
[--C-:B------:R-:W-:Y:S01]  /*7d30*/  HADD2.F32 R193, -RZ, R227.reuse.H0_H0 ;  /* 0x200000e3ffc17230 */ /* 0x100fe20000004100 */
[----:B------:R-:W-:Y:S01]  /*7d40*/  F2FP.F16.E4M3.UNPACK_B R235, R235.H1 ;  /* 0x000000ebffeb723e */ /* 0x000fe200030006ff */
[----:B------:R-:W-:Y:S01]  /*7d50*/  STL [R1+0xb0], R189 ;  /* 0x0000b0bd01007387 */ /* 0x000fe20000100800 */
[-C--:B------:R-:W-:Y:S01]  /*7d60*/  F2FP.F16.E4M3.UNPACK_B R204, R239.reuse ;  /* 0x000000efffcc723e */ /* 0x080fe200020006ff */
[C---:B------:R-:W-:Y:S01]  /*7d70*/  FFMA R190, R219.reuse, R198, R190 ;  /* 0x000000c6dbbe7223 */ /* 0x040fe200000000be */
[----:B------:R-:W-:Y:S01]  /*7d80*/  F2FP.F16.E4M3.UNPACK_B R239, R239.H1 ;  /* 0x000000efffef723e */ /* 0x000fe200030006ff */
[----:B------:R-:W-:Y:S02]  /*7d90*/  HADD2.F32 R194, -RZ, R227.H1_H1 ;  /* 0x300000e3ffc27230 */ /* 0x000fe40000004100 */
[----:B------:R-:W-:Y:S01]  /*7da0*/  FFMA R191, R219, R193, R191 ;  /* 0x000000c1dbbf7223 */ /* 0x000fe200000000bf */
[----:B------:R-:W-:Y:S01]  /*7db0*/  FMUL R192, R217, R215 ;  /* 0x000000d7d9c07220 */ /* 0x000fe20000400000 */
[----:B------:R-:W-:Y:S01]  /*7dc0*/  STL [R1+0xc4], R190 ;  /* 0x0000c4be01007387 */ /* 0x000fe20000100800 */
[-C--:B------:R-:W-:Y:S01]  /*7dd0*/  F2FP.F16.E4M3.UNPACK_B R206, R240.reuse ;  /* 0x000000f0ffce723e */ /* 0x080fe200020006ff */
[--C-:B------:R-:W-:Y:S01]  /*7de0*/  HADD2.F32 R195, -RZ, R196.reuse.H0_H0 ;  /* 0x200000c4ffc37230 */ /* 0x100fe20000004100 */
[----:B------:R-:W-:Y:S01]  /*7df0*/  F2FP.F16.E4M3.UNPACK_B R240, R240.H1 ;  /* 0x000000f0fff0723e */ /* 0x000fe200030006ff */
[----:B------:R-:W-:Y:S01]  /*7e00*/  STL [R1+0xd8], R191 ;  /* 0x0000d8bf01007387 */ /* 0x000fe20000100800 */
[-C--:B------:R-:W-:Y:S01]  /*7e10*/  F2FP.F16.E4M3.UNPACK_B R208, R241.reuse ;  /* 0x000000f1ffd0723e */ /* 0x080fe200020006ff */
[----:B------:R-:W-:Y:S01]  /*7e20*/  FFMA R192, R219, R194, R192 ;  /* 0x000000c2dbc07223 */ /* 0x000fe200000000c0 */
[----:B------:R-:W-:Y:S01]  /*7e30*/  F2FP.F16.E4M3.UNPACK_B R241, R241.H1 ;  /* 0x000000f1fff1723e */ /* 0x000fe200030006ff */
[----:B------:R-:W-:Y:S02]  /*7e40*/  HADD2.F32 R196, -RZ, R196.H1_H1 ;  /* 0x300000c4ffc47230 */ /* 0x000fe40000004100 */
[C---:B------:R-:W-:Y:S01]  /*7e50*/  FMUL R152, R217.reuse, R152 ;  /* 0x00000098d9987220 */ /* 0x040fe20000400000 */
[C---:B------:R-:W-:Y:S01]  /*7e60*/  FMUL R153, R217.reuse, R153 ;  /* 0x00000099d9997220 */ /* 0x040fe20000400000 */
[----:B------:R-:W-:Y:S01]  /*7e70*/  STL [R1+0xdc], R192 ;  /* 0x0000dcc001007387 */ /* 0x000fe20000100800 */
[-C--:B------:R-:W-:Y:S01]  /*7e80*/  F2FP.F16.E4M3.UNPACK_B R209, R242.reuse ;  /* 0x000000f2ffd1723e */ /* 0x080fe200020006ff */
[--C-:B------:R-:W-:Y:S01]  /*7e90*/  HADD2.F32 R193, -RZ, R228.reuse.H0_H0 ;  /* 0x200000e4ffc17230 */ /* 0x100fe20000004100 */
[----:B------:R-:W-:Y:S01]  /*7ea0*/  F2FP.F16.E4M3.UNPACK_B R242, R242.H1 ;  /* 0x000000f2fff2723e */ /* 0x000fe200030006ff */
[----:B------:R-:W-:Y:S01]  /*7eb0*/  FMUL R154, R217, R154 ;  /* 0x0000009ad99a7220 */ /* 0x000fe20000400000 */
[C---:B------:R-:W-:Y:S01]  /*7ec0*/  FFMA R152, R219.reuse, R195, R152 ;  /* 0x000000c3db987223 */ /* 0x040fe20000000098 */
[C---:B------:R-:W-:Y:S01]  /*7ed0*/  FFMA R153, R219.reuse, R196, R153 ;  /* 0x000000c4db997223 */ /* 0x040fe20000000099 */
[----:B------:R-:W-:Y:S02]  /*7ee0*/  HADD2.F32 R197, -RZ, R228.H1_H1 ;  /* 0x300000e4ffc57230 */ /* 0x000fe40000004100 */
[----:B------:R-:W-:Y:S01]  /*7ef0*/  FFMA R154, R219, R193, R154 ;  /* 0x000000c1db9a7223 */ /* 0x000fe2000000009a */
[--C-:B------:R-:W-:Y:S01]  /*7f00*/  HADD2.F32 R193, -RZ, R199.reuse.H0_H0 ;  /* 0x200000c7ffc17230 */ /* 0x100fe20000004100 */
[----:B------:R-:W-:Y:S01]  /*7f10*/  STL [R1+0xac], R152 ;  /* 0x0000ac9801007387 */ /* 0x000fe20000100800 */
[----:B------:R-:W-:Y:S01]  /*7f20*/  F2FP.F16.E4M3.UNPACK_B R211, R243 ;  /* 0x000000f3ffd3723e */ /* 0x000fe200020006ff */
[C---:B------:R-:W-:Y:S01]  /*7f30*/  FMUL R155, R217.reuse, R155 ;  /* 0x0000009bd99b7220 */ /* 0x040fe20000400000 */
[----:B------:R-:W-:Y:S01]  /*7f40*/  F2FP.F16.E4M3.UNPACK_B R243, R243.H1 ;  /* 0x000000f3fff3723e */ /* 0x000fe200030006ff */
[----:B------:R-:W-:Y:S01]  /*7f50*/  STL [R1+0xe8], R153 ;  /* 0x0000e89901007387 */ /* 0x000fe20000100800 */
[----:B------:R-:W-:Y:S01]  /*7f60*/  F2FP.F16.E4M3.UNPACK_B R228, R245.H1 ;  /* 0x000000f5ffe4723e */ /* 0x000fe200030006ff */
[----:B------:R-:W-:Y:S01]  /*7f70*/  FMUL R156, R217, R156 ;  /* 0x0000009cd99c7220 */ /* 0x000fe20000400000 */
[----:B------:R-:W-:Y:S01]  /*7f80*/  F2FP.F16.E4M3.UNPACK_B R215, R249 ;  /* 0x000000f9ffd7723e */ /* 0x000fe200020006ff */
[C---:B------:R-:W-:Y:S01]  /*7f90*/  FFMA R155, R219.reuse, R197, R155 ;  /* 0x000000c5db9b7223 */ /* 0x040fe2000000009b */
[----:B------:R-:W-:Y:S02]  /*7fa0*/  HADD2.F32 R194, -RZ, R199.H1_H1 ;  /* 0x300000c7ffc27230 */ /* 0x000fe40000004100 */
[----:B------:R-:W-:Y:S01]  /*7fb0*/  FFMA R156, R219, R193, R156 ;  /* 0x000000c1db9c7223 */ /* 0x000fe2000000009c */
[C---:B------:R-:W-:Y:S01]  /*7fc0*/  FMUL R157, R217.reuse, R157 ;  /* 0x0000009dd99d7220 */ /* 0x040fe20000400000 */
[--C-:B------:R-:W-:Y:S02]  /*7fd0*/  HADD2.F32 R193, -RZ, R229.reuse.H0_H0 ;  /* 0x200000e5ffc17230 */ /* 0x100fe40000004100 */
[----:B------:R-:W-:Y:S01]  /*7fe0*/  FMUL R125, R217, R125 ;  /* 0x0000007dd97d7220 */ /* 0x000fe20000400000 */
[----:B------:R-:W-:Y:S01]  /*7ff0*/  HADD2.F32 R195, -RZ, R229.H1_H1 ;  /* 0x300000e5ffc37230 */ /* 0x000fe20000004100 */
[----:B------:R-:W-:Y:S01]  /*8000*/  STL [R1+0xa4], R156 ;  /* 0x0000a49c01007387 */ /* 0x000fe20000100800 */
[----:B------:R-:W-:Y:S01]  /*8010*/  F2FP.F16.E4M3.UNPACK_B R199, R236 ;  /* 0x000000ecffc7723e */ /* 0x000fe200020006ff */
[----:B------:R-:W-:Y:S01]  /*8020*/  FFMA R157, R219, R194, R157 ;  /* 0x000000c2db9d7223 */ /* 0x000fe2000000009d */
[----:B------:R-:W-:Y:S01]  /*8030*/  F2FP.F16.E4M3.UNPACK_B R236, R236.H1 ;  /* 0x000000ecffec723e */ /* 0x000fe200030006ff */
[--C-:B------:R-:W-:Y:S02]  /*8040*/  HADD2.F32 R197, -RZ, R230.reuse.H1_H1 ;  /* 0x300000e6ffc57230 */ /* 0x100fe40000004100 */
[C---:B------:R-:W-:Y:S01]  /*8050*/  FMUL R128, R217.reuse, R128 ;  /* 0x00000080d9807220 */ /* 0x040fe20000400000 */
[C---:B------:R-:W-:Y:S01]  /*8060*/  FMUL R132, R217.reuse, R132 ;  /* 0x00000084d9847220 */ /* 0x040fe20000400000 */
[----:B------:R-:W-:Y:S01]  /*8070*/  STL [R1+0xa8], R157 ;  /* 0x0000a89d01007387 */ /* 0x000fe20000100800 */
[----:B------:R-:W-:Y:S01]  /*8080*/  F2FP.F16.E4M3.UNPACK_B R222, R249.H1 ;  /* 0x000000f9ffde723e */ /* 0x000fe200030006ff */
[C---:B------:R-:W-:Y:S01]  /*8090*/  FMUL R158, R217.reuse, R158 ;  /* 0x0000009ed99e7220 */ /* 0x040fe20000400000 */
[----:B------:R-:W-:Y:S01]  /*80a0*/  F2FP.F16.E4M3.UNPACK_B R247, R251.H1 ;  /* 0x000000fbfff7723e */ /* 0x000fe200030006ff */
[----:B------:R-:W2:Y:S01]  /*80b0*/  LDL.LU R50, [R1+0x4] ;  /* 0x0000040001327983 */ /* 0x000ea20000300800 */
[----:B------:R-:W-:Y:S01]  /*80c0*/  F2FP.F16.E4M3.UNPACK_B R226, R250 ;  /* 0x000000faffe2723e */ /* 0x000fe200020006ff */
[--C-:B------:R-:W-:Y:S02]  /*80d0*/  HADD2.F32 R194, -RZ, R201.reuse.H0_H0 ;  /* 0x200000c9ffc27230 */ /* 0x100fe40000004100 */
[C---:B------:R-:W-:Y:S01]  /*80e0*/  FMUL R159, R217.reuse, R159 ;  /* 0x0000009fd99f7220 */ /* 0x040fe20000400000 */
[----:B------:R-:W3:Y:S01]  /*80f0*/  LDL.LU R48, [R1+0x8] ;  /* 0x0000080001307983 */ /* 0x000ee20000300800 */
[----:B------:R-:W-:Y:S01]  /*8100*/  FMUL R160, R217, R160 ;  /* 0x000000a0d9a07220 */ /* 0x000fe20000400000 */
[----:B------:R-:W-:Y:S01]  /*8110*/  HADD2.F32 R196, -RZ, R201.H1_H1 ;  /* 0x300000c9ffc47230 */ /* 0x000fe20000004100 */
[----:B------:R-:W-:Y:S01]  /*8120*/  F2FP.F16.E4M3.UNPACK_B R201, R237 ;  /* 0x000000edffc9723e */ /* 0x000fe200020006ff */
[----:B------:R-:W-:Y:S01]  /*8130*/  FFMA R158, R219, R193, R158 ;  /* 0x000000c1db9e7223 */ /* 0x000fe2000000009e */
[----:B------:R-:W-:Y:S01]  /*8140*/  F2FP.F16.E4M3.UNPACK_B R237, R237.H1 ;  /* 0x000000edffed723e */ /* 0x000fe200030006ff */
[----:B------:R-:W-:Y:S02]  /*8150*/  HADD2.F32 R193, -RZ, R230.H0_H0 ;  /* 0x200000e6ffc17230 */ /* 0x000fe40000004100 */
[C---:B------:R-:W-:Y:S01]  /*8160*/  FMUL R161, R217.reuse, R161 ;  /* 0x000000a1d9a17220 */ /* 0x040fe20000400000 */
[----:B------:R-:W-:Y:S01]  /*8170*/  FMUL R162, R217, R162 ;  /* 0x000000a2d9a27220 */ /* 0x000fe20000400000 */
[C---:B------:R-:W-:Y:S01]  /*8180*/  FFMA R159, R219.reuse, R195, R159 ;  /* 0x000000c3db9f7223 */ /* 0x040fe2000000009f */
[C---:B------:R-:W-:Y:S01]  /*8190*/  FFMA R160, R219.reuse, R194, R160 ;  /* 0x000000c2dba07223 */ /* 0x040fe200000000a0 */
[----:B------:R-:W-:Y:S01]  /*81a0*/  FFMA R161, R219, R196, R161 ;  /* 0x000000c4dba17223 */ /* 0x000fe200000000a1 */
[----:B------:R-:W-:Y:S01]  /*81b0*/  FMUL R163, R217, R163 ;  /* 0x000000a3d9a37220 */ /* 0x000fe20000400000 */
[--C-:B------:R-:W-:Y:S02]  /*81c0*/  HADD2.F32 R195, -RZ, R203.reuse.H0_H0 ;  /* 0x200000cbffc37230 */ /* 0x100fe40000004100 */
[----:B------:R-:W-:Y:S01]  /*81d0*/  FFMA R162, R219, R193, R162 ;  /* 0x000000c1dba27223 */ /* 0x000fe200000000a2 */
[C---:B------:R-:W-:Y:S01]  /*81e0*/  FMUL R164, R217.reuse, R164 ;  /* 0x000000a4d9a47220 */ /* 0x040fe20000400000 */
[----:B------:R-:W-:Y:S01]  /*81f0*/  HADD2.F32 R198, -RZ, R203.H1_H1 ;  /* 0x300000cbffc67230 */ /* 0x000fe20000004100 */
[-C--:B------:R-:W-:Y:S01]  /*8200*/  F2FP.F16.E4M3.UNPACK_B R203, R238.reuse ;  /* 0x000000eeffcb723e */ /* 0x080fe200020006ff */
[----:B------:R-:W4:Y:S01]  /*8210*/  LDL.LU R47, [R1+0xc] ;  /* 0x00000c00012f7983 */ /* 0x000f220000300800 */
[----:B------:R-:W-:Y:S01]  /*8220*/  F2FP.F16.E4M3.UNPACK_B R238, R238.H1 ;  /* 0x000000eeffee723e */ /* 0x000fe200030006ff */
[--C-:B------:R-:W-:Y:S02]  /*8230*/  HADD2.F32 R193, -RZ, R231.reuse.H0_H0 ;  /* 0x200000e7ffc17230 */ /* 0x100fe40000004100 */
[C---:B------:R-:W-:Y:S01]  /*8240*/  FMUL R165, R217.reuse, R165 ;  /* 0x000000a5d9a57220 */ /* 0x040fe20000400000 */
[----:B------:R-:W-:Y:S01]  /*8250*/  FMUL R166, R217, R166 ;  /* 0x000000a6d9a67220 */ /* 0x000fe20000400000 */
[C---:B------:R-:W-:Y:S01]  /*8260*/  FFMA R163, R219.reuse, R197, R163 ;  /* 0x000000c5dba37223 */ /* 0x040fe200000000a3 */
[C---:B------:R-:W-:Y:S01]  /*8270*/  FFMA R164, R219.reuse, R195, R164 ;  /* 0x000000c3dba47223 */ /* 0x040fe200000000a4 */
[----:B------:R-:W-:Y:S02]  /*8280*/  HADD2.F32 R194, -RZ, R231.H1_H1 ;  /* 0x300000e7ffc27230 */ /* 0x000fe40000004100 */
[----:B------:R-:W-:Y:S01]  /*8290*/  FFMA R165, R219, R198, R165 ;  /* 0x000000c6dba57223 */ /* 0x000fe200000000a5 */
[----:B------:R-:W-:Y:S01]  /*82a0*/  FMUL R167, R217, R167 ;  /* 0x000000a7d9a77220 */ /* 0x000fe20000400000 */
[--C-:B------:R-:W-:Y:S02]  /*82b0*/  HADD2.F32 R195, -RZ, R200.reuse.H0_H0 ;  /* 0x200000c8ffc37230 */ /* 0x100fe40000004100 */
[----:B------:R-:W-:Y:S01]  /*82c0*/  FFMA R166, R219, R193, R166 ;  /* 0x000000c1dba67223 */ /* 0x000fe200000000a6 */
[C---:B------:R-:W-:Y:S01]  /*82d0*/  FMUL R168, R217.reuse, R168 ;  /* 0x000000a8d9a87220 */ /* 0x040fe20000400000 */
[----:B------:R-:W-:Y:S01]  /*82e0*/  HADD2.F32 R196, -RZ, R200.H1_H1 ;  /* 0x300000c8ffc47230 */ /* 0x000fe20000004100 */
[----:B------:R-:W-:Y:S01]  /*82f0*/  F2FP.F16.E4M3.UNPACK_B R200, R244 ;  /* 0x000000f4ffc8723e */ /* 0x000fe200020006ff */
[C---:B------:R-:W-:Y:S01]  /*8300*/  FMUL R169, R217.reuse, R169 ;  /* 0x000000a9d9a97220 */ /* 0x040fe20000400000 */
[--C-:B------:R-:W-:Y:S02]  /*8310*/  HADD2.F32 R193, -RZ, R232.reuse.H0_H0 ;  /* 0x200000e8ffc17230 */ /* 0x100fe40000004100 */
[----:B------:R-:W-:Y:S01]  /*8320*/  FMUL R170, R217, R170 ;  /* 0x000000aad9aa7220 */ /* 0x000fe20000400000 */
[C---:B------:R-:W-:Y:S01]  /*8330*/  FFMA R167, R219.reuse, R194, R167 ;  /* 0x000000c2dba77223 */ /* 0x040fe200000000a7 */
[C---:B------:R-:W-:Y:S01]  /*8340*/  FFMA R168, R219.reuse, R195, R168 ;  /* 0x000000c3dba87223 */ /* 0x040fe200000000a8 */
[C---:B------:R-:W-:Y:S01]  /*8350*/  FFMA R169, R219.reuse, R196, R169 ;  /* 0x000000c4dba97223 */ /* 0x040fe200000000a9 */
[----:B------:R-:W-:Y:S01]  /*8360*/  FFMA R170, R219, R193, R170 ;  /* 0x000000c1dbaa7223 */ /* 0x000fe200000000aa */
[----:B------:R-:W-:Y:S02]  /*8370*/  HADD2.F32 R197, -RZ, R232.H1_H1 ;  /* 0x300000e8ffc57230 */ /* 0x000fe40000004100 */
[C---:B------:R-:W-:Y:S01]  /*8380*/  FMUL R171, R217.reuse, R171 ;  /* 0x000000abd9ab7220 */ /* 0x040fe20000400000 */
[--C-:B------:R-:W-:Y:S02]  /*8390*/  HADD2.F32 R193, -RZ, R202.reuse.H0_H0 ;  /* 0x200000caffc17230 */ /* 0x100fe40000004100 */
[----:B------:R-:W-:Y:S01]  /*83a0*/  FMUL R172, R217, R172 ;  /* 0x000000acd9ac7220 */ /* 0x000fe20000400000 */
[----:B------:R-:W-:Y:S02]  /*83b0*/  HADD2.F32 R194, -RZ, R202.H1_H1 ;  /* 0x300000caffc27230 */ /* 0x000fe40000004100 */
[----:B------:R-:W-:Y:S01]  /*83c0*/  FFMA R171, R219, R197, R171 ;  /* 0x000000c5dbab7223 */ /* 0x000fe200000000ab */
[----:B------:R-:W-:Y:S01]  /*83d0*/  FMUL R173, R217, R173 ;  /* 0x000000add9ad7220 */ /* 0x000fe20000400000 */
[----:B------:R-:W-:Y:S01]  /*83e0*/  FFMA R172, R219, R193, R172 ;  /* 0x000000c1dbac7223 */ /* 0x000fe200000000ac */
[--C-:B------:R-:W-:Y:S02]  /*83f0*/  HADD2.F32 R193, -RZ, R233.reuse.H0_H0 ;  /* 0x200000e9ffc17230 */ /* 0x100fe40000004100 */
[----:B------:R-:W-:Y:S01]  /*8400*/  FMUL R174, R217, R174 ;  /* 0x000000aed9ae7220 */ /* 0x000fe20000400000 */
[----:B------:R-:W-:Y:S02]  /*8410*/  HADD2.F32 R195, -RZ, R233.H1_H1 ;  /* 0x300000e9ffc37230 */ /* 0x000fe40000004100 */
[----:B------:R-:W-:Y:S01]  /*8420*/  FFMA R173, R219, R194, R173 ;  /* 0x000000c2dbad7223 */ /* 0x000fe200000000ad */
[----:B------:R-:W-:Y:S01]  /*8430*/  FMUL R175, R217, R175 ;  /* 0x000000afd9af7220 */ /* 0x000fe20000400000 */
[--C-:B------:R-:W-:Y:S02]  /*8440*/  HADD2.F32 R194, -RZ, R205.reuse.H0_H0 ;  /* 0x200000cdffc27230 */ /* 0x100fe40000004100 */
[----:B------:R-:W-:Y:S01]  /*8450*/  FFMA R174, R219, R193, R174 ;  /* 0x000000c1dbae7223 */ /* 0x000fe200000000ae */
[C---:B------:R-:W-:Y:S01]  /*8460*/  FMUL R176, R217.reuse, R176 ;  /* 0x000000b0d9b07220 */ /* 0x040fe20000400000 */
[----:B------:R-:W-:Y:S02]  /*8470*/  HADD2.F32 R196, -RZ, R205.H1_H1 ;  /* 0x300000cdffc47230 */ /* 0x000fe40000004100 */
[C---:B------:R-:W-:Y:S01]  /*8480*/  FMUL R177, R217.reuse, R177 ;  /* 0x000000b1d9b17220 */ /* 0x040fe20000400000 */
[--C-:B------:R-:W-:Y:S02]  /*8490*/  HADD2.F32 R193, -RZ, R234.reuse.H0_H0 ;  /* 0x200000eaffc17230 */ /* 0x100fe40000004100 */
        /* <DEDUP_REMOVED lines=8> */
[----:B------:R-:W-:Y:S02]  /*8520*/  HADD2.F32 R198, -RZ, R207.H1_H1 ;  /* 0x300000cfffc67230 */ /* 0x000fe40000004100 */
[C---:B------:R-:W-:Y:S01]  /*8530*/  FMUL R180, R217.reuse, R180 ;  /* 0x000000b4d9b47220 */ /* 0x040fe20000400000 */
[--C-:B------:R-:W-:Y:S02]  /*8540*/  HADD2.F32 R193, -RZ, R235.reuse.H0_H0 ;  /* 0x200000ebffc17230 */ /* 0x100fe40000004100 */
[C---:B------:R-:W-:Y:S01]  /*8550*/  FMUL R181, R217.reuse, R181 ;  /* 0x000000b5d9b57220 */ /* 0x040fe20000400000 */
[----:B------:R-:W-:Y:S01]  /*8560*/  FMUL R182, R217, R182 ;  /* 0x000000b6d9b67220 */ /* 0x000fe20000400000 */
[C---:B------:R-:W-:Y:S01]  /*8570*/  FFMA R179, R219.reuse, R197, R179 ;  /* 0x000000c5dbb37223 */ /* 0x040fe200000000b3 */
[----:B------:R-:W-:Y:S02]  /*8580*/  HADD2.F32 R194, -RZ, R235.H1_H1 ;  /* 0x300000ebffc27230 */ /* 0x000fe40000004100 */
[----:B------:R-:W-:Y:S01]  /*8590*/  FFMA R180, R219, R195, R180 ;  /* 0x000000c3dbb47223 */ /* 0x000fe200000000b4 */
[----:B------:R-:W-:Y:S01]  /*85a0*/  FMUL R183, R217, R183 ;  /* 0x000000b7d9b77220 */ /* 0x000fe20000400000 */
[C---:B------:R-:W-:Y:S01]  /*85b0*/  FFMA R181, R219.reuse, R198, R181 ;  /* 0x000000c6dbb57223 */ /* 0x040fe200000000b5 */
[--C-:B------:R-:W-:Y:S02]  /*85c0*/  HADD2.F32 R195, -RZ, R199.reuse.H0_H0 ;  /* 0x200000c7ffc37230 */ /* 0x100fe40000004100 */
[----:B------:R-:W-:Y:S01]  /*85d0*/  FFMA R182, R219, R193, R182 ;  /* 0x000000c1dbb67223 */ /* 0x000fe200000000b6 */
[C---:B------:R-:W-:Y:S01]  /*85e0*/  FMUL R120, R217.reuse, R120 ;  /* 0x00000078d9787220 */ /* 0x040fe20000400000 */
[----:B------:R-:W-:Y:S02]  /*85f0*/  HADD2.F32 R196, -RZ, R199.H1_H1 ;  /* 0x300000c7ffc47230 */ /* 0x000fe40000004100 */
[----:B------:R-:W-:Y:S01]  /*8600*/  FMUL R121, R217, R121 ;  /* 0x00000079d9797220 */ /* 0x000fe20000400000 */
[--C-:B------:R-:W-:Y:S02]  /*8610*/  HADD2.F32 R193, -RZ, R236.reuse.H0_H0 ;  /* 0x200000ecffc17230 */ /* 0x100fe40000004100 */
[----:B------:R-:W-:Y:S01]  /*8620*/  FFMA R183, R219, R194, R183 ;  /* 0x000000c2dbb77223 */ /* 0x000fe200000000b7 */
[----:B------:R-:W-:Y:S02]  /*8630*/  HADD2.F32 R197, -RZ, R236.H1_H1 ;  /* 0x300000ecffc57230 */ /* 0x000fe40000004100 */
[C---:B------:R-:W-:Y:S01]  /*8640*/  FMUL R122, R217.reuse, R122 ;  /* 0x0000007ad97a7220 */ /* 0x040fe20000400000 */
[----:B------:R-:W-:Y:S01]  /*8650*/  FMUL R123, R217, R123 ;  /* 0x0000007bd97b7220 */ /* 0x000fe20000400000 */
[--C-:B------:R-:W-:Y:S02]  /*8660*/  HADD2.F32 R194, -RZ, R201.reuse.H0_H0 ;  /* 0x200000c9ffc27230 */ /* 0x100fe40000004100 */
[----:B------:R-:W-:Y:S01]  /*8670*/  FFMA R120, R219, R195, R120 ;  /* 0x000000c3db787223 */ /* 0x000fe20000000078 */
[----:B------:R-:W-:Y:S01]  /*8680*/  FMUL R124, R217, R124 ;  /* 0x0000007cd97c7220 */ /* 0x000fe20000400000 */
[C---:B------:R-:W-:Y:S01]  /*8690*/  FFMA R121, R219.reuse, R196, R121 ;  /* 0x000000c4db797223 */ /* 0x040fe20000000079 */
[C---:B------:R-:W-:Y:S01]  /*86a0*/  FFMA R122, R219.reuse, R193, R122 ;  /* 0x000000c1db7a7223 */ /* 0x040fe2000000007a */
[----:B------:R-:W-:Y:S02]  /*86b0*/  HADD2.F32 R198, -RZ, R201.H1_H1 ;  /* 0x300000c9ffc67230 */ /* 0x000fe40000004100 */
[C---:B------:R-:W-:Y:S01]  /*86c0*/  FFMA R123, R219.reuse, R197, R123 ;  /* 0x000000c5db7b7223 */ /* 0x040fe2000000007b */
[----:B------:R-:W-:Y:S01]  /*86d0*/  FFMA R124, R219, R194, R124 ;  /* 0x000000c2db7c7223 */ /* 0x000fe2000000007c */
[--C-:B------:R-:W-:Y:S02]  /*86e0*/  HADD2.F32 R193, -RZ, R237.reuse.H0_H0 ;  /* 0x200000edffc17230 */ /* 0x100fe40000004100 */
[C---:B------:R-:W-:Y:S01]  /*86f0*/  FMUL R126, R217.reuse, R126 ;  /* 0x0000007ed97e7220 */ /* 0x040fe20000400000 */
[----:B------:R-:W-:Y:S02]  /*8700*/  HADD2.F32 R194, -RZ, R237.H1_H1 ;  /* 0x300000edffc27230 */ /* 0x000fe40000004100 */
[----:B------:R-:W-:Y:S01]  /*8710*/  FMUL R127, R217, R127 ;  /* 0x0000007fd97f7220 */ /* 0x000fe20000400000 */
[--C-:B------:R-:W-:Y:S02]  /*8720*/  HADD2.F32 R195, -RZ, R203.reuse.H0_H0 ;  /* 0x200000cbffc37230 */ /* 0x100fe40000004100 */
[C---:B------:R-:W-:Y:S01]  /*8730*/  FFMA R125, R219.reuse, R198, R125 ;  /* 0x000000c6db7d7223 */ /* 0x040fe2000000007d */
[C---:B------:R-:W-:Y:S01]  /*8740*/  FFMA R126, R219.reuse, R193, R126 ;  /* 0x000000c1db7e7223 */ /* 0x040fe2000000007e */
[----:B------:R-:W2:Y:S01]  /*8750*/  LDL.LU R198, [R1] ;  /* 0x0000000001c67983 */ /* 0x000ea20000300800 */
[----:B------:R-:W-:Y:S01]  /*8760*/  F2FP.F16.E4M3.UNPACK_B R202, R244.H1 ;  /* 0x000000f4ffca723e */ /* 0x000fe200030006ff */
[C---:B------:R-:W-:Y:S01]  /*8770*/  FFMA R127, R219.reuse, R194, R127 ;  /* 0x000000c2db7f7223 */ /* 0x040fe2000000007f */
[----:B------:R-:W-:Y:S01]  /*8780*/  F2FP.F16.E4M3.UNPACK_B R205, R245 ;  /* 0x000000f5ffcd723e */ /* 0x000fe200020006ff */
[----:B------:R-:W-:Y:S01]  /*8790*/  FFMA R128, R219, R195, R128 ;  /* 0x000000c3db807223 */ /* 0x000fe20000000080 */
[----:B------:R-:W-:Y:S02]  /*87a0*/  HADD2.F32 R196, -RZ, R203.H1_H1 ;  /* 0x300000cbffc47230 */ /* 0x000fe40000004100 */
[C---:B------:R-:W-:Y:S01]  /*87b0*/  FMUL R133, R217.reuse, R133 ;  /* 0x00000085d9857220 */ /* 0x040fe20000400000 */
[--C-:B------:R-:W-:Y:S02]  /*87c0*/  HADD2.F32 R193, -RZ, R238.reuse.H0_H0 ;  /* 0x200000eeffc17230 */ /* 0x100fe40000004100 */
[C---:B------:R-:W-:Y:S01]  /*87d0*/  FMUL R134, R217.reuse, R134 ;  /* 0x00000086d9867220 */ /* 0x040fe20000400000 */
[----:B------:R-:W-:Y:S01]  /*87e0*/  STL [R1+0xa0], R128 ;  /* 0x0000a08001007387 */ /* 0x000fe20000100800 */
[----:B------:R-:W-:Y:S01]  /*87f0*/  F2FP.F16.E4M3.UNPACK_B R234, R246 ;  /* 0x000000f6ffea723e */ /* 0x000fe200020006ff */
[----:B------:R-:W-:Y:S01]  /*8800*/  HADD2.F32 R197, -RZ, R238.H1_H1 ;  /* 0x300000eeffc57230 */ /* 0x000fe20000004100 */
[----:B------:R-:W-:Y:S01]  /*8810*/  F2FP.F16.E4M3.UNPACK_B R201, R248 ;  /* 0x000000f8ffc9723e */ /* 0x000fe200020006ff */
[C---:B------:R-:W-:Y:S01]  /*8820*/  FMUL R129, R217.reuse, R129 ;  /* 0x00000081d9817220 */ /* 0x040fe20000400000 */
[C---:B------:R-:W-:Y:S01]  /*8830*/  FMUL R130, R217.reuse, R130 ;  /* 0x00000082d9827220 */ /* 0x040fe20000400000 */
[----:B------:R-:W-:Y:S01]  /*8840*/  FMUL R131, R217, R131 ;  /* 0x00000083d9837220 */ /* 0x000fe20000400000 */
[--C-:B------:R-:W-:Y:S02]  /*8850*/  HADD2.F32 R194, -RZ, R204.reuse.H1_H1 ;  /* 0x300000ccffc27230 */ /* 0x100fe40000004100 */
[C---:B------:R-:W-:Y:S01]  /*8860*/  FFMA R129, R219.reuse, R196, R129 ;  /* 0x000000c4db817223 */ /* 0x040fe20000000081 */
[C---:B------:R-:W-:Y:S01]  /*8870*/  FFMA R130, R219.reuse, R193, R130 ;  /* 0x000000c1db827223 */ /* 0x040fe20000000082 */
[----:B------:R-:W-:Y:S02]  /*8880*/  HADD2.F32 R193, -RZ, R204.H0_H0 ;  /* 0x200000ccffc17230 */ /* 0x000fe40000004100 */
[----:B------:R-:W-:Y:S01]  /*8890*/  FFMA R131, R219, R197, R131 ;  /* 0x000000c5db837223 */ /* 0x000fe20000000083 */
[--C-:B------:R-:W-:Y:S02]  /*88a0*/  HADD2.F32 R195, -RZ, R239.reuse.H1_H1 ;  /* 0x300000efffc37230 */ /* 0x100fe40000004100 */
[C---:B------:R-:W-:Y:S01]  /*88b0*/  FMUL R135, R217.reuse, R135 ;  /* 0x00000087d9877220 */ /* 0x040fe20000400000 */
[----:B------:R-:W-:Y:S01]  /*88c0*/  FMUL R136, R217, R136 ;  /* 0x00000088d9887220 */ /* 0x000fe20000400000 */
[C---:B------:R-:W-:Y:S01]  /*88d0*/  FFMA R132, R219.reuse, R193, R132 ;  /* 0x000000c1db847223 */ /* 0x040fe20000000084 */
[----:B------:R-:W-:Y:S02]  /*88e0*/  HADD2.F32 R193, -RZ, R239.H0_H0 ;  /* 0x200000efffc17230 */ /* 0x000fe40000004100 */
[----:B------:R-:W-:Y:S01]  /*88f0*/  FFMA R133, R219, R194, R133 ;  /* 0x000000c2db857223 */ /* 0x000fe20000000085 */
[--C-:B------:R-:W-:Y:S02]  /*8900*/  HADD2.F32 R194, -RZ, R206.reuse.H0_H0 ;  /* 0x200000ceffc27230 */ /* 0x100fe40000004100 */
[----:B------:R-:W-:Y:S01]  /*8910*/  FMUL R137, R217, R137 ;  /* 0x00000089d9897220 */ /* 0x000fe20000400000 */
[----:B------:R-:W-:Y:S02]  /*8920*/  HADD2.F32 R196, -RZ, R206.H1_H1 ;  /* 0x300000ceffc47230 */ /* 0x000fe40000004100 */
[C---:B------:R-:W-:Y:S01]  /*8930*/  FFMA R134, R219.reuse, R193, R134 ;  /* 0x000000c1db867223 */ /* 0x040fe20000000086 */
[C---:B------:R-:W-:Y:S01]  /*8940*/  FFMA R135, R219.reuse, R195, R135 ;  /* 0x000000c3db877223 */ /* 0x040fe20000000087 */
[C---:B------:R-:W-:Y:S01]  /*8950*/  FFMA R136, R219.reuse, R194, R136 ;  /* 0x000000c2db887223 */ /* 0x040fe20000000088 */
[--C-:B------:R-:W-:Y:S02]  /*8960*/  HADD2.F32 R193, -RZ, R240.reuse.H0_H0 ;  /* 0x200000f0ffc17230 */ /* 0x100fe40000004100 */
[----:B------:R-:W-:Y:S01]  /*8970*/  FFMA R137, R219, R196, R137 ;  /* 0x000000c4db897223 */ /* 0x000fe20000000089 */
[C---:B------:R-:W-:Y:S01]  /*8980*/  FMUL R138, R217.reuse, R138 ;  /* 0x0000008ad98a7220 */ /* 0x040fe20000400000 */
[----:B------:R-:W-:Y:S02]  /*8990*/  HADD2.F32 R197, -RZ, R240.H1_H1 ;  /* 0x300000f0ffc57230 */ /* 0x000fe40000004100 */
[----:B------:R-:W-:Y:S01]  /*89a0*/  FMUL R139, R217, R139 ;  /* 0x0000008bd98b7220 */ /* 0x000fe20000400000 */
[----:B------:R-:W-:Y:S02]  /*89b0*/  HADD2.F32 R195, -RZ, R208.H0_H0 ;  /* 0x200000d0ffc37230 */ /* 0x000fe40000004100 */
[----:B------:R-:W-:Y:S01]  /*89c0*/  FFMA R138, R219, R193, R138 ;  /* 0x000000c1db8a7223 */ /* 0x000fe2000000008a */
[----:B------:R-:W-:Y:S01]  /*89d0*/  FMUL R140, R217, R140 ;  /* 0x0000008cd98c7220 */ /* 0x000fe20000400000 */
[----:B------:R-:W-:Y:S01]  /*89e0*/  FFMA R139, R219, R197, R139 ;  /* 0x000000c5db8b7223 */ /* 0x000fe2000000008b */
[----:B------:R-:W-:Y:S01]  /*89f0*/  FMUL R141, R217, R141 ;  /* 0x0000008dd98d7220 */ /* 0x000fe20000400000 */
[----:B------:R-:W-:Y:S02]  /*8a00*/  HADD2.F32 R193, -RZ, R241.H0_H0 ;  /* 0x200000f1ffc17230 */ /* 0x000fe40000004100 */
[----:B------:R-:W-:Y:S01]  /*8a10*/  FFMA R140, R219, R195, R140 ;  /* 0x000000c3db8c7223 */ /* 0x000fe2000000008c */
[C---:B------:R-:W-:Y:S01]  /*8a20*/  FMUL R142, R217.reuse, R142 ;  /* 0x0000008ed98e7220 */ /* 0x040fe20000400000 */
[C---:B------:R-:W-:Y:S01]  /*8a30*/  FMUL R143, R217.reuse, R143 ;  /* 0x0000008fd98f7220 */ /* 0x040fe20000400000 */
[----:B------:R-:W-:Y:S02]  /*8a40*/  HADD2.F32 R195, -RZ, R209.H0_H0 ;  /* 0x200000d1ffc37230 */ /* 0x000fe40000004100 */
[C---:B------:R-:W-:Y:S01]  /*8a50*/  FMUL R144, R217.reuse, R144 ;  /* 0x00000090d9907220 */ /* 0x040fe20000400000 */
[C---:B------:R-:W-:Y:S01]  /*8a60*/  FMUL R145, R217.reuse, R145 ;  /* 0x00000091d9917220 */ /* 0x040fe20000400000 */
[C---:B------:R-:W-:Y:S01]  /*8a70*/  FMUL R146, R217.reuse, R146 ;  /* 0x00000092d9927220 */ /* 0x040fe20000400000 */
[----:B------:R-:W-:Y:S02]  /*8a80*/  HADD2.F32 R197, -RZ, R242.H1_H1 ;  /* 0x300000f2ffc57230 */ /* 0x000fe40000004100 */
[C---:B------:R-:W-:Y:S01]  /*8a90*/  FMUL R147, R217.reuse, R147 ;  /* 0x00000093d9937220 */ /* 0x040fe20000400000 */
[C---:B------:R-:W-:Y:S01]  /*8aa0*/  FMUL R148, R217.reuse, R148 ;  /* 0x00000094d9947220 */ /* 0x040fe20000400000 */
[C---:B------:R-:W-:Y:S01]  /*8ab0*/  FMUL R149, R217.reuse, R149 ;  /* 0x00000095d9957220 */ /* 0x040fe20000400000 */
[C---:B------:R-:W-:Y:S01]  /*8ac0*/  FMUL R150, R217.reuse, R150 ;  /* 0x00000096d9967220 */ /* 0x040fe20000400000 */
[C---:B------:R-:W-:Y:S01]  /*8ad0*/  FMUL R151, R217.reuse, R151 ;  /* 0x00000097d9977220 */ /* 0x040fe20000400000 */
[C---:B------:R-:W-:Y:S01]  /*8ae0*/  FMUL R88, R217.reuse, R88 ;  /* 0x00000058d9587220 */ /* 0x040fe20000400000 */
[C---:B------:R-:W-:Y:S01]  /*8af0*/  FMUL R89, R217.reuse, R89 ;  /* 0x00000059d9597220 */ /* 0x040fe20000400000 */
[C---:B------:R-:W-:Y:S01]  /*8b00*/  FMUL R90, R217.reuse, R90 ;  /* 0x0000005ad95a7220 */ /* 0x040fe20000400000 */
[----:B------:R-:W-:Y:S01]  /*8b10*/  F2FP.F16.E4M3.UNPACK_B R207, R248.H1 ;  /* 0x000000f8ffcf723e */ /* 0x000fe200030006ff */
[C---:B------:R-:W-:Y:S01]  /*8b20*/  FMUL R91, R217.reuse, R91 ;  /* 0x0000005bd95b7220 */ /* 0x040fe20000400000 */
[----:B------:R-:W-:Y:S01]  /*8b30*/  F2FP.F16.E4M3.UNPACK_B R244, R251 ;  /* 0x000000fbfff4723e */ /* 0x000fe200020006ff */
[C---:B------:R-:W-:Y:S01]  /*8b40*/  FMUL R92, R217.reuse, R92 ;  /* 0x0000005cd95c7220 */ /* 0x040fe20000400000 */
[C---:B------:R-:W-:Y:S01]  /*8b50*/  FMUL R93, R217.reuse, R93 ;  /* 0x0000005dd95d7220 */ /* 0x040fe20000400000 */
[C---:B------:R-:W-:Y:S01]  /*8b60*/  FMUL R94, R217.reuse, R94 ;  /* 0x0000005ed95e7220 */ /* 0x040fe20000400000 */
[C---:B------:R-:W-:Y:S01]  /*8b70*/  FMUL R95, R217.reuse, R95 ;  /* 0x0000005fd95f7220 */ /* 0x040fe20000400000 */
[----:B------:R-:W-:Y:S01]  /*8b80*/  F2FP.F16.E4M3.UNPACK_B R232, R250.H1 ;  /* 0x000000faffe8723e */ /* 0x000fe200030006ff */
        /* <DEDUP_REMOVED lines=23> */
[----:B------:R-:W-:Y:S01]  /*8d00*/  FMUL R119, R217, R119 ;  /* 0x00000077d9777220 */ /* 0x000fe20000400000 */
[----:B------:R-:W-:Y:S01]  /*8d10*/  F2FP.SATFINITE.E4M3.F32.PACK_AB_MERGE_C R127, R127, R126, RZ ;  /* 0x0000007e7f7f723e */ /* 0x000fe200048070ff */
[----:B------:R-:W1:Y:S01]  /*8d20*/  S2UR UR5, SR_CgaCtaId ;  /* 0x00000000000579c3 */ /* 0x000e620000008800 */
[----:B------:R-:W-:Y:S01]  /*8d30*/  F2FP.SATFINITE.E4M3.F32.PACK_AB_MERGE_C R126, R131, R130, RZ ;  /* 0x00000082837e723e */ /* 0x000fe200048070ff */
        /* <DEDUP_REMOVED lines=10> */
[----:B------:R-:W-:Y:S01]  /*8de0*/  BSSY.RECONVERGENT B0, `(.L_x_114) ;  /* 0x0000309000007945 */ /* 0x000fe20003800200 */
[----:B--2---:R-:W-:Y:S02]  /*8df0*/  F2FP.F16.E4M3.UNPACK_B R199, R198 ;  /* 0x000000c6ffc7723e */ /* 0x004fe400020006ff */
[-C--:B------:R-:W-:Y:S02]  /*8e00*/  F2FP.F16.E4M3.UNPACK_B R213, R50.reuse ;  /* 0x00000032ffd5723e */ /* 0x080fe400020006ff */
[----:B------:R-:W-:Y:S02]  /*8e10*/  F2FP.F16.E4M3.UNPACK_B R220, R50.H1 ;  /* 0x00000032ffdc723e */ /* 0x000fe400030006ff */
[----:B------:R-:W2:Y:S01]  /*8e20*/  LDL.LU R50, [R1+0x18] ;  /* 0x0000180001327983 */ /* 0x000ea20000300800 */
[-C--:B---3--:R-:W-:Y:S02]  /*8e30*/  F2FP.F16.E4M3.UNPACK_B R224, R48.reuse ;  /* 0x00000030ffe0723e */ /* 0x088fe400020006ff */
[----:B------:R-:W-:Y:S02]  /*8e40*/  F2FP.F16.E4M3.UNPACK_B R230, R48.H1 ;  /* 0x00000030ffe6723e */ /* 0x000fe400030006ff */
[----:B------:R-:W3:Y:S01]  /*8e50*/  LDL.LU R48, [R1+0x1c] ;  /* 0x00001c0001307983 */ /* 0x000ee20000300800 */
[-C--:B----4-:R-:W-:Y:S02]  /*8e60*/  F2FP.F16.E4M3.UNPACK_B R236, R47.reuse ;  /* 0x0000002fffec723e */ /* 0x090fe400020006ff */
[----:B------:R-:W-:Y:S02]  /*8e70*/  F2FP.F16.E4M3.UNPACK_B R238, R47.H1 ;  /* 0x0000002fffee723e */ /* 0x000fe400030006ff */
[----:B------:R-:W4:Y:S01]  /*8e80*/  LDL.LU R47, [R1+0x2c] ;  /* 0x00002c00012f7983 */ /* 0x000f220000300800 */
[----:B------:R-:W-:Y:S01]  /*8e90*/  F2FP.F16.E4M3.UNPACK_B R203, R198.H1 ;  /* 0x000000c6ffcb723e */ /* 0x000fe200030006ff */
[----:B------:R-:W-:Y:S02]  /*8ea0*/  HADD2.F32 R198, -RZ, R208.H1_H1 ;  /* 0x300000d0ffc67230 */ /* 0x000fe40000004100 */
[----:B------:R-:W-:Y:S03]  /*8eb0*/  STL [R1+0x6c], R132 ;  /* 0x00006c8401007387 */ /* 0x000fe60000100800 */
[C---:B------:R-:W-:Y:S01]  /*8ec0*/  FFMA R141, R219.reuse, R198, R141 ;  /* 0x000000c6db8d7223 */ /* 0x040fe2000000008d */
[----:B------:R-:W-:Y:S01]  /*8ed0*/  STL [R1+0x70], R133 ;  /* 0x0000708501007387 */ /* 0x000fe20000100800 */
[----:B------:R-:W-:Y:S01]  /*8ee0*/  FFMA R142, R219, R193, R142 ;  /* 0x000000c1db8e7223 */ /* 0x000fe2000000008e */
[----:B------:R-:W-:Y:S02]  /*8ef0*/  HADD2.F32 R193, -RZ, R242.H0_H0 ;  /* 0x200000f2ffc17230 */ /* 0x000fe40000004100 */
[----:B------:R-:W-:Y:S01]  /*8f00*/  STL [R1+0x94], R134 ;  /* 0x0000948601007387 */ /* 0x000fe20000100800 */
[----:B------:R-:W-:Y:S03]  /*8f10*/  HADD2.F32 R198, -RZ, R211.H1_H1 ;  /* 0x300000d3ffc67230 */ /* 0x000fe60000004100 */
[----:B------:R-:W-:Y:S04]  /*8f20*/  STL [R1+0x98], R135 ;  /* 0x0000988701007387 */ /* 0x000fe80000100800 */
[----:B------:R-:W4:Y:S04]  /*8f30*/  LDL.LU R194, [R1+0x14] ;  /* 0x0000140001c27983 */ /* 0x000f280000300800 */
[----:B------:R-:W-:Y:S04]  /*8f40*/  STL [R1+0x74], R136 ;  /* 0x0000748801007387 */ /* 0x000fe80000100800 */
[----:B------:R-:W4:Y:S04]  /*8f50*/  LDL.LU R196, [R1+0x10] ;  /* 0x0000100001c47983 */ /* 0x000f280000300800 */
[----:B------:R1:W-:Y:S04]  /*8f60*/  STL [R1+0x78], R137 ;  /* 0x0000788901007387 */ /* 0x0003e80000100800 */
[----:B------:R-:W-:Y:S04]  /*8f70*/  STL [R1+0x7c], R138 ;  /* 0x00007c8a01007387 */ /* 0x000fe80000100800 */
[----:B------:R4:W-:Y:S01]  /*8f80*/  STL [R1+0x80], R139 ;  /* 0x0000808b01007387 */ /* 0x0009e20000100800 */
[----:B-1----:R-:W-:Y:S04]  /*8f90*/  PRMT R137, R49, 0x7610, R137 ;  /* 0x0000761031897816 */ /* 0x002fe80000000089 */
[----:B------:R-:W-:Y:S02]  /*8fa0*/  PRMT R133, R137, 0x7610, R133 ;  /* 0x0000761089857816 */ /* 0x000fe40000000085 */
[----:B------:R-:W-:Y:S02]  /*8fb0*/  F2FP.SATFINITE.E4M3.F32.PACK_AB_MERGE_C R137, R2, R0, R3 ;  /* 0x000000000289723e */ /* 0x000fe40004807003 */
[----:B------:R-:W-:Y:S02]  /*8fc0*/  F2FP.SATFINITE.E4M3.F32.PACK_AB_MERGE_C R2, R8, R7, RZ ;  /* 0x000000070802723e */ /* 0x000fe400048070ff */
[----:B------:R-:W-:Y:S02]  /*8fd0*/  F2FP.SATFINITE.E4M3.F32.PACK_AB_MERGE_C R0, R12, R11, RZ ;  /* 0x0000000b0c00723e */ /* 0x000fe400048070ff */
[-C--:B--2---:R-:W-:Y:S02]  /*8fe0*/  F2FP.F16.E4M3.UNPACK_B R212, R50.reuse ;  /* 0x00000032ffd4723e */ /* 0x084fe400020006ff */
[----:B------:R-:W-:Y:S02]  /*8ff0*/  F2FP.F16.E4M3.UNPACK_B R214, R50.H1 ;  /* 0x00000032ffd6723e */ /* 0x000fe400030006ff */
[-C--:B---3--:R-:W-:Y:S02]  /*9000*/  F2FP.F16.E4M3.UNPACK_B R218, R48.reuse ;  /* 0x00000030ffda723e */ /* 0x088fe400020006ff */
[----:B------:R-:W-:Y:S02]  /*9010*/  F2FP.F16.E4M3.UNPACK_B R221, R48.H1 ;  /* 0x00000030ffdd723e */ /* 0x000fe400030006ff */
[----:B------:R-:W2:Y:S01]  /*9020*/  LDL.LU R48, [R1+0x28] ;  /* 0x0000280001307983 */ /* 0x000ea20000300800 */
[-C--:B----4-:R-:W-:Y:S02]  /*9030*/  F2FP.F16.E4M3.UNPACK_B R235, R47.reuse ;  /* 0x0000002fffeb723e */ /* 0x090fe400020006ff */
[----:B------:R-:W-:Y:S01]  /*9040*/  F2FP.F16.E4M3.UNPACK_B R237, R47.H1 ;  /* 0x0000002fffed723e */ /* 0x000fe200030006ff */
[----:B------:R-:W3:Y:S04]  /*9050*/  LDL.LU R50, [R1+0x20] ;  /* 0x0000200001327983 */ /* 0x000ee80000300800 */
[----:B------:R-:W4:Y:S04]  /*9060*/  LDL.LU R49, [R1+0x24] ;  /* 0x0000240001317983 */ /* 0x000f280000300800 */
[----:B------:R-:W-:Y:S04]  /*9070*/  STL [R1+0x84], R140 ;  /* 0x0000848c01007387 */ /* 0x000fe80000100800 */
[----:B------:R1:W-:Y:S04]  /*9080*/  STL [R1+0x88], R141 ;  /* 0x0000888d01007387 */ /* 0x0003e80000100800 */
[----:B------:R-:W-:Y:S01]  /*9090*/  STL [R1+0x8c], R142 ;  /* 0x00008c8e01007387 */ /* 0x000fe20000100800 */
[-C--:B------:R-:W-:Y:S02]  /*90a0*/  F2FP.F16.E4M3.UNPACK_B R208, R194.reuse ;  /* 0x000000c2ffd0723e */ /* 0x080fe400020006ff */
[----:B------:R-:W-:Y:S01]  /*90b0*/  F2FP.F16.E4M3.UNPACK_B R210, R194.H1 ;  /* 0x000000c2ffd2723e */ /* 0x000fe200030006ff */
[----:B------:R-:W-:Y:S01]  /*90c0*/  HADD2.F32 R194, -RZ, R241.H1_H1 ;  /* 0x300000f1ffc27230 */ /* 0x000fe20000004100 */
[----:B------:R-:W-:Y:S04]  /*90d0*/  F2FP.F16.E4M3.UNPACK_B R204, R196 ;  /* 0x000000c4ffcc723e */ /* 0x000fe800020006ff */
[C---:B------:R-:W-:Y:S01]  /*90e0*/  FFMA R143, R219.reuse, R194, R143 ;  /* 0x000000c2db8f7223 */ /* 0x040fe2000000008f */
[----:B------:R-:W-:Y:S01]  /*90f0*/  F2FP.F16.E4M3.UNPACK_B R206, R196.H1 ;  /* 0x000000c4ffce723e */ /* 0x000fe200030006ff */
[C---:B------:R-:W-:Y:S01]  /*9100*/  FFMA R144, R219.reuse, R195, R144 ;  /* 0x000000c3db907223 */ /* 0x040fe20000000090 */
[----:B------:R-:W-:Y:S02]  /*9110*/  HADD2.F32 R196, -RZ, R209.H1_H1 ;  /* 0x300000d1ffc47230 */ /* 0x000fe40000004100 */
[----:B------:R1:W-:Y:S01]  /*9120*/  STL [R1+0x90], R143 ;  /* 0x0000908f01007387 */ /* 0x0003e20000100800 */
[----:B------:R-:W-:Y:S02]  /*9130*/  HADD2.F32 R194, -RZ, R211.H0_H0 ;  /* 0x200000d3ffc27230 */ /* 0x000fe40000004100 */
[C---:B------:R-:W-:Y:S01]  /*9140*/  FFMA R145, R219.reuse, R196, R145 ;  /* 0x000000c4db917223 */ /* 0x040fe20000000091 */
[----:B------:R1:W-:Y:S01]  /*9150*/  STL [R1+0x9c], R144 ;  /* 0x00009c9001007387 */ /* 0x0003e20000100800 */
[----:B------:R-:W-:Y:S02]  /*9160*/  HADD2.F32 R195, -RZ, R200.H0_H0 ;  /* 0x200000c8ffc37230 */ /* 0x000fe40000004100 */
[C---:B------:R-:W-:Y:S01]  /*9170*/  FFMA R146, R219.reuse, R193, R146 ;  /* 0x000000c1db927223 */ /* 0x040fe20000000092 */
[--C-:B------:R-:W-:Y:S01]  /*9180*/  HADD2.F32 R193, -RZ, R243.reuse.H0_H0 ;  /* 0x200000f3ffc17230 */ /* 0x100fe20000004100 */
[----:B------:R-:W4:Y:S01]  /*9190*/  LDL.LU R47, [R1+0x30] ;  /* 0x00003000012f7983 */ /* 0x000f220000300800 */
[C---:B------:R-:W-:Y:S01]  /*91a0*/  FFMA R147, R219.reuse, R197, R147 ;  /* 0x000000c5db937223 */ /* 0x040fe20000000093 */
[C---:B------:R-:W-:Y:S01]  /*91b0*/  FFMA R148, R219.reuse, R194, R148 ;  /* 0x000000c2db947223 */ /* 0x040fe20000000094 */
[----:B------:R-:W-:Y:S02]  /*91c0*/  HADD2.F32 R194, -RZ, R243.H1_H1 ;  /* 0x300000f3ffc27230 */ /* 0x000fe40000004100 */
[----:B------:R-:W-:Y:S01]  /*91d0*/  FFMA R149, R219, R198, R149 ;  /* 0x000000c6db957223 */ /* 0x000fe20000000095 */
[----:B------:R-:W-:Y:S01]  /*91e0*/  PRMT R198, R133, 0x7610, R198 ;  /* 0x0000761085c67816 */ /* 0x000fe200000000c6 */
[C---:B------:R-:W-:Y:S01]  /*91f0*/  FFMA R150, R219.reuse, R193, R150 ;  /* 0x000000c1db967223 */ /* 0x040fe20000000096 */
[----:B------:R-:W-:Y:S01]  /*9200*/  F2FP.SATFINITE.E4M3.F32.PACK_AB_MERGE_C R133, R10, R9, R0 ;  /* 0x000000090a85723e */ /* 0x000fe20004807000 */
[C---:B------:R-:W-:Y:S01]  /*9210*/  FFMA R151, R219.reuse, R194, R151 ;  /* 0x000000c2db977223 */ /* 0x040fe20000000097 */
[----:B------:R-:W-:Y:S01]  /*9220*/  PRMT R194, R54, 0x7610, R194 ;  /* 0x0000761036c27816 */ /* 0x000fe200000000c2 */
[----:B------:R-:W-:Y:S01]  /*9230*/  FFMA R88, R219, R195, R88 ;  /* 0x000000c3db587223 */ /* 0x000fe20000000058 */
[----:B------:R-:W-:Y:S01]  /*9240*/  PRMT R195, R51, 0x7610, R195 ;  /* 0x0000761033c37816 */ /* 0x000fe200000000c3 */
[----:B------:R-:W-:Y:S01]  /*9250*/  HADD2.F32 R193, -RZ, R202.H0_H0 ;  /* 0x200000caffc17230 */ /* 0x000fe20000004100 */
[----:B------:R-:W-:Y:S01]  /*9260*/  PRMT R197, R194, 0x7610, R197 ;  /* 0x00007610c2c57816 */ /* 0x000fe200000000c5 */
[----:B------:R-:W-:Y:S01]  /*9270*/  HADD2.F32 R196, -RZ, R200.H1_H1 ;  /* 0x300000c8ffc47230 */ /* 0x000fe20000004100 */
[----:B------:R-:W-:Y:S01]  /*9280*/  PRMT R211, R195, 0x7610, R211 ;  /* 0x00007610c3d37816 */ /* 0x000fe200000000d3 */
[----:B------:R-:W-:Y:S01]  /*9290*/  HADD2.F32 R194, -RZ, R205.H1_H1 ;  /* 0x300000cdffc27230 */ /* 0x000fe20000004100 */
[----:B------:R-:W-:Y:S01]  /*92a0*/  PRMT R209, R197, 0x7610, R209 ;  /* 0x00007610c5d17816 */ /* 0x000fe200000000d1 */
[----:B------:R-:W-:Y:S01]  /*92b0*/  HADD2.F32 R195, -RZ, R247.H1_H1 ;  /* 0x300000f7ffc37230 */ /* 0x000fe20000004100 */
[----:B------:R-:W-:Y:S01]  /*92c0*/  PRMT R242, R211, 0x7610, R242 ;  /* 0x00007610d3f27816 */ /* 0x000fe200000000f2 */
[C---:B------:R-:W-:Y:S01]  /*92d0*/  FFMA R89, R219.reuse, R196, R89 ;  /* 0x000000c4db597223 */ /* 0x040fe20000000059 */
[----:B------:R-:W-:Y:S01]  /*92e0*/  PRMT R240, R198, 0x7610, R240 ;  /* 0x00007610c6f07816 */ /* 0x000fe200000000f0 */
[----:B------:R-:W-:Y:S01]  /*92f0*/  FFMA R90, R219, R193, R90 ;  /* 0x000000c1db5a7223 */ /* 0x000fe2000000005a */
[----:B------:R-:W-:Y:S01]  /*9300*/  PRMT R193, R46, 0x7610, R193 ;  /* 0x000076102ec17816 */ /* 0x000fe200000000c1 */
[----:B------:R-:W-:Y:S02]  /*9310*/  HADD2.F32 R198, -RZ, R213.H1_H1 ;  /* 0x300000d5ffc67230 */ /* 0x000fe40000004100 */
[----:B------:R-:W-:Y:S01]  /*9320*/  HADD2.F32 R197, -RZ, R203.H1_H1 ;  /* 0x300000cbffc57230 */ /* 0x000fe20000004100 */
[----:B------:R-:W-:Y:S01]  /*9330*/  PRMT R136, R193, 0x7610, R136 ;  /* 0x00007610c1887816 */ /* 0x000fe20000000088 */
[--C-:B------:R-:W-:Y:S02]  /*9340*/  HADD2.F32 R211, -RZ, R212.reuse.H0_H0 ;  /* 0x200000d4ffd37230 */ /* 0x100fe40000004100 */
[----:B------:R-:W-:Y:S01]  /*9350*/  HADD2.F32 R212, -RZ, R212.H1_H1 ;  /* 0x300000d4ffd47230 */ /* 0x000fe20000004100 */
[----:B------:R-:W-:Y:S02]  /*9360*/  PRMT R200, R136, 0x7610, R200 ;  /* 0x0000761088c87816 */ /* 0x000fe400000000c8 */
[----:B------:R-:W-:Y:S02]  /*9370*/  F2FP.SATFINITE.E4M3.F32.PACK_AB_MERGE_C R136, R6, R5, R2 ;  /* 0x000000050688723e */ /* 0x000fe40004807002 */
[----:B------:R-:W-:Y:S01]  /*9380*/  PRMT R250, R200, 0x7610, R250 ;  /* 0x00007610c8fa7816 */ /* 0x000fe200000000fa */
[----:B------:R-:W-:Y:S01]  /*9390*/  HADD2.F32 R200, -RZ, R224.H1_H1 ;  /* 0x300000e0ffc87230 */ /* 0x000fe20000004100 */
[-C--:B--2---:R-:W-:Y:S02]  /*93a0*/  F2FP.F16.E4M3.UNPACK_B R231, R48.reuse ;  /* 0x00000030ffe7723e */ /* 0x084fe400020006ff */
[----:B------:R-:W-:Y:S02]  /*93b0*/  F2FP.F16.E4M3.UNPACK_B R233, R48.H1 ;  /* 0x00000030ffe9723e */ /* 0x000fe400030006ff */
[----:B------:R-:W2:Y:S01]  /*93c0*/  LDL.LU R48, [R1+0x34] ;  /* 0x0000340001307983 */ /* 0x000ea20000300800 */
[-C--:B---3--:R-:W-:Y:S02]  /*93d0*/  F2FP.F16.E4M3.UNPACK_B R223, R50.reuse ;  /* 0x00000032ffdf723e */ /* 0x088fe400020006ff */
[----:B------:R-:W-:Y:S02]  /*93e0*/  F2FP.F16.E4M3.UNPACK_B R225, R50.H1 ;  /* 0x00000032ffe1723e */ /* 0x000fe400030006ff */
[-C--:B----4-:R-:W-:Y:S02]  /*93f0*/  F2FP.F16.E4M3.UNPACK_B R227, R49.reuse ;  /* 0x00000031ffe3723e */ /* 0x090fe400020006ff */
[----:B------:R-:W-:Y:S02]  /*9400*/  F2FP.F16.E4M3.UNPACK_B R229, R49.H1 ;  /* 0x00000031ffe5723e */ /* 0x000fe400030006ff */
[----:B------:R-:W3:Y:S04]  /*9410*/  LDL.LU R49, [R1+0x38] ;  /* 0x0000380001317983 */ /* 0x000ee80000300800 */
[----:B------:R-:W4:Y:S04]  /*9420*/  LDL.LU R50, [R1+0x3c] ;  /* 0x00003c0001327983 */ /* 0x000f280000300800 */
[----:B------:R-:W4:Y:S04]  /*9430*/  LDL.LU R51, [R1+0x40] ;  /* 0x0000400001337983 */ /* 0x000f280000300800 */
[----:B------:R-:W4:Y:S04]  /*9440*/  LDL.LU R54, [R1+0x44] ;  /* 0x0000440001367983 */ /* 0x000f280000300800 */
[----:B------:R-:W4:Y:S01]  /*9450*/  LDL.LU R46, [R1+0x118] ;  /* 0x00011800012e7983 */ /* 0x000f220000300800 */
[-C--:B------:R-:W-:Y:S02]  /*9460*/  F2FP.F16.E4M3.UNPACK_B R239, R47.reuse ;  /* 0x0000002fffef723e */ /* 0x080fe400020006ff */
[----:B------:R-:W-:Y:S02]  /*9470*/  F2FP.F16.E4M3.UNPACK_B R241, R47.H1 ;  /* 0x0000002ffff1723e */ /* 0x000fe400030006ff */
[----:B------:R-:W4:Y:S01]  /*9480*/  LDL.LU R47, [R1+0x114] ;  /* 0x00011400012f7983 */ /* 0x000f220000300800 */
[-C--:B--2---:R-:W-:Y:S02]  /*9490*/  F2FP.F16.E4M3.UNPACK_B R243, R48.reuse ;  /* 0x00000030fff3723e */ /* 0x084fe400020006ff */
[----:B------:R-:W-:Y:S02]  /*94a0*/  F2FP.F16.E4M3.UNPACK_B R245, R48.H1 ;  /* 0x00000030fff5723e */ /* 0x000fe400030006ff */
[----:B------:R-:W2:Y:S01]  /*94b0*/  LDL.LU R48, [R1+0x110] ;  /* 0x0001100001307983 */ /* 0x000ea20000300800 */
[-C--:B---3--:R-:W-:Y:S02]  /*94c0*/  F2FP.F16.E4M3.UNPACK_B R246, R49.reuse ;  /* 0x00000031fff6723e */ /* 0x088fe400020006ff */
[----:B------:R-:W-:Y:S02]  /*94d0*/  F2FP.F16.E4M3.UNPACK_B R248, R49.H1 ;  /* 0x00000031fff8723e */ /* 0x000fe400030006ff */
[-C--:B----4-:R-:W-:Y:S01]  /*94e0*/  F2FP.F16.E4M3.UNPACK_B R249, R50.reuse ;  /* 0x00000032fff9723e */ /* 0x090fe200020006ff */
[----:B------:R-:W3:Y:S01]  /*94f0*/  LDL.LU R49, [R1+0x10c] ;  /* 0x00010c0001317983 */ /* 0x000ee20000300800 */
[----:B------:R-:W-:Y:S02]  /*9500*/  F2FP.F16.E4M3.UNPACK_B R251, R50.H1 ;  /* 0x00000032fffb723e */ /* 0x000fe400030006ff */
[-C--:B------:R-:W-:Y:S01]  /*9510*/  F2FP.F16.E4M3.UNPACK_B R7, R51.reuse ;  /* 0x00000033ff07723e */ /* 0x080fe200020006ff */
[----:B------:R-:W4:Y:S01]  /*9520*/  LDL.LU R50, [R1+0x108] ;  /* 0x0001080001327983 */ /* 0x000f220000300800 */
[----:B------:R-:W-:Y:S02]  /*9530*/  F2FP.F16.E4M3.UNPACK_B R52, R51.H1 ;  /* 0x00000033ff34723e */ /* 0x000fe400030006ff */
[C---:B------:R-:W-:Y:S01]  /*9540*/  PRMT R20, R7.reuse, 0x7610, R20 ;  /* 0x0000761007147816 */ /* 0x040fe20000000014 */
[----:B------:R-:W4:Y:S01]  /*9550*/  LDL.LU R193, [R1+0x48] ;  /* 0x0000480001c17983 */ /* 0x000f220000300800 */
[----:B------:R-:W-:Y:S02]  /*9560*/  PRMT R19, R7, 0x7632, R19 ;  /* 0x0000763207137816 */ /* 0x000fe40000000013 */
[C---:B------:R-:W-:Y:S01]  /*9570*/  PRMT R153, R52.reuse, 0x7610, R153 ;  /* 0x0000761034997816 */ /* 0x040fe20000000099 */
[----:B------:R-:W4:Y:S01]  /*9580*/  LDL.LU R7, [R1+0x4c] ;  /* 0x00004c0001077983 */ /* 0x000f220000300800 */
[----:B------:R-:W-:Y:S01]  /*9590*/  PRMT R132, R52, 0x7632, R132 ;  /* 0x0000763234847816 */ /* 0x000fe20000000084 */
[----:B------:R-:W-:Y:S01]  /*95a0*/  FMUL R46, R217, R46 ;  /* 0x0000002ed92e7220 */ /* 0x000fe20000400000 */
        /* <DEDUP_REMOVED lines=8> */
[----:B------:R-:W-:Y:S03]  /*9630*/  PRMT R191, R55, 0x7632, R191 ;  /* 0x0000763237bf7816 */ /* 0x000fe600000000bf */
[----:B------:R-:W4:Y:S01]  /*9640*/  LDL.LU R54, [R1+0xf8] ;  /* 0x0000f80001367983 */ /* 0x000f220000300800 */
[C---:B------:R-:W-:Y:S03]  /*9650*/  FMUL R47, R217.reuse, R47 ;  /* 0x0000002fd92f7220 */ /* 0x040fe60000400000 */
[----:B------:R-:W4:Y:S01]  /*9660*/  LDL.LU R55, [R1+0xf4] ;  /* 0x0000f40001377983 */ /* 0x000f220000300800 */
[C---:B--2---:R-:W-:Y:S01]  /*9670*/  FMUL R48, R217.reuse, R48 ;  /* 0x00000030d9307220 */ /* 0x044fe20000400000 */
[C---:B---3--:R-:W-:Y:S01]  /*9680*/  FMUL R49, R217.reuse, R49 ;  /* 0x00000031d9317220 */ /* 0x048fe20000400000 */
[----:B----4-:R-:W-:Y:S01]  /*9690*/  FMUL R50, R217, R50 ;  /* 0x00000032d9327220 */ /* 0x010fe20000400000 */
[-C--:B------:R-:W-:Y:S02]  /*96a0*/  F2FP.F16.E4M3.UNPACK_B R11, R193.reuse.H1 ;  /* 0x000000c1ff0b723e */ /* 0x080fe400030006ff */
[----:B------:R-:W-:Y:S01]  /*96b0*/  F2FP.F16.E4M3.UNPACK_B R196, R193 ;  /* 0x000000c1ffc4723e */ /* 0x000fe200020006ff */
[----:B------:R-:W-:Y:S01]  /*96c0*/  HADD2.F32 R193, -RZ, R202.H1_H1 ;  /* 0x300000caffc17230 */ /* 0x000fe20000004100 */
[C---:B------:R-:W-:Y:S01]  /*96d0*/  PRMT R188, R11.reuse, 0x7610, R188 ;  /* 0x000076100bbc7816 */ /* 0x040fe200000000bc */
[----:B------:R-:W-:Y:S01]  /*96e0*/  HADD2.F32 R202, -RZ, R236.H1_H1 ;  /* 0x300000ecffca7230 */ /* 0x000fe20000004100 */
[----:B------:R-:W-:Y:S02]  /*96f0*/  PRMT R187, R11, 0x7632, R187 ;  /* 0x000076320bbb7816 */ /* 0x000fe400000000bb */
[-C--:B------:R-:W-:Y:S01]  /*9700*/  F2FP.F16.E4M3.UNPACK_B R8, R7.reuse ;  /* 0x00000007ff08723e */ /* 0x080fe200020006ff */
[----:B------:R-:W2:Y:S01]  /*9710*/  LDL.LU R11, [R1+0x50] ;  /* 0x00005000010b7983 */ /* 0x000ea20000300800 */
[----:B------:R-:W-:Y:S01]  /*9720*/  F2FP.F16.E4M3.UNPACK_B R3, R7.H1 ;  /* 0x00000007ff03723e */ /* 0x000fe200030006ff */
[----:B------:R-:W-:Y:S01]  /*9730*/  FFMA R91, R219, R193, R91 ;  /* 0x000000c1db5b7223 */ /* 0x000fe2000000005b */
[C---:B------:R-:W-:Y:S01]  /*9740*/  PRMT R190, R8.reuse, 0x7610, R190 ;  /* 0x0000761008be7816 */ /* 0x040fe200000000be */
[----:B------:R-:W-:Y:S01]  /*9750*/  HADD2.F32 R193, -RZ, R205.H0_H0 ;  /* 0x200000cdffc17230 */ /* 0x000fe20000004100 */
[----:B------:R-:W-:Y:S01]  /*9760*/  PRMT R186, R8, 0x7632, R186 ;  /* 0x0000763208ba7816 */ /* 0x000fe200000000ba */
[----:B------:R-:W-:Y:S01]  /*9770*/  FMUL R52, R217, R52 ;  /* 0x00000034d9347220 */ /* 0x000fe20000400000 */
[C---:B------:R-:W-:Y:S01]  /*9780*/  PRMT R185, R3.reuse, 0x7610, R185 ;  /* 0x0000761003b97816 */ /* 0x040fe200000000b9 */
[----:B------:R-:W3:Y:S01]  /*9790*/  LDL.LU R8, [R1+0x54] ;  /* 0x0000540001087983 */ /* 0x000ee20000300800 */
[----:B------:R-:W-:Y:S01]  /*97a0*/  PRMT R216, R3, 0x7632, R216 ;  /* 0x0000763203d87816 */ /* 0x000fe200000000d8 */
[C---:B------:R-:W-:Y:S01]  /*97b0*/  FFMA R92, R219.reuse, R193, R92 ;  /* 0x000000c1db5c7223 */ /* 0x040fe2000000005c */
[C---:B------:R-:W-:Y:S01]  /*97c0*/  PRMT R184, R196.reuse, 0x7610, R184 ;  /* 0x00007610c4b87816 */ /* 0x040fe200000000b8 */
[----:B------:R-:W4:Y:S01]  /*97d0*/  LDL.LU R7, [R1+0x58] ;  /* 0x0000580001077983 */ /* 0x000f220000300800 */
[----:B------:R-:W-:Y:S01]  /*97e0*/  PRMT R23, R196, 0x7632, R23 ;  /* 0x00007632c4177816 */ /* 0x000fe20000000017 */
[----:B------:R-:W-:Y:S02]  /*97f0*/  HADD2.F32 R216, -RZ, R216.H0_H0 ;  /* 0x200000d8ffd87230 */ /* 0x000fe40000004100 */
[----:B------:R-:W-:Y:S01]  /*9800*/  FFMA R93, R219, R194, R93 ;  /* 0x000000c2db5d7223 */ /* 0x000fe2000000005d */
[----:B------:R-:W4:Y:S01]  /*9810*/  LDL.LU R3, [R1+0x5c] ;  /* 0x00005c0001037983 */ /* 0x000f220000300800 */
[----:B------:R-:W-:Y:S02]  /*9820*/  HADD2.F32 R194, -RZ, R244.H1_H1 ;  /* 0x300000f4ffc27230 */ /* 0x000fe40000004100 */
[C---:B------:R-:W-:Y:S01]  /*9830*/  FMUL R53, R217.reuse, R53 ;  /* 0x00000035d9357220 */ /* 0x040fe20000400000 */
[----:B------:R-:W-:Y:S02]  /*9840*/  HADD2.F32 R196, -RZ, R199.H1_H1 ;  /* 0x300000c7ffc47230 */ /* 0x000fe40000004100 */
[C---:B------:R-:W-:Y:S01]  /*9850*/  FMUL R51, R217.reuse, R51 ;  /* 0x00000033d9337220 */ /* 0x040fe20000400000 */
[----:B------:R-:W-:Y:S02]  /*9860*/  HADD2.F32 R193, -RZ, R232.H1_H1 ;  /* 0x300000e8ffc17230 */ /* 0x000fe40000004100 */
[C---:B------:R-:W-:Y:S01]  /*9870*/  FMUL R54, R217.reuse, R54 ;  /* 0x00000036d9367220 */ /* 0x040fe20000400000 */
[--C-:B------:R-:W-:Y:S02]  /*9880*/  HADD2.F32 R205, -RZ, R206.reuse.H0_H0 ;  /* 0x200000ceffcd7230 */ /* 0x100fe40000004100 */
[C---:B------:R-:W-:Y:S01]  /*9890*/  FMUL R55, R217.reuse, R55 ;  /* 0x00000037d9377220 */ /* 0x040fe20000400000 */
[----:B------:R-:W-:Y:S01]  /*98a0*/  HADD2.F32 R206, -RZ, R206.H1_H1 ;  /* 0x300000ceffce7230 */ /* 0x000fe20000004100 */
[-C--:B--2---:R-:W-:Y:S02]  /*98b0*/  F2FP.F16.E4M3.UNPACK_B R10, R11.reuse.H1 ;  /* 0x0000000bff0a723e */ /* 0x084fe400030006ff */
[----:B------:R-:W-:Y:S01]  /*98c0*/  F2FP.F16.E4M3.UNPACK_B R12, R11 ;  /* 0x0000000bff0c723e */ /* 0x000fe200020006ff */
[C---:B------:R-:W-:Y:S01]  /*98d0*/  FMUL R11, R217.reuse, R66 ;  /* 0x00000042d90b7220 */ /* 0x040fe20000400000 */
[C---:B------:R-:W-:Y:S01]  /*98e0*/  PRMT R189, R10.reuse, 0x7610, R189 ;  /* 0x000076100abd7816 */ /* 0x040fe200000000bd */
[C---:B------:R-:W-:Y:S01]  /*98f0*/  FMUL R66, R217.reuse, R78 ;  /* 0x0000004ed9427220 */ /* 0x040fe20000400000 */
[----:B------:R-:W-:Y:S01]  /*9900*/  PRMT R152, R10, 0x7632, R152 ;  /* 0x000076320a987816 */ /* 0x000fe20000000098 */
[C---:B------:R-:W-:Y:S01]  /*9910*/  FMUL R10, R217.reuse, R65 ;  /* 0x00000041d90a7220 */ /* 0x040fe20000400000 */
[----:B---3--:R-:W-:Y:S01]  /*9920*/  F2FP.F16.E4M3.UNPACK_B R9, R8 ;  /* 0x00000008ff09723e */ /* 0x008fe200020006ff */
[C---:B------:R-:W-:Y:S01]  /*9930*/  FMUL R65, R217.reuse, R77 ;  /* 0x0000004dd9417220 */ /* 0x040fe20000400000 */
[C---:B------:R-:W-:Y:S01]  /*9940*/  PRMT R22, R12.reuse, 0x7610, R22 ;  /* 0x000076100c167816 */ /* 0x040fe20000000016 */
[----:B------:R-:W-:Y:S01]  /*9950*/  FMUL R77, R217, R25 ;  /* 0x00000019d94d7220 */ /* 0x000fe20000400000 */
[C---:B------:R-:W-:Y:S01]  /*9960*/  PRMT R157, R9.reuse, 0x7610, R157 ;  /* 0x00007610099d7816 */ /* 0x040fe2000000009d */
[--C-:B------:R-:W-:Y:S01]  /*9970*/  HADD2.F32 R25, -RZ, R228.reuse.H1_H1 ;  /* 0x300000e4ff197230 */ /* 0x100fe20000004100 */
[----:B------:R-:W-:Y:S01]  /*9980*/  PRMT R156, R9, 0x7632, R156 ;  /* 0x00007632099c7816 */ /* 0x000fe2000000009c */
[C---:B------:R-:W-:Y:S01]  /*9990*/  FMUL R9, R217.reuse, R64 ;  /* 0x00000040d9097220 */ /* 0x040fe20000400000 */
[-C--:B----4-:R-:W-:Y:S01]  /*99a0*/  F2FP.F16.E4M3.UNPACK_B R0, R3.reuse.H1 ;  /* 0x00000003ff00723e */ /* 0x090fe200030006ff */
[C---:B------:R-:W-:Y:S01]  /*99b0*/  FMUL R64, R217.reuse, R76 ;  /* 0x0000004cd9407220 */ /* 0x040fe20000400000 */
[C---:B------:R-:W-:Y:S01]  /*99c0*/  FMUL R76, R217.reuse, R24 ;  /* 0x00000018d94c7220 */ /* 0x040fe20000400000 */
[----:B------:R-:W-:Y:S01]  /*99d0*/  F2FP.F16.E4M3.UNPACK_B R2, R3 ;  /* 0x00000003ff02723e */ /* 0x000fe200020006ff */
[----:B------:R-:W-:Y:S01]  /*99e0*/  HADD2.F32 R24, -RZ, R228.H0_H0 ;  /* 0x200000e4ff187230 */ /* 0x000fe20000004100 */
[----:B------:R-:W-:Y:S01]  /*99f0*/  PRMT R21, R12, 0x7632, R21 ;  /* 0x000076320c157816 */ /* 0x000fe20000000015 */
[C---:B------:R-:W-:Y:S01]  /*9a00*/  FMUL R12, R217.reuse, R67 ;  /* 0x00000043d90c7220 */ /* 0x040fe20000400000 */
[C---:B------:R-:W-:Y:S01]  /*9a10*/  PRMT R139, R0.reuse, 0x7610, R139 ;  /* 0x00007610008b7816 */ /* 0x040fe2000000008b */
[C---:B------:R-:W-:Y:S01]  /*9a20*/  FMUL R78, R217.reuse, R26 ;  /* 0x0000001ad94e7220 */ /* 0x040fe20000400000 */
[----:B------:R-:W-:Y:S01]  /*9a30*/  PRMT R138, R0, 0x7632, R138 ;  /* 0x00007632008a7816 */ /* 0x000fe2000000008a */
[C---:B------:R-:W-:Y:S01]  /*9a40*/  FMUL R0, R217.reuse, R56 ;  /* 0x00000038d9007220 */ /* 0x040fe20000400000 */
[C---:B------:R-:W-:Y:S01]  /*9a50*/  FMUL R67, R217.reuse, R79 ;  /* 0x0000004fd9437220 */ /* 0x040fe20000400000 */
[C---:B-1----:R-:W-:Y:S01]  /*9a60*/  PRMT R141, R2.reuse, 0x7610, R141 ;  /* 0x00007610028d7816 */ /* 0x042fe2000000008d */
[C---:B------:R-:W-:Y:S01]  /*9a70*/  FMUL R56, R217.reuse, R68 ;  /* 0x00000044d9387220 */ /* 0x040fe20000400000 */
[----:B------:R-:W-:Y:S01]  /*9a80*/  PRMT R140, R2, 0x7632, R140 ;  /* 0x00007632028c7816 */ /* 0x000fe2000000008c */
[C---:B------:R-:W-:Y:S01]  /*9a90*/  FMUL R79, R217.reuse, R27 ;  /* 0x0000001bd94f7220 */ /* 0x040fe20000400000 */
[----:B------:R-:W-:Y:S01]  /*9aa0*/  F2FP.F16.E4M3.UNPACK_B R4, R7.H1 ;  /* 0x00000007ff04723e */ /* 0x000fe200030006ff */
[--C-:B------:R-:W-:Y:S02]  /*9ab0*/  HADD2.F32 R26, -RZ, R234.reuse.H0_H0 ;  /* 0x200000eaff1a7230 */ /* 0x100fe40000004100 */
[C---:B------:R-:W-:Y:S01]  /*9ac0*/  FMUL R2, R217.reuse, R57 ;  /* 0x00000039d9027220 */ /* 0x040fe20000400000 */
[----:B------:R-:W-:Y:S01]  /*9ad0*/  FMUL R68, R217, R80 ;  /* 0x00000050d9447220 */ /* 0x000fe20000400000 */
[----:B------:R-:W-:Y:S02]  /*9ae0*/  HADD2.F32 R27, -RZ, R234.H1_H1 ;  /* 0x300000eaff1b7230 */ /* 0x000fe40000004100 */
[----:B------:R-:W-:Y:S01]  /*9af0*/  FFMA R94, R219, R24, R94 ;  /* 0x00000018db5e7223 */ /* 0x000fe2000000005e */
[----:B------:R-:W-:Y:S01]  /*9b00*/  F2FP.F16.E4M3.UNPACK_B R5, R7 ;  /* 0x00000007ff05723e */ /* 0x000fe200020006ff */
[--C-:B------:R-:W-:Y:S02]  /*9b10*/  HADD2.F32 R24, -RZ, R252.reuse.H0_H0 ;  /* 0x200000fcff187230 */ /* 0x100fe40000004100 */
[C---:B------:R-:W-:Y:S01]  /*9b20*/  FMUL R57, R217.reuse, R69 ;  /* 0x00000045d9397220 */ /* 0x040fe20000400000 */
[C---:B------:R-:W-:Y:S01]  /*9b30*/  FMUL R80, R217.reuse, R28 ;  /* 0x0000001cd9507220 */ /* 0x040fe20000400000 */
[C---:B------:R-:W-:Y:S01]  /*9b40*/  FMUL R3, R217.reuse, R58 ;  /* 0x0000003ad9037220 */ /* 0x040fe20000400000 */
[----:B------:R-:W-:Y:S02]  /*9b50*/  HADD2.F32 R28, -RZ, R252.H1_H1 ;  /* 0x300000fcff1c7230 */ /* 0x000fe40000004100 */
[----:B------:R-:W-:Y:S01]  /*9b60*/  FMUL R69, R217, R81 ;  /* 0x00000051d9457220 */ /* 0x000fe20000400000 */
[----:B------:R-:W-:Y:S01]  /*9b70*/  FFMA R95, R219, R25, R95 ;  /* 0x00000019db5f7223 */ /* 0x000fe2000000005f */
[C---:B------:R-:W-:Y:S01]  /*9b80*/  PRMT R143, R4.reuse, 0x7610, R143 ;  /* 0x00007610048f7816 */ /* 0x040fe2000000008f */
[C---:B------:R-:W-:Y:S01]  /*9b90*/  FMUL R58, R217.reuse, R70 ;  /* 0x00000046d93a7220 */ /* 0x040fe20000400000 */
[----:B------:R-:W-:Y:S01]  /*9ba0*/  PRMT R142, R4, 0x7632, R142 ;  /* 0x00007632048e7816 */ /* 0x000fe2000000008e */
[C---:B------:R-:W-:Y:S01]  /*9bb0*/  FMUL R81, R217.reuse, R29 ;  /* 0x0000001dd9517220 */ /* 0x040fe20000400000 */
[----:B------:R-:W-:Y:S01]  /*9bc0*/  F2FP.F16.E4M3.UNPACK_B R6, R8.H1 ;  /* 0x00000008ff06723e */ /* 0x000fe200030006ff */
[----:B------:R-:W-:Y:S02]  /*9bd0*/  HADD2.F32 R25, -RZ, R242.H0_H0 ;  /* 0x200000f2ff197230 */ /* 0x000fe40000004100 */
[----:B------:R-:W-:Y:S01]  /*9be0*/  FMUL R4, R217, R59 ;  /* 0x0000003bd9047220 */ /* 0x000fe20000400000 */
[----:B------:R-:W-:Y:S01]  /*9bf0*/  FFMA R96, R219, R26, R96 ;  /* 0x0000001adb607223 */ /* 0x000fe20000000060 */
[----:B------:R-:W-:Y:S02]  /*9c00*/  HADD2.F32 R29, -RZ, R209.H0_H0 ;  /* 0x200000d1ff1d7230 */ /* 0x000fe40000004100 */
[----:B------:R-:W-:Y:S01]  /*9c10*/  FMUL R70, R217, R82 ;  /* 0x00000052d9467220 */ /* 0x000fe20000400000 */
[C---:B------:R-:W-:Y:S01]  /*9c20*/  PRMT R135, R5.reuse, 0x7610, R135 ;  /* 0x0000761005877816 */ /* 0x040fe20000000087 */
[----:B------:R-:W-:Y:S01]  /*9c30*/  HADD2.F32 R26, -RZ, R240.H0_H0 ;  /* 0x200000f0ff1a7230 */ /* 0x000fe20000004100 */
[----:B------:R-:W-:Y:S01]  /*9c40*/  PRMT R134, R5, 0x7632, R134 ;  /* 0x0000763205867816 */ /* 0x000fe20000000086 */
[----:B------:R-:W-:Y:S01]  /*9c50*/  FFMA R97, R219, R27, R97 ;  /* 0x0000001bdb617223 */ /* 0x000fe20000000061 */
[C---:B------:R-:W-:Y:S01]  /*9c60*/  FMUL R59, R217.reuse, R71 ;  /* 0x00000047d93b7220 */ /* 0x040fe20000400000 */
[C---:B------:R-:W-:Y:S01]  /*9c70*/  FMUL R82, R217.reuse, R30 ;  /* 0x0000001ed9527220 */ /* 0x040fe20000400000 */
[----:B------:R-:W-:Y:S01]  /*9c80*/  FMUL R5, R217, R60 ;  /* 0x0000003cd9057220 */ /* 0x000fe20000400000 */
[----:B------:R-:W-:Y:S02]  /*9c90*/  HADD2.F32 R30, -RZ, R250.H0_H0 ;  /* 0x200000faff1e7230 */ /* 0x000fe40000004100 */
[----:B------:R-:W-:Y:S01]  /*9ca0*/  FFMA R98, R219, R24, R98 ;  /* 0x00000018db627223 */ /* 0x000fe20000000062 */
[C---:B------:R-:W-:Y:S01]  /*9cb0*/  FMUL R71, R217.reuse, R83 ;  /* 0x00000053d9477220 */ /* 0x040fe20000400000 */
[C---:B------:R-:W-:Y:S01]  /*9cc0*/  PRMT R128, R6.reuse, 0x7610, R128 ;  /* 0x0000761006807816 */ /* 0x040fe20000000080 */
[C---:B------:R-:W-:Y:S01]  /*9cd0*/  FMUL R60, R217.reuse, R72 ;  /* 0x00000048d93c7220 */ /* 0x040fe20000400000 */
[----:B------:R-:W-:Y:S01]  /*9ce0*/  PRMT R144, R6, 0x7632, R144 ;  /* 0x0000763206907816 */ /* 0x000fe20000000090 */
[--C-:B------:R-:W-:Y:S02]  /*9cf0*/  HADD2.F32 R27, -RZ, R201.reuse.H0_H0 ;  /* 0x200000c9ff1b7230 */ /* 0x100fe40000004100 */
[----:B------:R-:W-:Y:S01]  /*9d00*/  FMUL R83, R217, R31 ;  /* 0x0000001fd9537220 */ /* 0x000fe20000400000 */
[----:B------:R-:W-:Y:S01]  /*9d10*/  FFMA R99, R219, R28, R99 ;  /* 0x0000001cdb637223 */ /* 0x000fe20000000063 */
[----:B------:R-:W-:Y:S01]  /*9d20*/  FMUL R6, R217, R61 ;  /* 0x0000003dd9067220 */ /* 0x000fe20000400000 */
[----:B------:R-:W-:Y:S02]  /*9d30*/  HADD2.F32 R31, -RZ, R201.H1_H1 ;  /* 0x300000c9ff1f7230 */ /* 0x000fe40000004100 */
[----:B------:R-:W-:Y:S01]  /*9d40*/  FFMA R100, R219, R25, R100 ;  /* 0x00000019db647223 */ /* 0x000fe20000000064 */
[----:B------:R-:W-:Y:S01]  /*9d50*/  FMUL R72, R217, R84 ;  /* 0x00000054d9487220 */ /* 0x000fe20000400000 */
[--C-:B------:R-:W-:Y:S02]  /*9d60*/  HADD2.F32 R24, -RZ, R207.reuse.H0_H0 ;  /* 0x200000cfff187230 */ /* 0x100fe40000004100 */
[----:B------:R-:W-:Y:S01]  /*9d70*/  FFMA R101, R219, R29, R101 ;  /* 0x0000001ddb657223 */ /* 0x000fe20000000065 */
[C---:B------:R-:W-:Y:S01]  /*9d80*/  FMUL R61, R217.reuse, R73 ;  /* 0x00000049d93d7220 */ /* 0x040fe20000400000 */
[C---:B------:R-:W-:Y:S01]  /*9d90*/  FMUL R84, R217.reuse, R32 ;  /* 0x00000020d9547220 */ /* 0x040fe20000400000 */
        /* <DEDUP_REMOVED lines=15> */
[----:B------:R-:W-:Y:S01]  /*9e90*/  FMUL R86, R217, R34 ;  /* 0x00000022d9567220 */ /* 0x000fe20000400000 */
[----:B------:R-:W-:Y:S02]  /*9ea0*/  HADD2.F32 R34, -RZ, R222.H1_H1 ;  /* 0x300000deff227230 */ /* 0x000fe40000004100 */
[----:B------:R-:W-:Y:S01]  /*9eb0*/  FFMA R106, R219, R24, R106 ;  /* 0x00000018db6a7223 */ /* 0x000fe2000000006a */
[----:B------:R-:W-:Y:S01]  /*9ec0*/  FMUL R75, R217, R87 ;  /* 0x00000057d94b7220 */ /* 0x000fe20000400000 */
[--C-:B------:R-:W-:Y:S02]  /*9ed0*/  HADD2.F32 R29, -RZ, R226.reuse.H0_H0 ;  /* 0x200000e2ff1d7230 */ /* 0x100fe40000004100 */
[----:B------:R-:W-:Y:S01]  /*9ee0*/  FFMA R107, R219, R32, R107 ;  /* 0x00000020db6b7223 */ /* 0x000fe2000000006b */
[----:B------:R-:W-:Y:S01]  /*9ef0*/  FMUL R87, R217, R35 ;  /* 0x00000023d9577220 */ /* 0x000fe20000400000 */
[----:B------:R-:W-:Y:S02]  /*9f00*/  HADD2.F32 R35, -RZ, R226.H1_H1 ;  /* 0x300000e2ff237230 */ /* 0x000fe40000004100 */
[C---:B------:R-:W-:Y:S01]  /*9f10*/  FFMA R108, R219.reuse, R28, R108 ;  /* 0x0000001cdb6c7223 */ /* 0x040fe2000000006c */
[----:B------:R-:W-:Y:S02]  /*9f20*/  HADD2.F32 R26, -RZ, R232.H0_H0 ;  /* 0x200000e8ff1a7230 */ /* 0x000fe40000004100 */
[C---:B------:R-:W-:Y:S01]  /*9f30*/  FFMA R109, R219.reuse, R33, R109 ;  /* 0x00000021db6d7223 */ /* 0x040fe2000000006d */
        /* <DEDUP_REMOVED lines=18> */
[----:B------:R-:W2:Y:S01]  /*a060*/  LDL.LU R20, [R1+0xf0] ;  /* 0x0000f00001147983 */ /* 0x000ea20000300800 */
[C---:B------:R-:W-:Y:S01]  /*a070*/  FFMA R3, R219.reuse, R24, R3 ;  /* 0x00000018db037223 */ /* 0x040fe20000000003 */
[C---:B------:R-:W-:Y:S01]  /*a080*/  FFMA R193, R219.reuse, R197, R4 ;  /* 0x000000c5dbc17223 */ /* 0x040fe20000000004 */
[C---:B------:R-:W-:Y:S01]  /*a090*/  FFMA R194, R219.reuse, R32, R5 ;  /* 0x00000020dbc27223 */ /* 0x040fe20000000005 */
[----:B------:R-:W-:Y:S01]  /*a0a0*/  HADD2.F32 R5, -RZ, R19.H0_H0 ;  /* 0x20000013ff057230 */ /* 0x000fe20000004100 */
[----:B------:R-:W-:Y:S01]  /*a0b0*/  F2FP.SATFINITE.E4M3.F32.PACK_AB_MERGE_C R4, R16, R15, RZ ;  /* 0x0000000f1004723e */ /* 0x000fe200048070ff */
[----:B------:R-:W2:Y:S01]  /*a0c0*/  LDL.LU R19, [R1+0xec] ;  /* 0x0000ec0001137983 */ /* 0x000ea20000300800 */
[----:B------:R-:W-:Y:S01]  /*a0d0*/  FFMA R195, R219, R198, R6 ;  /* 0x000000c6dbc37223 */ /* 0x000fe20000000006 */
[----:B------:R-:W-:Y:S01]  /*a0e0*/  HADD2.F32 R6, -RZ, R153.H0_H0 ;  /* 0x20000099ff067230 */ /* 0x000fe20000004100 */
[----:B------:R-:W-:Y:S01]  /*a0f0*/  F2FP.SATFINITE.E4M3.F32.PACK_AB_MERGE_C R94, R95, R94, RZ ;  /* 0x0000005e5f5e723e */ /* 0x000fe200048070ff */
[----:B------:R-:W3:Y:S01]  /*a100*/  LDL.LU R153, [R1+0xe8] ;  /* 0x0000e80001997983 */ /* 0x000ee20000300800 */
[----:B------:R-:W-:Y:S01]  /*a110*/  HADD2.F32 R28, -RZ, R220.H0_H0 ;  /* 0x200000dcff1c7230 */ /* 0x000fe20000004100 */
[----:B------:R-:W-:Y:S01]  /*a120*/  F2FP.SATFINITE.E4M3.F32.PACK_AB_MERGE_C R95, R107, R106, RZ ;  /* 0x0000006a6b5f723e */ /* 0x000fe200048070ff */
[----:B------:R-:W-:Y:S01]  /*a130*/  HADD2.F32 R33, -RZ, R224.H0_H0 ;  /* 0x200000e0ff217230 */ /* 0x000fe20000004100 */
[----:B------:R1:W-:Y:S01]  /*a140*/  STL [R1], R5 ;  /* 0x0000000501007387 */ /* 0x0003e20000100800 */
[----:B------:R-:W-:Y:S02]  /*a150*/  HADD2.F32 R25, -RZ, R230.H0_H0 ;  /* 0x200000e6ff197230 */ /* 0x000fe40000004100 */
[----:B------:R-:W-:Y:S01]  /*a160*/  FFMA R196, R219, R28, R7 ;  /* 0x0000001cdbc47223 */ /* 0x000fe20000000007 */
[----:B------:R-:W-:Y:S01]  /*a170*/  HADD2.F32 R34, -RZ, R236.H0_H0 ;  /* 0x200000ecff227230 */ /* 0x000fe20000004100 */
[----:B------:R4:W-:Y:S01]  /*a180*/  STL [R1+0x4], R6 ;  /* 0x0000040601007387 */ /* 0x0009e20000100800 */
[----:B------:R-:W-:Y:S01]  /*a190*/  HADD2.F32 R199, -RZ, R220.H1_H1 ;  /* 0x300000dcffc77230 */ /* 0x000fe20000004100 */
[----:B------:R-:W-:Y:S01]  /*a1a0*/  F2FP.SATFINITE.E4M3.F32.PACK_AB_MERGE_C R104, R105, R104, R95 ;  /* 0x000000686968723e */ /* 0x000fe2000480705f */
[----:B------:R-:W-:Y:S02]  /*a1b0*/  HADD2.F32 R201, -RZ, R230.H1_H1 ;  /* 0x300000e6ffc97230 */ /* 0x000fe40000004100 */
[--C-:B------:R-:W-:Y:S02]  /*a1c0*/  HADD2.F32 R29, -RZ, R238.reuse.H0_H0 ;  /* 0x200000eeff1d7230 */ /* 0x100fe40000004100 */
[C---:B------:R-:W-:Y:S01]  /*a1d0*/  FFMA R197, R219.reuse, R199, R8 ;  /* 0x000000c7dbc57223 */ /* 0x040fe20000000008 */
[C---:B------:R-:W-:Y:S01]  /*a1e0*/  FFMA R198, R219.reuse, R33, R9 ;  /* 0x00000021dbc67223 */ /* 0x040fe20000000009 */
[C---:B------:R-:W-:Y:S01]  /*a1f0*/  FFMA R199, R219.reuse, R200, R10 ;  /* 0x000000c8dbc77223 */ /* 0x040fe2000000000a */
[C---:B------:R-:W-:Y:S01]  /*a200*/  FFMA R200, R219.reuse, R25, R11 ;  /* 0x00000019dbc87223 */ /* 0x040fe2000000000b */
[----:B------:R-:W-:Y:S02]  /*a210*/  HADD2.F32 R203, -RZ, R238.H1_H1 ;  /* 0x300000eeffcb7230 */ /* 0x000fe40000004100 */
[C---:B------:R-:W-:Y:S01]  /*a220*/  FFMA R201, R219.reuse, R201, R12 ;  /* 0x000000c9dbc97223 */ /* 0x040fe2000000000c */
[--C-:B------:R-:W-:Y:S02]  /*a230*/  HADD2.F32 R35, -RZ, R204.reuse.H0_H0 ;  /* 0x200000ccff237230 */ /* 0x100fe40000004100 */
[C---:B------:R-:W-:Y:S01]  /*a240*/  FFMA R56, R219.reuse, R34, R56 ;  /* 0x00000022db387223 */ /* 0x040fe20000000038 */
[C---:B------:R-:W-:Y:S01]  /*a250*/  FFMA R57, R219.reuse, R202, R57 ;  /* 0x000000cadb397223 */ /* 0x040fe20000000039 */
[C---:B------:R-:W-:Y:S01]  /*a260*/  FFMA R58, R219.reuse, R29, R58 ;  /* 0x0000001ddb3a7223 */ /* 0x040fe2000000003a */
[C---:B------:R-:W-:Y:S01]  /*a270*/  FFMA R59, R219.reuse, R203, R59 ;  /* 0x000000cbdb3b7223 */ /* 0x040fe2000000003b */
[C---:B------:R-:W-:Y:S01]  /*a280*/  FFMA R60, R219.reuse, R35, R60 ;  /* 0x00000023db3c7223 */ /* 0x040fe2000000003c */
[----:B------:R-:W-:Y:S02]  /*a290*/  HADD2.F32 R204, -RZ, R204.H1_H1 ;  /* 0x300000ccffcc7230 */ /* 0x000fe40000004100 */
[----:B------:R-:W-:Y:S02]  /*a2a0*/  HADD2.F32 R207, -RZ, R208.H0_H0 ;  /* 0x200000d0ffcf7230 */ /* 0x000fe40000004100 */
[----:B-1----:R-:W-:Y:S01]  /*a2b0*/  HADD2.F32 R5, -RZ, R132.H0_H0 ;  /* 0x20000084ff057230 */ /* 0x002fe20000004100 */
[----:B------:R-:W-:Y:S01]  /*a2c0*/  F2FP.SATFINITE.E4M3.F32.PACK_AB_MERGE_C R132, R14, R13, R4 ;  /* 0x0000000d0e84723e */ /* 0x000fe20004807004 */
[----:B------:R-:W-:Y:S02]  /*a2d0*/  HADD2.F32 R4, -RZ, R18.H0_H0 ;  /* 0x20000012ff047230 */ /* 0x000fe40000004100 */
[C---:B------:R-:W-:Y:S01]  /*a2e0*/  FFMA R61, R219.reuse, R204, R61 ;  /* 0x000000ccdb3d7223 */ /* 0x040fe2000000003d */
[----:B----4-:R-:W-:Y:S01]  /*a2f0*/  HADD2.F32 R6, -RZ, R17.H0_H0 ;  /* 0x20000011ff067230 */ /* 0x010fe20000004100 */
[----:B------:R1:W-:Y:S01]  /*a300*/  STL [R1+0x8], R5 ;  /* 0x0000080501007387 */ /* 0x0003e20000100800 */
[----:B------:R-:W-:Y:S02]  /*a310*/  HADD2.F32 R208, -RZ, R208.H1_H1 ;  /* 0x300000d0ffd07230 */ /* 0x000fe40000004100 */
[C---:B------:R-:W-:Y:S01]  /*a320*/  FFMA R62, R219.reuse, R205, R62 ;  /* 0x000000cddb3e7223 */ /* 0x040fe2000000003e */
[C---:B------:R-:W-:Y:S01]  /*a330*/  FFMA R63, R219.reuse, R206, R63 ;  /* 0x000000cedb3f7223 */ /* 0x040fe2000000003f */
[----:B------:R-:W4:Y:S01]  /*a340*/  LDL.LU R18, [R1+0xe4] ;  /* 0x0000e40001127983 */ /* 0x000f220000300800 */
[C---:B------:R-:W-:Y:S01]  /*a350*/  FFMA R64, R219.reuse, R207, R64 ;  /* 0x000000cfdb407223 */ /* 0x040fe20000000040 */
[----:B------:R-:W-:Y:S01]  /*a360*/  FFMA R65, R219, R208, R65 ;  /* 0x000000d0db417223 */ /* 0x000fe20000000041 */
[--C-:B------:R-:W-:Y:S01]  /*a370*/  HADD2.F32 R215, -RZ, R218.reuse.H0_H0 ;  /* 0x200000daffd77230 */ /* 0x100fe20000004100 */
[----:B------:R-:W4:Y:S01]  /*a380*/  LDL.LU R17, [R1+0xe0] ;  /* 0x0000e00001117983 */ /* 0x000f220000300800 */
[----:B------:R-:W-:Y:S01]  /*a390*/  F2FP.SATFINITE.E4M3.F32.PACK_AB_MERGE_C R62, R63, R62, RZ ;  /* 0x0000003e3f3e723e */ /* 0x000fe200048070ff */
[----:B------:R-:W-:Y:S02]  /*a3a0*/  HADD2.F32 R218, -RZ, R218.H1_H1 ;  /* 0x300000daffda7230 */ /* 0x000fe40000004100 */
[----:B------:R-:W-:Y:S01]  /*a3b0*/  STL [R1+0xc], R4 ;  /* 0x00000c0401007387 */ /* 0x000fe20000100800 */
[----:B------:R-:W-:Y:S01]  /*a3c0*/  F2FP.SATFINITE.E4M3.F32.PACK_AB_MERGE_C R60, R61, R60, R62 ;  /* 0x0000003c3d3c723e */ /* 0x000fe2000480703e */
[----:B------:R-:W-:Y:S02]  /*a3d0*/  HADD2.F32 R222, -RZ, R223.H0_H0 ;  /* 0x200000dfffde7230 */ /* 0x000fe40000004100 */
[----:B------:R1:W-:Y:S01]  /*a3e0*/  STL [R1+0x10], R6 ;  /* 0x0000100601007387 */ /* 0x0003e20000100800 */
[--C-:B------:R-:W-:Y:S02]  /*a3f0*/  HADD2.F32 R209, -RZ, R210.reuse.H0_H0 ;  /* 0x200000d2ffd17230 */ /* 0x100fe40000004100 */
[----:B------:R-:W-:Y:S02]  /*a400*/  HADD2.F32 R210, -RZ, R210.H1_H1 ;  /* 0x300000d2ffd27230 */ /* 0x000fe40000004100 */
[--C-:B------:R-:W-:Y:S02]  /*a410*/  HADD2.F32 R213, -RZ, R214.reuse.H0_H0 ;  /* 0x200000d6ffd57230 */ /* 0x100fe40000004100 */
[C---:B------:R-:W-:Y:S01]  /*a420*/  FFMA R66, R219.reuse, R209, R66 ;  /* 0x000000d1db427223 */ /* 0x040fe20000000042 */
[----:B------:R-:W-:Y:S02]  /*a430*/  HADD2.F32 R214, -RZ, R214.H1_H1 ;  /* 0x300000d6ffd67230 */ /* 0x000fe40000004100 */
[C---:B------:R-:W-:Y:S01]  /*a440*/  FFMA R67, R219.reuse, R210, R67 ;  /* 0x000000d2db437223 */ /* 0x040fe20000000043 */
[----:B-1----:R-:W-:Y:S02]  /*a450*/  HADD2.F32 R5, -RZ, R192.H0_H0 ;  /* 0x200000c0ff057230 */ /* 0x002fe40000004100 */
[C---:B------:R-:W-:Y:S01]  /*a460*/  FFMA R68, R219.reuse, R211, R68 ;  /* 0x000000d3db447223 */ /* 0x040fe20000000044 */
[----:B------:R-:W3:Y:S01]  /*a470*/  LDL.LU R192, [R1+0xdc] ;  /* 0x0000dc0001c07983 */ /* 0x000ee20000300800 */
[C---:B------:R-:W-:Y:S01]  /*a480*/  FFMA R69, R219.reuse, R212, R69 ;  /* 0x000000d4db457223 */ /* 0x040fe20000000045 */
[--C-:B------:R-:W-:Y:S02]  /*a490*/  HADD2.F32 R220, -RZ, R221.reuse.H0_H0 ;  /* 0x200000ddffdc7230 */ /* 0x100fe40000004100 */
[C---:B------:R-:W-:Y:S01]  /*a4a0*/  FFMA R70, R219.reuse, R213, R70 ;  /* 0x000000d5db467223 */ /* 0x040fe20000000046 */
[----:B------:R-:W-:Y:S02]  /*a4b0*/  HADD2.F32 R221, -RZ, R221.H1_H1 ;  /* 0x300000ddffdd7230 */ /* 0x000fe40000004100 */
[C---:B------:R-:W-:Y:S01]  /*a4c0*/  FFMA R71, R219.reuse, R214, R71 ;  /* 0x000000d6db477223 */ /* 0x040fe20000000047 */
[C---:B------:R-:W-:Y:S01]  /*a4d0*/  FFMA R72, R219.reuse, R215, R72 ;  /* 0x000000d7db487223 */ /* 0x040fe20000000048 */
[----:B------:R-:W-:Y:S02]  /*a4e0*/  HADD2.F32 R223, -RZ, R223.H1_H1 ;  /* 0x300000dfffdf7230 */ /* 0x000fe40000004100 */
[C---:B------:R-:W-:Y:S01]  /*a4f0*/  FFMA R73, R219.reuse, R218, R73 ;  /* 0x000000dadb497223 */ /* 0x040fe20000000049 */
[--C-:B------:R-:W-:Y:S02]  /*a500*/  HADD2.F32 R224, -RZ, R225.reuse.H0_H0 ;  /* 0x200000e1ffe07230 */ /* 0x100fe40000004100 */
[C---:B------:R-:W-:Y:S01]  /*a510*/  FFMA R74, R219.reuse, R220, R74 ;  /* 0x000000dcdb4a7223 */ /* 0x040fe2000000004a */
[----:B------:R-:W-:Y:S02]  /*a520*/  HADD2.F32 R225, -RZ, R225.H1_H1 ;  /* 0x300000e1ffe17230 */ /* 0x000fe40000004100 */
[C---:B------:R-:W-:Y:S01]  /*a530*/  FFMA R75, R219.reuse, R221, R75 ;  /* 0x000000dddb4b7223 */ /* 0x040fe2000000004b */
[----:B------:R-:W-:Y:S02]  /*a540*/  HADD2.F32 R226, -RZ, R227.H0_H0 ;  /* 0x200000e3ffe27230 */ /* 0x000fe40000004100 */
[C---:B------:R-:W-:Y:S01]  /*a550*/  FFMA R76, R219.reuse, R222, R76 ;  /* 0x000000dedb4c7223 */ /* 0x040fe2000000004c */
[----:B------:R-:W-:Y:S02]  /*a560*/  HADD2.F32 R6, -RZ, R191.H0_H0 ;  /* 0x200000bfff067230 */ /* 0x000fe40000004100 */
[C---:B------:R-:W-:Y:S01]  /*a570*/  FFMA R77, R219.reuse, R223, R77 ;  /* 0x000000dfdb4d7223 */ /* 0x040fe2000000004d */
[----:B------:R-:W3:Y:S01]  /*a580*/  LDL.LU R191, [R1+0xd8] ;  /* 0x0000d80001bf7983 */ /* 0x000ee20000300800 */
[C---:B------:R-:W-:Y:S01]  /*a590*/  FFMA R78, R219.reuse, R224, R78 ;  /* 0x000000e0db4e7223 */ /* 0x040fe2000000004e */
[C---:B------:R-:W-:Y:S01]  /*a5a0*/  FFMA R79, R219.reuse, R225, R79 ;  /* 0x000000e1db4f7223 */ /* 0x040fe2000000004f */
[C---:B------:R-:W-:Y:S01]  /*a5b0*/  FFMA R80, R219.reuse, R226, R80 ;  /* 0x000000e2db507223 */ /* 0x040fe20000000050 */
[----:B------:R1:W-:Y:S01]  /*a5c0*/  STL [R1+0x14], R5 ;  /* 0x0000140501007387 */ /* 0x0003e20000100800 */
[----:B------:R-:W-:Y:S02]  /*a5d0*/  HADD2.F32 R227, -RZ, R227.H1_H1 ;  /* 0x300000e3ffe37230 */ /* 0x000fe40000004100 */
[--C-:B------:R-:W-:Y:S02]  /*a5e0*/  HADD2.F32 R230, -RZ, R231.reuse.H0_H0 ;  /* 0x200000e7ffe67230 */ /* 0x100fe40000004100 */
[----:B------:R-:W-:Y:S02]  /*a5f0*/  HADD2.F32 R231, -RZ, R231.H1_H1 ;  /* 0x300000e7ffe77230 */ /* 0x000fe40000004100 */
[C---:B------:R-:W-:Y:S01]  /*a600*/  FFMA R81, R219.reuse, R227, R81 ;  /* 0x000000e3db517223 */ /* 0x040fe20000000051 */
[--C-:B------:R-:W-:Y:S02]  /*a610*/  HADD2.F32 R234, -RZ, R235.reuse.H0_H0 ;  /* 0x200000ebffea7230 */ /* 0x100fe40000004100 */
[----:B------:R-:W-:Y:S02]  /*a620*/  HADD2.F32 R235, -RZ, R235.H1_H1 ;  /* 0x300000ebffeb7230 */ /* 0x000fe40000004100 */
[--C-:B------:R-:W-:Y:S02]  /*a630*/  HADD2.F32 R236, -RZ, R237.reuse.H0_H0 ;  /* 0x200000edffec7230 */ /* 0x100fe40000004100 */
[----:B------:R-:W-:Y:S02]  /*a640*/  HADD2.F32 R237, -RZ, R237.H1_H1 ;  /* 0x300000edffed7230 */ /* 0x000fe40000004100 */
[--C-:B------:R-:W-:Y:S02]  /*a650*/  HADD2.F32 R238, -RZ, R239.reuse.H0_H0 ;  /* 0x200000efffee7230 */ /* 0x100fe40000004100 */
[----:B------:R-:W-:Y:S02]  /*a660*/  HADD2.F32 R239, -RZ, R239.H1_H1 ;  /* 0x300000efffef7230 */ /* 0x000fe40000004100 */
[--C-:B------:R-:W-:Y:S02]  /*a670*/  HADD2.F32 R240, -RZ, R241.reuse.H0_H0 ;  /* 0x200000f1fff07230 */ /* 0x100fe40000004100 */
[----:B------:R-:W-:Y:S02]  /*a680*/  HADD2.F32 R241, -RZ, R241.H1_H1 ;  /* 0x300000f1fff17230 */ /* 0x000fe40000004100 */
[--C-:B------:R-:W-:Y:S02]  /*a690*/  HADD2.F32 R242, -RZ, R243.reuse.H0_H0 ;  /* 0x200000f3fff27230 */ /* 0x100fe40000004100 */
[----:B-1----:R-:W-:Y:S02]  /*a6a0*/  HADD2.F32 R5, -RZ, R184.H0_H0 ;  /* 0x200000b8ff057230 */ /* 0x002fe40000004100 */
[----:B------:R-:W3:Y:S01]  /*a6b0*/  LDL.LU R184, [R1+0xd4] ;  /* 0x0000d40001b87983 */ /* 0x000ee20000300800 */
[----:B------:R-:W-:Y:S02]  /*a6c0*/  HADD2.F32 R243, -RZ, R243.H1_H1 ;  /* 0x300000f3fff37230 */ /* 0x000fe40000004100 */
[--C-:B------:R-:W-:Y:S01]  /*a6d0*/  HADD2.F32 R202, -RZ, R246.reuse.H0_H0 ;  /* 0x200000f6ffca7230 */ /* 0x100fe20000004100 */
[----:B------:R1:W-:Y:S01]  /*a6e0*/  STL [R1+0x18], R6 ;  /* 0x0000180601007387 */ /* 0x0003e20000100800 */
[----:B------:R-:W-:Y:S02]  /*a6f0*/  HADD2.F32 R246, -RZ, R246.H1_H1 ;  /* 0x300000f6fff67230 */ /* 0x000fe40000004100 */
[--C-:B------:R-:W-:Y:S02]  /*a700*/  HADD2.F32 R203, -RZ, R249.reuse.H0_H0 ;  /* 0x200000f9ffcb7230 */ /* 0x100fe40000004100 */
[----:B------:R-:W-:Y:S02]  /*a710*/  HADD2.F32 R249, -RZ, R249.H1_H1 ;  /* 0x300000f9fff97230 */ /* 0x000fe40000004100 */
[--C-:B------:R-:W-:Y:S02]  /*a720*/  HADD2.F32 R228, -RZ, R229.reuse.H0_H0 ;  /* 0x200000e5ffe47230 */ /* 0x100fe40000004100 */
[----:B------:R-:W-:Y:S02]  /*a730*/  HADD2.F32 R229, -RZ, R229.H1_H1 ;  /* 0x300000e5ffe57230 */ /* 0x000fe40000004100 */
[--C-:B------:R-:W-:Y:S02]  /*a740*/  HADD2.F32 R232, -RZ, R233.reuse.H0_H0 ;  /* 0x200000e9ffe87230 */ /* 0x100fe40000004100 */
[C---:B------:R-:W-:Y:S01]  /*a750*/  FFMA R82, R219.reuse, R228, R82 ;  /* 0x000000e4db527223 */ /* 0x040fe20000000052 */
[----:B------:R-:W-:Y:S02]  /*a760*/  HADD2.F32 R233, -RZ, R233.H1_H1 ;  /* 0x300000e9ffe97230 */ /* 0x000fe40000004100 */
[C---:B------:R-:W-:Y:S01]  /*a770*/  FFMA R83, R219.reuse, R229, R83 ;  /* 0x000000e5db537223 */ /* 0x040fe20000000053 */
        /* <DEDUP_REMOVED lines=10> */
[----:B-1----:R-:W-:Y:S02]  /*a820*/  HADD2.F32 R6, -RZ, R23.H0_H0 ;  /* 0x20000017ff067230 */ /* 0x002fe40000004100 */
[C---:B------:R-:W-:Y:S01]  /*a830*/  FFMA R42, R219.reuse, R240, R42 ;  /* 0x000000f0db2a7223 */ /* 0x040fe2000000002a */
[----:B------:R-:W3:Y:S01]  /*a840*/  LDL.LU R23, [R1+0xd0] ;  /* 0x0000d00001177983 */ /* 0x000ee20000300800 */
[C---:B------:R-:W-:Y:S01]  /*a850*/  FFMA R43, R219.reuse, R241, R43 ;  /* 0x000000f1db2b7223 */ /* 0x040fe2000000002b */
[C---:B------:R-:W-:Y:S01]  /*a860*/  FFMA R44, R219.reuse, R242, R44 ;  /* 0x000000f2db2c7223 */ /* 0x040fe2000000002c */
[C---:B------:R-:W-:Y:S01]  /*a870*/  FFMA R45, R219.reuse, R243, R45 ;  /* 0x000000f3db2d7223 */ /* 0x040fe2000000002d */
[----:B------:R1:W-:Y:S01]  /*a880*/  STL [R1+0x1c], R5 ;  /* 0x00001c0501007387 */ /* 0x0003e20000100800 */
[--C-:B------:R-:W-:Y:S02]  /*a890*/  HADD2.F32 R244, -RZ, R245.reuse.H0_H0 ;  /* 0x200000f5fff47230 */ /* 0x100fe40000004100 */
[----:B------:R-:W-:Y:S01]  /*a8a0*/  HADD2.F32 R245, -RZ, R245.H1_H1 ;  /* 0x300000f5fff57230 */ /* 0x000fe20000004100 */
[----:B------:R-:W-:Y:S01]  /*a8b0*/  STL [R1+0x20], R6 ;  /* 0x0000200601007387 */ /* 0x000fe20000100800 */
        /* <DEDUP_REMOVED lines=10> */
[--C-:B------:R-:W-:Y:S02]  /*a960*/  HADD2.F32 R250, -RZ, R251.reuse.H0_H0 ;  /* 0x200000fbfffa7230 */ /* 0x100fe40000004100 */
[----:B------:R-:W-:Y:S03]  /*a970*/  HADD2.F32 R251, -RZ, R251.H1_H1 ;  /* 0x300000fbfffb7230 */ /* 0x000fe60000004100 */
[C---:B------:R-:W-:Y:S02]  /*a980*/  FFMA R54, R219.reuse, R250, R54 ;  /* 0x000000fadb367223 */ /* 0x040fe40000000036 */
[----:B------:R-:W-:Y:S01]  /*a990*/  FFMA R55, R219, R251, R55 ;  /* 0x000000fbdb377223 */ /* 0x000fe20000000037 */
[----:B-1----:R-:W-:Y:S02]  /*a9a0*/  HADD2.F32 R5, -RZ, R188.H0_H0 ;  /* 0x200000bcff057230 */ /* 0x002fe40000004100 */
[----:B------:R-:W3:Y:S01]  /*a9b0*/  LDL.LU R188, [R1+0xcc] ;  /* 0x0000cc0001bc7983 */ /* 0x000ee20000300800 */
[----:B--2---:R-:W-:Y:S04]  /*a9c0*/  F2FP.SATFINITE.E4M3.F32.PACK_AB_MERGE_C R4, R20, R19, RZ ;  /* 0x000000131404723e */ /* 0x004fe800048070ff */
[----:B----4-:R-:W-:Y:S01]  /*a9d0*/  F2FP.SATFINITE.E4M3.F32.PACK_AB_MERGE_C R8, R18, R17, R4 ;  /* 0x000000111208723e */ /* 0x010fe20004807004 */
[----:B------:R-:W-:Y:S02]  /*a9e0*/  HADD2.F32 R4, -RZ, R187.H0_H0 ;  /* 0x200000bbff047230 */ /* 0x000fe40000004100 */
[----:B------:R-:W2:Y:S04]  /*a9f0*/  LDL.LU R187, [R1+0xc8] ;  /* 0x0000c80001bb7983 */ /* 0x000ea80000300800 */
[----:B------:R1:W-:Y:S02]  /*aa00*/  STL [R1+0x24], R5 ;  /* 0x0000240501007387 */ /* 0x0003e40000100800 */
[----:B-1----:R-:W-:Y:S02]  /*aa10*/  HADD2.F32 R5, -RZ, R190.H0_H0 ;  /* 0x200000beff057230 */ /* 0x002fe40000004100 */
[----:B------:R-:W4:Y:S04]  /*aa20*/  LDL.LU R190, [R1+0xc4] ;  /* 0x0000c40001be7983 */ /* 0x000f280000300800 */
[----:B------:R1:W-:Y:S02]  /*aa30*/  STL [R1+0x28], R4 ;  /* 0x0000280401007387 */ /* 0x0003e40000100800 */
[----:B-1----:R-:W-:Y:S02]  /*aa40*/  HADD2.F32 R4, -RZ, R186.H0_H0 ;  /* 0x200000baff047230 */ /* 0x002fe40000004100 */
[----:B------:R-:W4:Y:S04]  /*aa50*/  LDL.LU R186, [R1+0xc0] ;  /* 0x0000c00001ba7983 */ /* 0x000f280000300800 */
[----:B------:R3:W-:Y:S04]  /*aa60*/  STL [R1+0x2c], R5 ;  /* 0x00002c0501007387 */ /* 0x0007e80000100800 */
[----:B------:R1:W-:Y:S01]  /*aa70*/  STL [R1+0x30], R4 ;  /* 0x0000300401007387 */ /* 0x0003e20000100800 */
[----:B---3--:R-:W-:Y:S01]  /*aa80*/  F2FP.SATFINITE.E4M3.F32.PACK_AB_MERGE_C R5, R192, R191, RZ ;  /* 0x000000bfc005723e */ /* 0x008fe200048070ff */
[----:B------:R-:W-:Y:S02]  /*aa90*/  HADD2.F32 R191, -RZ, R189.H0_H0 ;  /* 0x200000bdffbf7230 */ /* 0x000fe40000004100 */
[----:B------:R-:W-:Y:S01]  /*aaa0*/  HADD2.F32 R192, -RZ, R152.H0_H0 ;  /* 0x20000098ffc07230 */ /* 0x000fe20000004100 */
[----:B------:R-:W-:Y:S01]  /*aab0*/  F2FP.SATFINITE.E4M3.F32.PACK_AB_MERGE_C R7, R184, R23, RZ ;  /* 0x00000017b807723e */ /* 0x000fe200048070ff */
[----:B------:R-:W-:Y:S01]  /*aac0*/  HADD2.F32 R184, -RZ, R185.H0_H0 ;  /* 0x200000b9ffb87230 */ /* 0x000fe20000004100 */
[----:B-1----:R-:W-:Y:S01]  /*aad0*/  F2FP.SATFINITE.E4M3.F32.PACK_AB_MERGE_C R4, R155, R154, RZ ;  /* 0x0000009a9b04723e */ /* 0x002fe200048070ff */
[----:B------:R-:W4:Y:S01]  /*aae0*/  LDL.LU R185, [R1+0xbc] ;  /* 0x0000bc0001b97983 */ /* 0x000f220000300800 */
[----:B------:R-:W-:Y:S02]  /*aaf0*/  HADD2.F32 R154, -RZ, R157.H0_H0 ;  /* 0x2000009dff9a7230 */ /* 0x000fe40000004100 */
[----:B------:R-:W-:Y:S01]  /*ab00*/  HADD2.F32 R155, -RZ, R156.H0_H0 ;  /* 0x2000009cff9b7230 */ /* 0x000fe20000004100 */
[----:B--2---:R-:W-:Y:S01]  /*ab10*/  F2FP.SATFINITE.E4M3.F32.PACK_AB_MERGE_C R6, R188, R187, RZ ;  /* 0x000000bbbc06723e */ /* 0x004fe200048070ff */
[----:B------:R-:W-:Y:S02]  /*ab20*/  HADD2.F32 R187, -RZ, R22.H0_H0 ;  /* 0x20000016ffbb7230 */ /* 0x000fe40000004100 */
[----:B------:R-:W2:Y:S01]  /*ab30*/  LDL.LU R22, [R1+0xb8] ;  /* 0x0000b80001167983 */ /* 0x000ea20000300800 */
[----:B------:R-:W-:Y:S03]  /*ab40*/  HADD2.F32 R188, -RZ, R21.H0_H0 ;  /* 0x20000015ffbc7230 */ /* 0x000fe60000004100 */
[----:B------:R-:W2:Y:S04]  /*ab50*/  LDL.LU R21, [R1+0xb4] ;  /* 0x0000b40001157983 */ /* 0x000ea80000300800 */
[----:B------:R-:W3:Y:S04]  /*ab60*/  LDL.LU R189, [R1+0xb0] ;  /* 0x0000b00001bd7983 */ /* 0x000ee80000300800 */
[----:B------:R-:W3:Y:S04]  /*ab70*/  LDL.LU R152, [R1+0xac] ;  /* 0x0000ac0001987983 */ /* 0x000ee80000300800 */
[----:B------:R-:W3:Y:S04]  /*ab80*/  LDL.LU R157, [R1+0xa8] ;  /* 0x0000a800019d7983 */ /* 0x000ee80000300800 */
[----:B------:R-:W3:Y:S01]  /*ab90*/  LDL.LU R156, [R1+0xa4] ;  /* 0x0000a400019c7983 */ /* 0x000ee20000300800 */
[----:B----4-:R-:W-:Y:S02]  /*aba0*/  F2FP.SATFINITE.E4M3.F32.PACK_AB_MERGE_C R185, R186, R185, R6 ;  /* 0x000000b9bab9723e */ /* 0x010fe40004807006 */
[----:B------:R-:W-:Y:S02]  /*abb0*/  F2FP.SATFINITE.E4M3.F32.PACK_AB_MERGE_C R6, R163, R162, RZ ;  /* 0x000000a2a306723e */ /* 0x000fe400048070ff */
[----:B--2---:R-:W-:Y:S04]  /*abc0*/  F2FP.SATFINITE.E4M3.F32.PACK_AB_MERGE_C R7, R22, R21, R7 ;  /* 0x000000151607723e */ /* 0x004fe80004807007 */
[----:B------:R-:W-:Y:S02]  /*abd0*/  MOV R186, R7 ;  /* 0x0000000700ba7202 */ /* 0x000fe40000000f00 */
[----:B------:R-:W-:Y:S02]  /*abe0*/  F2FP.SATFINITE.E4M3.F32.PACK_AB_MERGE_C R7, R159, R158, RZ ;  /* 0x0000009e9f07723e */ /* 0x000fe400048070ff */
[----:B---3--:R-:W-:Y:S01]  /*abf0*/  F2FP.SATFINITE.E4M3.F32.PACK_AB_MERGE_C R4, R153, R152, R4 ;  /* 0x000000989904723e */ /* 0x008fe20004807004 */
[----:B------:R-:W1:Y:S01]  /*ac00*/  S2R R159, SR_TID.X ;  /* 0x00000000009f7919 */ /* 0x000e620000002100 */
[----:B------:R-:W-:Y:S02]  /*ac10*/  F2FP.SATFINITE.E4M3.F32.PACK_AB_MERGE_C R153, R161, R160, R6 ;  /* 0x000000a0a199723e */ /* 0x000fe40004807006 */
[----:B------:R-:W-:Y:S02]  /*ac20*/  MOV R158, R4 ;  /* 0x00000004009e7202 */ /* 0x000fe40000000f00 */
[----:B------:R-:W-:Y:S02]  /*ac30*/  F2FP.SATFINITE.E4M3.F32.PACK_AB_MERGE_C R4, R171, R170, RZ ;  /* 0x000000aaab04723e */ /* 0x000fe400048070ff */
[----:B------:R-:W-:Y:S01]  /*ac40*/  F2FP.SATFINITE.E4M3.F32.PACK_AB_MERGE_C R161, R125, R124, R127 ;  /* 0x0000007c7da1723e */ /* 0x000fe2000480707f */
[----:B------:R-:W-:Y:S01]  /*ac50*/  HADD2.F32 R124, -RZ, R143.H0_H0 ;  /* 0x2000008fff7c7230 */ /* 0x000fe20000004100 */
[----:B------:R-:W-:Y:S01]  /*ac60*/  F2FP.SATFINITE.E4M3.F32.PACK_AB_MERGE_C R168, R169, R168, R4 ;  /* 0x000000a8a9a8723e */ /* 0x000fe20004807004 */
[----:B------:R-:W-:Y:S01]  /*ac70*/  HADD2.F32 R125, -RZ, R142.H0_H0 ;  /* 0x2000008eff7d7230 */ /* 0x000fe20000004100 */
[----:B------:R-:W-:Y:S01]  /*ac80*/  F2FP.SATFINITE.E4M3.F32.PACK_AB_MERGE_C R4, R123, R122, RZ ;  /* 0x0000007a7b04723e */ /* 0x000fe200048070ff */
[----:B------:R-:W-:Y:S01]  /*ac90*/  HADD2.F32 R122, -RZ, R135.H0_H0 ;  /* 0x20000087ff7a7230 */ /* 0x000fe20000004100 */
[----:B------:R-:W-:Y:S01]  /*aca0*/  F2FP.SATFINITE.E4M3.F32.PACK_AB_MERGE_C R189, R190, R189, R5 ;  /* 0x000000bdbebd723e */ /* 0x000fe20004807005 */
[----:B------:R-:W-:Y:S01]  /*acb0*/  HADD2.F32 R123, -RZ, R134.H0_H0 ;  /* 0x20000086ff7b7230 */ /* 0x000fe20000004100 */
[----:B------:R-:W-:Y:S01]  /*acc0*/  F2FP.SATFINITE.E4M3.F32.PACK_AB_MERGE_C R160, R121, R120, R4 ;  /* 0x0000007879a0723e */ /* 0x000fe20004807004 */
[----:B------:R-:W-:Y:S01]  /*acd0*/  HADD2.F32 R120, -RZ, R128.H0_H0 ;  /* 0x20000080ff787230 */ /* 0x000fe20000004100 */
[----:B------:R-:W-:Y:S01]  /*ace0*/  F2FP.SATFINITE.E4M3.F32.PACK_AB_MERGE_C R5, R167, R166, RZ ;  /* 0x000000a6a705723e */ /* 0x000fe200048070ff */
[----:B------:R-:W2:Y:S01]  /*acf0*/  LDL.LU R128, [R1+0xa0] ;  /* 0x0000a00001807983 */ /* 0x000ea20000300800 */
[----:B------:R-:W-:Y:S01]  /*ad00*/  F2FP.SATFINITE.E4M3.F32.PACK_AB_MERGE_C R156, R157, R156, R7 ;  /* 0x0000009c9d9c723e */ /* 0x000fe20004807007 */
[----:B------:R-:W-:Y:S01]  /*ad10*/  HADD2.F32 R121, -RZ, R144.H0_H0 ;  /* 0x20000090ff797230 */ /* 0x000fe20000004100 */
[----:B------:R-:W-:Y:S01]  /*ad20*/  F2FP.SATFINITE.E4M3.F32.PACK_AB_MERGE_C R167, R165, R164, R5 ;  /* 0x000000a4a5a7723e */ /* 0x000fe20004807005 */
[----:B------:R-:W3:Y:S01]  /*ad30*/  LDL.LU R144, [R1+0x9c] ;  /* 0x00009c0001907983 */ /* 0x000ee20000300800 */
[----:B------:R-:W-:Y:S01]  /*ad40*/  MOV R165, R156 ;  /* 0x0000009c00a57202 */ /* 0x000fe20000000f00 */
[----:B------:R-:W-:Y:S01]  /*ad50*/  HADD2.F32 R127, -RZ, R140.H0_H0 ;  /* 0x2000008cff7f7230 */ /* 0x000fe20000004100 */
[----:B------:R-:W-:Y:S01]  /*ad60*/  MOV R156, R137 ;  /* 0x00000089009c7202 */ /* 0x000fe20000000f00 */
[----:B------:R-:W4:Y:S01]  /*ad70*/  LDL.LU R135, [R1+0x98] ;  /* 0x0000980001877983 */ /* 0x000f220000300800 */
[----:B------:R-:W-:Y:S02]  /*ad80*/  MOV R157, R136 ;  /* 0x00000088009d7202 */ /* 0x000fe40000000f00 */
[----:B------:R-:W-:Y:S01]  /*ad90*/  MOV R164, R158 ;  /* 0x0000009e00a47202 */ /* 0x000fe20000000f00 */
[----:B------:R-:W4:Y:S01]  /*ada0*/  LDL.LU R134, [R1+0x94] ;  /* 0x0000940001867983 */ /* 0x000f220000300800 */
[----:B------:R-:W-:Y:S02]  /*adb0*/  MOV R158, R133 ;  /* 0x00000085009e7202 */ /* 0x000fe40000000f00 */
[----:B-1----:R-:W-:Y:S01]  /*adc0*/  SHF.L.U32 R152, R159, 0x5, RZ ;  /* 0x000000059f987819 */ /* 0x002fe200000006ff */
[----:B------:R-:W3:Y:S01]  /*add0*/  LDL.LU R143, [R1+0x90] ;  /* 0x00009000018f7983 */ /* 0x000ee20000300800 */
[----:B------:R-:W-:Y:S02]  /*ade0*/  F2FP.SATFINITE.E4M3.F32.PACK_AB_MERGE_C R7, R175, R174, RZ ;  /* 0x000000aeaf07723e */ /* 0x000fe400048070ff */
[C---:B------:R-:W-:Y:S01]  /*adf0*/  LOP3.LUT R130, R152.reuse, 0x80, RZ, 0xc0, !PT ;  /* 0x0000008098827812 */ /* 0x040fe200078ec0ff */
[----:B------:R-:W3:Y:S01]  /*ae00*/  LDL.LU R142, [R1+0x8c] ;  /* 0x00008c00018e7983 */ /* 0x000ee20000300800 */
[----:B------:R-:W-:Y:S02]  /*ae10*/  F2FP.SATFINITE.E4M3.F32.PACK_AB_MERGE_C R6, R179, R178, RZ ;  /* 0x000000b2b306723e */ /* 0x000fe400048070ff */
[----:B------:R-:W-:Y:S02]  /*ae20*/  F2FP.SATFINITE.E4M3.F32.PACK_AB_MERGE_C R5, R183, R182, RZ ;  /* 0x000000b6b705723e */ /* 0x000fe400048070ff */
[----:B------:R-:W-:Y:S02]  /*ae30*/  MOV R190, R8 ;  /* 0x0000000800be7202 */ /* 0x000fe40000000f00 */
[----:B------:R-:W-:Y:S02]  /*ae40*/  F2FP.SATFINITE.E4M3.F32.PACK_AB_MERGE_C R169, R173, R172, R7 ;  /* 0x000000acada9723e */ /* 0x000fe40004807007 */
[----:B------:R-:W-:Y:S02]  /*ae50*/  F2FP.SATFINITE.E4M3.F32.PACK_AB_MERGE_C R170, R177, R176, R6 ;  /* 0x000000b0b1aa723e */ /* 0x000fe40004807006 */
[----:B------:R-:W-:Y:S02]  /*ae60*/  F2FP.SATFINITE.E4M3.F32.PACK_AB_MERGE_C R171, R181, R180, R5 ;  /* 0x000000b4b5ab723e */ /* 0x000fe40004807005 */
[----:B------:R-:W-:Y:S01]  /*ae70*/  MOV R172, R190 ;  /* 0x000000be00ac7202 */ /* 0x000fe20000000f00 */
[----:B------:R-:W1:Y:S01]  /*ae80*/  LDTM.x32 R4, tmem[UR4+0xc0] ;  /* 0x0000c004000479ee */ /* 0x000e6200082c0000 */
[----:B------:R-:W-:Y:S01]  /*ae90*/  MOV R173, R186 ;  /* 0x000000ba00ad7202 */ /* 0x000fe20000000f00 */
[----:B------:R-:W-:Y:S01]  /*aea0*/  NOP ;  /* 0x0000000000007918 */ /* 0x000fe20000000000 */
[----:B------:R-:W-:Y:S01]  /*aeb0*/  MOV R174, R185 ;  /* 0x000000b900ae7202 */ /* 0x000fe20000000f00 */
[----:B------:R-:W-:Y:S01]  /*aec0*/  UMOV UR4, 0x400 ;  /* 0x0000040000047882 */ /* 0x000fe20000000000 */
[----:B------:R-:W-:Y:S01]  /*aed0*/  MOV R175, R189 ;  /* 0x000000bd00af7202 */ /* 0x000fe20000000f00 */
[----:B------:R-:W-:Y:S01]  /*aee0*/  ULEA UR4, UR5, UR4, 0x18 ;  /* 0x0000000405047291 */ /* 0x000fe2000f8ec0ff */
[----:B------:R-:W-:Y:S02]  /*aef0*/  MOV R166, R153 ;  /* 0x0000009900a67202 */ /* 0x000fe40000000f00 */
[----:B------:R-:W-:Y:S01]  /*af00*/  LOP3.LUT P0, RZ, R152, 0x80, RZ, 0xc0, !PT ;  /* 0x0000008098ff7812 */ /* 0x000fe2000780c0ff */
[----:B------:R-:W-:Y:S04]  /*af10*/  ULEA UR5, UR43, UR4, 0x3 ;  /* 0x000000042b057291 */ /* 0x000fe8000f8e18ff */
[----:B------:R-:W-:Y:S04]  /*af20*/  UIADD3 UR5, UPT, UPT, UR5, 0xa0, URZ ;  /* 0x000000a005057890 */ /* 0x000fe8000fffe0ff */
[----:B------:R-:W-:Y:S01]  /*af30*/  ULOP3.LUT UR5, UR5, 0xfefffff8, URZ, 0xc0, !UPT ;  /* 0xfefffff805057892 */ /* 0x000fe2000f8ec0ff */
[C---:B-1----:R-:W-:Y:S01]  /*af40*/  FMUL R19, R217.reuse, R19 ;  /* 0x00000013d9137220 */ /* 0x042fe20000400000 */
[C---:B------:R-:W-:Y:S01]  /*af50*/  FMUL R4, R217.reuse, R4 ;  /* 0x00000004d9047220 */ /* 0x040fe20000400000 */
[C---:B------:R-:W-:Y:S06]  /*af60*/  FMUL R5, R217.reuse, R5 ;  /* 0x00000005d9057220 */ /* 0x040fec0000400000 */
[----:B------:R-:W-:Y:S01]  /*af70*/  SYNCS.ARRIVE.TRANS64.RED.A1T0 RZ, [UR5], RZ ;  /* 0x000000ffffff79a7 */ /* 0x000fe20008100405 */
[----:B------:R-:W-:Y:S01]  /*af80*/  FMUL R8, R217, R8 ;  /* 0x00000008d9087220 */ /* 0x000fe20000400000 */
[----:B------:R-:W-:Y:S01]  /*af90*/  FFMA R4, R219, R252, R4 ;  /* 0x000000fcdb047223 */ /* 0x000fe20000000004 */
        /* <DEDUP_REMOVED lines=28> */
[----:B------:R-:W-:Y:S01]  /*b160*/  UIADD3 UR5, UPT, UPT, UR43, 0x1, URZ ;  /* 0x000000012b057890 */ /* 0x000fe2000fffe0ff */
[----:B--2---:R-:W-:Y:S01]  /*b170*/  F2FP.SATFINITE.E4M3.F32.PACK_AB_MERGE_C R162, R129, R128, R126 ;  /* 0x0000008081a2723e */ /* 0x004fe2000480707e */
[----:B------:R-:W-:Y:S01]  /*b180*/  HADD2.F32 R126, -RZ, R141.H0_H0 ;  /* 0x2000008dff7e7230 */ /* 0x000fe20000004100 */
[----:B------:R-:W-:Y:S01]  /*b190*/  SHF.L.U32 R128, R159, 0x2, RZ ;  /* 0x000000029f807819 */ /* 0x000fe200000006ff */
[----:B------:R-:W2:Y:S01]  /*b1a0*/  LDL.LU R141, [R1+0x88] ;  /* 0x00008800018d7983 */ /* 0x000ea20000300800 */
[----:B------:R-:W-:Y:S01]  /*b1b0*/  MOV R159, R132 ;  /* 0x00000084009f7202 */ /* 0x000fe20000000f00 */
[----:B------:R-:W-:Y:S01]  /*b1c0*/  HADD2.F32 R129, -RZ, R138.H0_H0 ;  /* 0x2000008aff817230 */ /* 0x000fe20000004100 */
[----:B------:R-:W-:Y:S01]  /*b1d0*/  LOP3.LUT R130, R130, 0x10, R128, 0xf8, !PT ;  /* 0x0000001082827812 */ /* 0x000fe200078ef880 */
[----:B------:R-:W2:Y:S01]  /*b1e0*/  LDL.LU R140, [R1+0x84] ;  /* 0x00008400018c7983 */ /* 0x000ea20000300800 */
[----:B------:R-:W-:Y:S02]  /*b1f0*/  HADD2.F32 R128, -RZ, R139.H0_H0 ;  /* 0x2000008bff807230 */ /* 0x000fe40000004100 */
[----:B------:R-:W-:Y:S01]  /*b200*/  LOP3.LUT R130, R130, 0xf60, R152, 0xf8, !PT ;  /* 0x00000f6082827812 */ /* 0x000fe200078ef898 */
[----:B------:R-:W2:Y:S01]  /*b210*/  LDL.LU R139, [R1+0x80] ;  /* 0x00008000018b7983 */ /* 0x000ea20000300800 */
[----:B----4-:R-:W-:Y:S02]  /*b220*/  F2FP.SATFINITE.E4M3.F32.PACK_AB_MERGE_C R131, R135, R134, RZ ;  /* 0x000000868783723e */ /* 0x010fe400048070ff */
[----:B------:R-:W-:Y:S01]  /*b230*/  IADD3 R152, PT, PT, R130, UR4, RZ ;  /* 0x0000000482987c10 */ /* 0x000fe2000fffe0ff */
[----:B------:R-:W2:Y:S03]  /*b240*/  LDL.LU R138, [R1+0x7c] ;  /* 0x00007c00018a7983 */ /* 0x000ea60000300800 */
[C---:B------:R-:W-:Y:S01]  /*b250*/  IADD3 R135, PT, PT, R152.reuse, 0x9210, RZ ;  /* 0x0000921098877810 */ /* 0x040fe20007ffe0ff */
[----:B------:R-:W4:Y:S01]  /*b260*/  LDL.LU R137, [R1+0x78] ;  /* 0x0000780001897983 */ /* 0x000f220000300800 */
[C---:B------:R-:W-:Y:S02]  /*b270*/  IADD3 R134, PT, PT, R152.reuse, 0xa210, RZ ;  /* 0x0000a21098867810 */ /* 0x040fe40007ffe0ff */
[C---:B------:R-:W-:Y:S01]  /*b280*/  IADD3 R153, PT, PT, R152.reuse, 0xc210, RZ ;  /* 0x0000c21098997810 */ /* 0x040fe20007ffe0ff */
[----:B------:R-:W4:Y:S01]  /*b290*/  LDL.LU R136, [R1+0x74] ;  /* 0x0000740001887983 */ /* 0x000f220000300800 */
[----:B---3--:R-:W-:Y:S03]  /*b2a0*/  F2FP.SATFINITE.E4M3.F32.PACK_AB_MERGE_C R142, R143, R142, RZ ;  /* 0x0000008e8f8e723e */ /* 0x008fe600048070ff */
[----:B------:R-:W3:Y:S04]  /*b2b0*/  LDL.LU R133, [R1+0x70] ;  /* 0x0000700001857983 */ /* 0x000ee80000300800 */
[----:B------:R-:W3:Y:S04]  /*b2c0*/  LDL.LU R132, [R1+0x6c] ;  /* 0x00006c0001847983 */ /* 0x000ee80000300800 */
[----:B------:R1:W-:Y:S02]  /*b2d0*/  STS.128 [R130+UR4+0x7200], R156 ;  /* 0x0072009c82007988 */ /* 0x0003e40008000c04 */
[C---:B-1----:R-:W-:Y:S02]  /*b2e0*/  IADD3 R156, PT, PT, R152.reuse, 0xb210, RZ ;  /* 0x0000b210989c7810 */ /* 0x042fe40007ffe0ff */
[----:B---3--:R-:W-:Y:S02]  /*b2f0*/  F2FP.SATFINITE.E4M3.F32.PACK_AB_MERGE_C R163, R133, R132, R131 ;  /* 0x0000008485a3723e */ /* 0x008fe40004807083 */
[C---:B------:R-:W-:Y:S02]  /*b300*/  IADD3 R131, PT, PT, R152.reuse, 0x7200, RZ ;  /* 0x0000720098837810 */ /* 0x040fe40007ffe0ff */
[C---:B------:R-:W-:Y:S02]  /*b310*/  IADD3 R133, PT, PT, R152.reuse, 0x7210, RZ ;  /* 0x0000721098857810 */ /* 0x040fe40007ffe0ff */
[C---:B------:R-:W-:Y:S02]  /*b320*/  @P0 IADD3 R133, PT, PT, R131.reuse, -0x10, RZ ;  /* 0xfffffff083850810 */ /* 0x040fe40007ffe0ff */
[C---:B------:R-:W-:Y:S02]  /*b330*/  IADD3 R132, PT, PT, R152.reuse, 0x8210, RZ ;  /* 0x0000821098847810 */ /* 0x040fe40007ffe0ff */
[----:B------:R-:W-:Y:S01]  /*b340*/  IADD3 R152, PT, PT, R152, 0xd210, RZ ;  /* 0x0000d21098987810 */ /* 0x000fe20007ffe0ff */
[----:B------:R1:W-:Y:S01]  /*b350*/  STS.128 [R133], R172 ;  /* 0x000000ac85007388 */ /* 0x0003e20000000c00 */
[C---:B------:R-:W-:Y:S02]  /*b360*/  @P0 IADD3 R132, PT, PT, R131.reuse, 0xff0, RZ ;  /* 0x00000ff083840810 */ /* 0x040fe40007ffe0ff */
[C---:B------:R-:W-:Y:S01]  /*b370*/  @P0 IADD3 R135, PT, PT, R131.reuse, 0x1ff0, RZ ;  /* 0x00001ff083870810 */ /* 0x040fe20007ffe0ff */
[----:B------:R3:W-:Y:S01]  /*b380*/  STS.128 [R130+UR4+0x8200], R164 ;  /* 0x008200a482007988 */ /* 0x0007e20008000c04 */
[C---:B------:R-:W-:Y:S02]  /*b390*/  @P0 IADD3 R134, PT, PT, R131.reuse, 0x2ff0, RZ ;  /* 0x00002ff083860810 */ /* 0x040fe40007ffe0ff */
[C---:B------:R-:W-:Y:S01]  /*b3a0*/  @P0 IADD3 R156, PT, PT, R131.reuse, 0x3ff0, RZ ;  /* 0x00003ff0839c0810 */ /* 0x040fe20007ffe0ff */
[----:B------:R3:W-:Y:S01]  /*b3b0*/  STS.128 [R132], R168 ;  /* 0x000000a884007388 */ /* 0x0007e20000000c00 */
[C---:B------:R-:W-:Y:S02]  /*b3c0*/  @P0 IADD3 R153, PT, PT, R131.reuse, 0x4ff0, RZ ;  /* 0x00004ff083990810 */ /* 0x040fe40007ffe0ff */
[----:B------:R-:W-:Y:S01]  /*b3d0*/  @P0 IADD3 R152, PT, PT, R131, 0x5ff0, RZ ;  /* 0x00005ff083980810 */ /* 0x000fe20007ffe0ff */
[----:B------:R3:W-:Y:S01]  /*b3e0*/  STS.128 [R130+UR4+0x9200], R160 ;  /* 0x009200a082007988 */ /* 0x0007e20008000c04 */
[----:B--2---:R-:W-:Y:S02]  /*b3f0*/  F2FP.SATFINITE.E4M3.F32.PACK_AB_MERGE_C R131, R139, R138, RZ ;  /* 0x0000008a8b83723e */ /* 0x004fe400048070ff */
[----:B------:R-:W-:Y:S02]  /*b400*/  F2FP.SATFINITE.E4M3.F32.PACK_AB_MERGE_C R138, R147, R146, RZ ;  /* 0x00000092938a723e */ /* 0x000fe400048070ff */
[----:B----4-:R-:W-:Y:S02]  /*b410*/  F2FP.SATFINITE.E4M3.F32.PACK_AB_MERGE_C R136, R137, R136, R131 ;  /* 0x000000888988723e */ /* 0x010fe40004807083 */
[----:B------:R-:W-:Y:S02]  /*b420*/  F2FP.SATFINITE.E4M3.F32.PACK_AB_MERGE_C R131, R91, R90, RZ ;  /* 0x0000005a5b83723e */ /* 0x000fe400048070ff */
[----:B------:R-:W-:Y:S02]  /*b430*/  F2FP.SATFINITE.E4M3.F32.PACK_AB_MERGE_C R139, R151, R150, RZ ;  /* 0x00000096978b723e */ /* 0x000fe400048070ff */
[----:B------:R-:W-:Y:S02]  /*b440*/  F2FP.SATFINITE.E4M3.F32.PACK_AB_MERGE_C R88, R89, R88, R131 ;  /* 0x000000585958723e */ /* 0x000fe40004807083 */
[----:B------:R-:W-:Y:S02]  /*b450*/  F2FP.SATFINITE.E4M3.F32.PACK_AB_MERGE_C R89, R93, R92, R94 ;  /* 0x0000005c5d59723e */ /* 0x000fe4000480705e */
[----:B------:R-:W-:Y:S02]  /*b460*/  F2FP.SATFINITE.E4M3.F32.PACK_AB_MERGE_C R94, R111, R110, RZ ;  /* 0x0000006e6f5e723e */ /* 0x000fe400048070ff */
[----:B------:R-:W-:Y:S02]  /*b470*/  F2FP.SATFINITE.E4M3.F32.PACK_AB_MERGE_C R93, R115, R114, RZ ;  /* 0x00000072735d723e */ /* 0x000fe400048070ff */
[----:B------:R-:W-:Y:S01]  /*b480*/  F2FP.SATFINITE.E4M3.F32.PACK_AB_MERGE_C R105, R109, R108, R94 ;  /* 0x0000006c6d69723e */ /* 0x000fe2000480705e */
[----:B-1----:R-:W2:Y:S01]  /*b490*/  LDL.LU R175, [R1] ;  /* 0x0000000001af7983 */ /* 0x002ea20000300800 */
[----:B------:R-:W-:Y:S02]  /*b4a0*/  F2FP.SATFINITE.E4M3.F32.PACK_AB_MERGE_C R94, R193, R3, RZ ;  /* 0x00000003c15e723e */ /* 0x000fe400048070ff */
[----:B------:R-:W-:Y:S01]  /*b4b0*/  F2FP.SATFINITE.E4M3.F32.PACK_AB_MERGE_C R106, R113, R112, R93 ;  /* 0x00000070716a723e */ /* 0x000fe2000480705d */
[----:B------:R-:W4:Y:S01]  /*b4c0*/  LDL.LU R174, [R1+0x4] ;  /* 0x0000040001ae7983 */ /* 0x000f220000300800 */
[----:B------:R-:W-:Y:S02]  /*b4d0*/  F2FP.SATFINITE.E4M3.F32.PACK_AB_MERGE_C R93, R197, R196, RZ ;  /* 0x000000c4c55d723e */ /* 0x000fe400048070ff */
[----:B------:R-:W-:Y:S01]  /*b4e0*/  F2FP.SATFINITE.E4M3.F32.PACK_AB_MERGE_C R196, R2, R0, R94 ;  /* 0x0000000002c4723e */ /* 0x000fe2000480705e */
[----:B---3--:R-:W3:Y:S01]  /*b4f0*/  LDL.LU R165, [R1+0x8] ;  /* 0x0000080001a57983 */ /* 0x008ee20000300800 */
[----:B------:R-:W-:Y:S02]  /*b500*/  F2FP.SATFINITE.E4M3.F32.PACK_AB_MERGE_C R0, R79, R78, RZ ;  /* 0x0000004e4f00723e */ /* 0x000fe400048070ff */
[----:B------:R-:W-:Y:S01]  /*b510*/  F2FP.SATFINITE.E4M3.F32.PACK_AB_MERGE_C R92, R119, R118, RZ ;  /* 0x00000076775c723e */ /* 0x000fe200048070ff */
[----:B------:R-:W3:Y:S01]  /*b520*/  LDL.LU R164, [R1+0xc] ;  /* 0x00000c0001a47983 */ /* 0x000ee20000300800 */
[----:B------:R-:W-:Y:S02]  /*b530*/  F2FP.SATFINITE.E4M3.F32.PACK_AB_MERGE_C R137, R141, R140, R142 ;  /* 0x0000008c8d89723e */ /* 0x000fe4000480708e */
[----:B------:R-:W-:Y:S01]  /*b540*/  F2FP.SATFINITE.E4M3.F32.PACK_AB_MERGE_C R138, R145, R144, R138 ;  /* 0x00000090918a723e */ /* 0x000fe2000480708a */
[----:B------:R-:W3:Y:S01]  /*b550*/  LDL.LU R157, [R1+0x10] ;  /* 0x00001000019d7983 */ /* 0x000ee20000300800 */
[----:B------:R-:W-:Y:S02]  /*b560*/  F2FP.SATFINITE.E4M3.F32.PACK_AB_MERGE_C R139, R149, R148, R139 ;  /* 0x00000094958b723e */ /* 0x000fe4000480708b */
[----:B------:R-:W-:Y:S01]  /*b570*/  F2FP.SATFINITE.E4M3.F32.PACK_AB_MERGE_C R90, R99, R98, RZ ;  /* 0x00000062635a723e */ /* 0x000fe200048070ff */
[----:B------:R-:W3:Y:S01]  /*b580*/  LDL.LU R167, [R1+0x14] ;  /* 0x0000140001a77983 */ /* 0x000ee20000300800 */
[----:B------:R-:W-:Y:S02]  /*b590*/  F2FP.SATFINITE.E4M3.F32.PACK_AB_MERGE_C R91, R103, R102, RZ ;  /* 0x00000066675b723e */ /* 0x000fe400048070ff */
[----:B------:R-:W-:Y:S01]  /*b5a0*/  F2FP.SATFINITE.E4M3.F32.PACK_AB_MERGE_C R2, R75, R74, RZ ;  /* 0x0000004a4b02723e */ /* 0x000fe200048070ff */
[----:B------:R-:W3:Y:S01]  /*b5b0*/  LDL.LU R166, [R1+0x18] ;  /* 0x0000180001a67983 */ /* 0x000ee20000300800 */
[----:B------:R-:W-:Y:S02]  /*b5c0*/  F2FP.SATFINITE.E4M3.F32.PACK_AB_MERGE_C R76, R77, R76, R0 ;  /* 0x0000004c4d4c723e */ /* 0x000fe40004807000 */
[----:B------:R-:W-:Y:S01]  /*b5d0*/  F2FP.SATFINITE.E4M3.F32.PACK_AB_MERGE_C R107, R117, R116, R92 ;  /* 0x00000074756b723e */ /* 0x000fe2000480705c */
[----:B------:R-:W3:Y:S01]  /*b5e0*/  LDL.LU R159, [R1+0x1c] ;  /* 0x00001c00019f7983 */ /* 0x000ee20000300800 */
[----:B------:R-:W-:Y:S02]  /*b5f0*/  F2FP.SATFINITE.E4M3.F32.PACK_AB_MERGE_C R0, R83, R82, RZ ;  /* 0x000000525300723e */ /* 0x000fe400048070ff */
[----:B------:R-:W-:Y:S01]  /*b600*/  F2FP.SATFINITE.E4M3.F32.PACK_AB_MERGE_C R90, R97, R96, R90 ;  /* 0x00000060615a723e */ /* 0x000fe2000480705a */
[----:B------:R-:W3:Y:S01]  /*b610*/  LDL.LU R158, [R1+0x20] ;  /* 0x00002000019e7983 */ /* 0x000ee20000300800 */
[----:B------:R-:W-:Y:S02]  /*b620*/  F2FP.SATFINITE.E4M3.F32.PACK_AB_MERGE_C R91, R101, R100, R91 ;  /* 0x00000064655b723e */ /* 0x000fe4000480705b */
[----:B------:R-:W-:Y:S01]  /*b630*/  F2FP.SATFINITE.E4M3.F32.PACK_AB_MERGE_C R92, R201, R200, RZ ;  /* 0x000000c8c95c723e */ /* 0x000fe200048070ff */
[----:B------:R-:W3:Y:S01]  /*b640*/  LDL.LU R190, [R1+0x24] ;  /* 0x0000240001be7983 */ /* 0x000ee20000300800 */
[----:B------:R-:W-:Y:S02]  /*b650*/  F2FP.SATFINITE.E4M3.F32.PACK_AB_MERGE_C R3, R59, R58, RZ ;  /* 0x0000003a3b03723e */ /* 0x000fe400048070ff */
[----:B------:R-:W-:Y:S01]  /*b660*/  F2FP.SATFINITE.E4M3.F32.PACK_AB_MERGE_C R63, R73, R72, R2 ;  /* 0x00000048493f723e */ /* 0x000fe20004807002 */
[----:B------:R-:W3:Y:S01]  /*b670*/  LDL.LU R189, [R1+0x28] ;  /* 0x0000280001bd7983 */ /* 0x000ee20000300800 */
[----:B------:R-:W-:Y:S02]  /*b680*/  F2FP.SATFINITE.E4M3.F32.PACK_AB_MERGE_C R77, R81, R80, R0 ;  /* 0x00000050514d723e */ /* 0x000fe40004807000 */
[----:B------:R-:W-:Y:S01]  /*b690*/  F2FP.SATFINITE.E4M3.F32.PACK_AB_MERGE_C R2, R43, R42, RZ ;  /* 0x0000002a2b02723e */ /* 0x000fe200048070ff */
[----:B------:R-:W3:Y:S01]  /*b6a0*/  LDL.LU R186, [R1+0x2c] ;  /* 0x00002c0001ba7983 */ /* 0x000ee20000300800 */
[----:B------:R-:W-:Y:S02]  /*b6b0*/  F2FP.SATFINITE.E4M3.F32.PACK_AB_MERGE_C R198, R199, R198, R92 ;  /* 0x000000c6c7c6723e */ /* 0x000fe4000480705c */
[----:B------:R-:W-:Y:S01]  /*b6c0*/  F2FP.SATFINITE.E4M3.F32.PACK_AB_MERGE_C R0, R47, R46, RZ ;  /* 0x0000002e2f00723e */ /* 0x000fe200048070ff */
[----:B------:R-:W3:Y:S01]  /*b6d0*/  LDL.LU R185, [R1+0x30] ;  /* 0x0000300001b97983 */ /* 0x000ee20000300800 */
[----:B------:R-:W-:Y:S02]  /*b6e0*/  F2FP.SATFINITE.E4M3.F32.PACK_AB_MERGE_C R199, R57, R56, R3 ;  /* 0x0000003839c7723e */ /* 0x000fe40004807003 */
[----:B------:R-:W-:Y:S01]  /*b6f0*/  F2FP.SATFINITE.E4M3.F32.PACK_AB_MERGE_C R3, R71, R70, RZ ;  /* 0x000000464703723e */ /* 0x000fe200048070ff */
[----:B------:R1:W-:Y:S01]  /*b700*/  STS.128 [R135], R136 ;  /* 0x0000008887007388 */ /* 0x0003e20000000c00 */
[----:B------:R-:W-:Y:S02]  /*b710*/  F2FP.SATFINITE.E4M3.F32.PACK_AB_MERGE_C R56, R67, R66, RZ ;  /* 0x000000424338723e */ /* 0x000fe400048070ff */
[----:B------:R-:W-:Y:S01]  /*b720*/  F2FP.SATFINITE.E4M3.F32.PACK_AB_MERGE_C R40, R41, R40, R2 ;  /* 0x000000282928723e */ /* 0x000fe20004807002 */
[----:B------:R1:W-:Y:S01]  /*b730*/  STS.128 [R130+UR4+0xa200], R88 ;  /* 0x00a2005882007988 */ /* 0x0003e20008000c04 */
[----:B------:R-:W-:Y:S02]  /*b740*/  F2FP.SATFINITE.E4M3.F32.PACK_AB_MERGE_C R197, R195, R194, R93 ;  /* 0x000000c2c3c5723e */ /* 0x000fe4000480705d */
[----:B------:R-:W-:Y:S01]  /*b750*/  F2FP.SATFINITE.E4M3.F32.PACK_AB_MERGE_C R41, R45, R44, R0 ;  /* 0x0000002c2d29723e */ /* 0x000fe20004807000 */
[----:B------:R1:W-:Y:S01]  /*b760*/  STS.128 [R134], R104 ;  /* 0x0000006886007388 */ /* 0x0003e20000000c00 */
[----:B------:R-:W-:Y:S02]  /*b770*/  F2FP.SATFINITE.E4M3.F32.PACK_AB_MERGE_C R0, R51, R50, RZ ;  /* 0x000000323300723e */ /* 0x000fe400048070ff */
[----:B------:R-:W-:Y:S01]  /*b780*/  F2FP.SATFINITE.E4M3.F32.PACK_AB_MERGE_C R62, R69, R68, R3 ;  /* 0x00000044453e723e */ /* 0x000fe20004807003 */
[----:B------:R1:W-:Y:S01]  /*b790*/  STS.128 [R130+UR4+0xb200], R196 ;  /* 0x00b200c482007988 */ /* 0x0003e20008000c04 */
[----:B------:R-:W-:Y:S02]  /*b7a0*/  F2FP.SATFINITE.E4M3.F32.PACK_AB_MERGE_C R61, R65, R64, R56 ;  /* 0x00000040413d723e */ /* 0x000fe40004807038 */
[----:B------:R-:W-:Y:S02]  /*b7b0*/  F2FP.SATFINITE.E4M3.F32.PACK_AB_MERGE_C R3, R39, R38, RZ ;  /* 0x000000262703723e */ /* 0x000fe400048070ff */
[----:B------:R-:W-:Y:S01]  /*b7c0*/  F2FP.SATFINITE.E4M3.F32.PACK_AB_MERGE_C R56, R87, R86, RZ ;  /* 0x000000565738723e */ /* 0x000fe200048070ff */
[----:B------:R1:W-:Y:S01]  /*b7d0*/  STS.128 [R156], R60 ;  /* 0x0000003c9c007388 */ /* 0x0003e20000000c00 */
[----:B------:R-:W-:Y:S02]  /*b7e0*/  F2FP.SATFINITE.E4M3.F32.PACK_AB_MERGE_C R42, R49, R48, R0 ;  /* 0x00000030312a723e */ /* 0x000fe40004807000 */
[----:B------:R-:W-:Y:S02]  /*b7f0*/  F2FP.SATFINITE.E4M3.F32.PACK_AB_MERGE_C R79, R37, R36, R3 ;  /* 0x00000024254f723e */ /* 0x000fe40004807003 */
[----:B------:R-:W-:Y:S02]  /*b800*/  F2FP.SATFINITE.E4M3.F32.PACK_AB_MERGE_C R78, R85, R84, R56 ;  /* 0x00000054554e723e */ /* 0x000fe40004807038 */
[----:B------:R-:W-:Y:S03]  /*b810*/  F2FP.SATFINITE.E4M3.F32.PACK_AB_MERGE_C R36, R55, R54, RZ ;  /* 0x000000363724723e */ /* 0x000fe600048070ff */
[----:B------:R1:W-:Y:S01]  /*b820*/  STS.128 [R130+UR4+0xc200], R76 ;  /* 0x00c2004c82007988 */ /* 0x0003e20008000c04 */
[----:B------:R-:W-:Y:S05]  /*b830*/  F2FP.SATFINITE.E4M3.F32.PACK_AB_MERGE_C R43, R53, R52, R36 ;  /* 0x00000034352b723e */ /* 0x000fea0004807024 */
[----:B------:R1:W-:Y:S01]  /*b840*/  STS.128 [R153], R40 ;  /* 0x0000002899007388 */ /* 0x0003e20000000c00 */
[C---:B--2---:R-:W-:Y:S01]  /*b850*/  FFMA R5, R219.reuse, R175, R5 ;  /* 0x000000afdb057223 */ /* 0x044fe20000000005 */
[C---:B----4-:R-:W-:Y:S01]  /*b860*/  FFMA R6, R219.reuse, R174, R6 ;  /* 0x000000aedb067223 */ /* 0x050fe20000000006 */
[C---:B---3--:R-:W-:Y:S01]  /*b870*/  FFMA R7, R219.reuse, R165, R7 ;  /* 0x000000a5db077223 */ /* 0x048fe20000000007 */
[----:B------:R-:W-:Y:S04]  /*b880*/  FFMA R8, R219, R164, R8 ;  /* 0x000000a4db087223 */ /* 0x000fe80000000008 */
[----:B------:R-:W-:Y:S01]  /*b890*/  F2FP.SATFINITE.E4M3.F32.PACK_AB_MERGE_C R3, R7, R6, RZ ;  /* 0x000000060703723e */ /* 0x000fe200048070ff */
[----:B------:R-:W-:Y:S03]  /*b8a0*/  FFMA R9, R219, R157, R9 ;  /* 0x0000009ddb097223 */ /* 0x000fe60000000009 */
[----:B------:R-:W-:Y:S01]  /*b8b0*/  F2FP.SATFINITE.E4M3.F32.PACK_AB_MERGE_C R36, R5, R4, R3 ;  /* 0x000000040524723e */ /* 0x000fe20004807003 */
[C---:B------:R-:W-:Y:S01]  /*b8c0*/  FFMA R10, R219.reuse, R167, R10 ;  /* 0x000000a7db0a7223 */ /* 0x040fe2000000000a */
[C---:B------:R-:W-:Y:S01]  /*b8d0*/  FFMA R11, R219.reuse, R166, R11 ;  /* 0x000000a6db0b7223 */ /* 0x040fe2000000000b */
        /* <DEDUP_REMOVED lines=8> */
[C---:B------:R-:W-:Y:S01]  /*b960*/  FFMA R17, R219.reuse, R185, R17 ;  /* 0x000000b9db117223 */ /* 0x040fe20000000011 */
[C---:B------:R-:W-:Y:S01]  /*b970*/  FFMA R18, R219.reuse, R184, R18 ;  /* 0x000000b8db127223 */ /* 0x040fe20000000012 */
[----:B------:R-:W-:Y:S01]  /*b980*/  FFMA R19, R219, R216, R19 ;  /* 0x000000d8db137223 */ /* 0x000fe20000000013 */
[----:B------:R-:W-:Y:S01]  /*b990*/  F2FP.SATFINITE.E4M3.F32.PACK_AB_MERGE_C R38, R13, R12, R0 ;  /* 0x0000000c0d26723e */ /* 0x000fe20004807000 */
[----:B------:R1:W5:Y:S01]  /*b9a0*/  LDL.LU R216, [R1+0x68] ;  /* 0x0000680001d87983 */ /* 0x0003620000300800 */
        /* <DEDUP_REMOVED lines=14> */
[----:B------:R-:W-:Y:S01]  /*ba90*/  FFMA R34, R219, R128, R34 ;  /* 0x00000080db227223 */ /* 0x000fe20000000022 */
[----:B------:R-:W-:Y:S01]  /*baa0*/  F2FP.SATFINITE.E4M3.F32.PACK_AB_MERGE_C R0, R19, R18, RZ ;  /* 0x000000121300723e */ /* 0x000fe200048070ff */
[----:B------:R-:W-:Y:S01]  /*bab0*/  FFMA R35, R219, R129, R35 ;  /* 0x00000081db237223 */ /* 0x000fe20000000023 */
[----:B------:R-:W-:Y:S02]  /*bac0*/  F2FP.SATFINITE.E4M3.F32.PACK_AB_MERGE_C R4, R23, R22, RZ ;  /* 0x000000161704723e */ /* 0x000fe400048070ff */
[----:B------:R-:W-:Y:S02]  /*bad0*/  F2FP.SATFINITE.E4M3.F32.PACK_AB_MERGE_C R39, R17, R16, R0 ;  /* 0x000000101127723e */ /* 0x000fe40004807000 */
[----:B------:R-:W-:Y:S02]  /*bae0*/  F2FP.SATFINITE.E4M3.F32.PACK_AB_MERGE_C R3, R27, R26, RZ ;  /* 0x0000001a1b03723e */ /* 0x000fe400048070ff */
[----:B------:R-:W-:Y:S01]  /*baf0*/  F2FP.SATFINITE.E4M3.F32.PACK_AB_MERGE_C R2, R31, R30, RZ ;  /* 0x0000001e1f02723e */ /* 0x000fe200048070ff */
[----:B------:R1:W-:Y:S01]  /*bb00*/  STS.128 [R130+UR4+0xd200], R36 ;  /* 0x00d2002482007988 */ /* 0x0003e20008000c04 */
[----:B------:R-:W-:Y:S02]  /*bb10*/  F2FP.SATFINITE.E4M3.F32.PACK_AB_MERGE_C R0, R35, R34, RZ ;  /* 0x000000222300723e */ /* 0x000fe400048070ff */
[----:B------:R-:W-:Y:S02]  /*bb20*/  F2FP.SATFINITE.E4M3.F32.PACK_AB_MERGE_C R20, R21, R20, R4 ;  /* 0x000000141514723e */ /* 0x000fe40004807004 */
[----:B------:R-:W-:Y:S02]  /*bb30*/  F2FP.SATFINITE.E4M3.F32.PACK_AB_MERGE_C R21, R25, R24, R3 ;  /* 0x000000181915723e */ /* 0x000fe40004807003 */
[----:B------:R-:W-:Y:S02]  /*bb40*/  F2FP.SATFINITE.E4M3.F32.PACK_AB_MERGE_C R22, R29, R28, R2 ;  /* 0x0000001c1d16723e */ /* 0x000fe40004807002 */
[----:B------:R-:W-:Y:S05]  /*bb50*/  F2FP.SATFINITE.E4M3.F32.PACK_AB_MERGE_C R23, R33, R32, R0 ;  /* 0x000000202117723e */ /* 0x000fea0004807000 */
[----:B------:R1:W-:Y:S01]  /*bb60*/  STS.128 [R152], R20 ;  /* 0x0000001498007388 */ /* 0x0003e20000000c00 */
[----:B------:R-:W-:Y:S01]  /*bb70*/  @!PT LDS RZ, [RZ] ;  /* 0x00000000fffff984 */ /* 0x000fe20000000800 */
[----:B------:R-:W-:Y:S01]  /*bb80*/  @!PT LDS RZ, [RZ] ;  /* 0x00000000fffff984 */ /* 0x000fe20000000800 */
[----:B------:R-:W-:Y:S01]  /*bb90*/  @!PT LDS RZ, [RZ] ;  /* 0x00000000fffff984 */ /* 0x000fe20000000800 */
[----:B------:R-:W-:Y:S01]  /*bba0*/  @!PT LDS RZ, [RZ] ;  /* 0x00000000fffff984 */ /* 0x000fe20000000800 */
[----:B------:R2:W-:Y:S06]  /*bbb0*/  MEMBAR.ALL.CTA ;  /* 0x0000000000007992 */ /* 0x0005ec0000008000 */
[----:B--2---:R-:W2:Y:S02]  /*bbc0*/  FENCE.VIEW.ASYNC.S ;  /* 0x00000000000073c6 */ /* 0x004ea40000000000 */
[----:B--2---:R-:W-:Y:S06]  /*bbd0*/  BAR.SYNC.DEFER_BLOCKING 0x1, 0x80 ;  /* 0x0042000000007b1d */ /* 0x004fec0000010000 */
[----:B------:R-:W-:Y:S05]  /*bbe0*/  @P1 BRA `(.L_x_115) ;  /* 0x0000000000a01947 */ /* 0x000fea0003800000 */
[----:B------:R-:W2:Y:S01]  /*bbf0*/  LDCU.64 UR6, c[0x0][0x348] ;  /* 0x00006900ff0677ac */ /* 0x000ea20008000a00 */
[----:B------:R-:W-:Y:S02]  /*bc00*/  UIMAD UR9, UR47, 0xe0, URZ ;  /* 0x000000e02f0978a4 */ /* 0x000fe4000f8e02ff */
[----:B------:R-:W-:Y:S02]  /*bc10*/  USHF.L.U32 UR10, UR46, 0x7, URZ ;  /* 0x000000072e0a7899 */ /* 0x000fe400080006ff */
[----:B------:R-:W-:Y:S01]  /*bc20*/  UIADD3 UR8, UPT, UPT, UR4, 0x7200, URZ ;  /* 0x0000720004087890 */ /* 0x000fe2000fffe0ff */
[----:B------:R-:W-:Y:S01]  /*bc30*/  UMOV UR11, UR36 ;  /* 0x00000024000b7c82 */ /* 0x000fe20008000000 */
[----:B------:R-:W-:Y:S02]  /*bc40*/  UIADD3 UR16, UPT, UPT, UR4, 0x8200, URZ ;  /* 0x0000820004107890 */ /* 0x000fe4000fffe0ff */
[----:B------:R-:W-:Y:S01]  /*bc50*/  UIADD3 UR17, UPT, UPT, UR9, 0x20, URZ ;  /* 0x0000002009117890 */ /* 0x000fe2000fffe0ff */
[----:B------:R-:W-:Y:S01]  /*bc60*/  UMOV UR19, UR36 ;  /* 0x0000002400137c82 */ /* 0x000fe20008000000 */
[----:B------:R-:W-:Y:S01]  /*bc70*/  UMOV UR18, UR10 ;  /* 0x0000000a00127c82 */ /* 0x000fe20008000000 */
[----:B------:R-:W-:Y:S02]  /*bc80*/  UIADD3 UR28, UPT, UPT, UR4, 0x9200, URZ ;  /* 0x00009200041c7890 */ /* 0x000fe4000fffe0ff */
[----:B--2---:R-:W-:Y:S02]  /*bc90*/  UIADD3 UR6, UP0, UPT, UR6, 0x680, URZ ;  /* 0x0000068006067890 */ /* 0x004fe4000ff1e0ff */
[----:B------:R-:W-:Y:S02]  /*bca0*/  UIADD3 UR29, UPT, UPT, UR9, 0x40, URZ ;  /* 0x00000040091d7890 */ /* 0x000fe4000fffe0ff */
[----:B------:R-:W-:Y:S01]  /*bcb0*/  UIADD3.X UR7, UPT, UPT, URZ, UR7, URZ, UP0, !UPT ;  /* 0x00000007ff077290 */ /* 0x000fe200087fe4ff */
[----:B------:R-:W-:Y:S01]  /*bcc0*/  UMOV UR31, UR36 ;  /* 0x00000024001f7c82 */ /* 0x000fe20008000000 */
[----:B------:R-:W-:Y:S01]  /*bcd0*/  UMOV UR30, UR10 ;  /* 0x0000000a001e7c82 */ /* 0x000fe20008000000 */
[----:B------:R-:W-:Y:S02]  /*bce0*/  UIADD3 UR32, UPT, UPT, UR4, 0xa200, URZ ;  /* 0x0000a20004207890 */ /* 0x000fe4000fffe0ff */
[----:B------:R-:W-:Y:S01]  /*bcf0*/  UIADD3 UR33, UPT, UPT, UR9, 0x60, URZ ;  /* 0x0000006009217890 */ /* 0x000fe2000fffe0ff */
[----:B------:R-:W-:Y:S03]  /*bd00*/  UMOV UR35, UR36 ;  /* 0x0000002400237c82 */ /* 0x000fe60008000000 */
[----:B------:R2:W-:Y:S01]  /*bd10*/  UTMASTG.3D [UR8], [UR6] ;  /* 0x00000008060073b5 */ /* 0x0005e20008010000 */
[----:B------:R-:W-:Y:S01]  /*bd20*/  UMOV UR34, UR10 ;  /* 0x0000000a00227c82 */ /* 0x000fe20008000000 */
[----:B------:R-:W-:Y:S02]  /*bd30*/  UIADD3 UR24, UPT, UPT, UR4, 0xb200, URZ ;  /* 0x0000b20004187890 */ /* 0x000fe4000fffe0ff */
[----:B------:R-:W-:Y:S01]  /*bd40*/  UIADD3 UR25, UPT, UPT, UR9, 0x80, URZ ;  /* 0x0000008009197890 */ /* 0x000fe2000fffe0ff */
[----:B------:R-:W-:Y:S01]  /*bd50*/  UMOV UR27, UR36 ;  /* 0x00000024001b7c82 */ /* 0x000fe20008000000 */
[----:B------:R-:W-:Y:S01]  /*bd60*/  UMOV UR26, UR10 ;  /* 0x0000000a001a7c82 */ /* 0x000fe20008000000 */
[----:B------:R2:W-:Y:S01]  /*bd70*/  UTMASTG.3D [UR16], [UR6] ;  /* 0x00000010060073b5 */ /* 0x0005e20008010000 */
[----:B------:R-:W-:Y:S02]  /*bd80*/  UIADD3 UR20, UPT, UPT, UR4, 0xc200, URZ ;  /* 0x0000c20004147890 */ /* 0x000fe4000fffe0ff */
[----:B------:R-:W-:Y:S01]  /*bd90*/  UIADD3 UR21, UPT, UPT, UR9, 0xa0, URZ ;  /* 0x000000a009157890 */ /* 0x000fe2000fffe0ff */
[----:B------:R-:W-:Y:S01]  /*bda0*/  UMOV UR23, UR36 ;  /* 0x0000002400177c82 */ /* 0x000fe20008000000 */
[----:B------:R-:W-:Y:S01]  /*bdb0*/  UMOV UR22, UR10 ;  /* 0x0000000a00167c82 */ /* 0x000fe20008000000 */
[----:B------:R-:W-:Y:S01]  /*bdc0*/  UIADD3 UR12, UPT, UPT, UR4, 0xd200, URZ ;  /* 0x0000d200040c7890 */ /* 0x000fe2000fffe0ff */
[----:B------:R2:W-:Y:S01]  /*bdd0*/  UTMASTG.3D [UR28], [UR6] ;  /* 0x0000001c060073b5 */ /* 0x0005e20008010000 */
[----:B------:R-:W-:Y:S01]  /*bde0*/  UIADD3 UR13, UPT, UPT, UR9, 0xc0, URZ ;  /* 0x000000c0090d7890 */ /* 0x000fe2000fffe0ff */
[----:B------:R-:W-:Y:S01]  /*bdf0*/  UMOV UR15, UR36 ;  /* 0x00000024000f7c82 */ /* 0x000fe20008000000 */
[----:B------:R-:W-:Y:S01]  /*be00*/  UMOV UR14, UR10 ;  /* 0x0000000a000e7c82 */ /* 0x000fe20008000000 */
[----:B------:R2:W-:Y:S01]  /*be10*/  UTMASTG.3D [UR32], [UR6] ;  /* 0x00000020060073b5 */ /* 0x0005e20008010000 */
[----:B------:R2:W-:Y:S01]  /*be20*/  UTMASTG.3D [UR24], [UR6] ;  /* 0x00000018060073b5 */ /* 0x0005e20008010000 */
[----:B------:R2:W-:Y:S04]  /*be30*/  UTMASTG.3D [UR20], [UR6] ;  /* 0x00000014060073b5 */ /* 0x0005e80008010000 */
[----:B------:R2:W-:Y:S01]  /*be40*/  UTMASTG.3D [UR12], [UR6] ;  /* 0x0000000c060073b5 */ /* 0x0005e20008010000 */
[----:B------:R0:W-:Y:S01]  /*be50*/  UTMACMDFLUSH ;  /* 0x00000000000079b7 */ /* 0x0001e20000000000 */
[----:B--2---:R-:W-:Y:S04]  /*be60*/  DEPBAR.LE SB0, 0x0 ;  /* 0x000080000000791a */ /* 0x004fe80000000000 */
.L_x_115:
[----:B------:R-:W-:Y:S05]  /*be70*/  BSYNC.RECONVERGENT B0 ;  /* 0x0000000000007941 */ /* 0x000fea0003800200 */
.L_x_114:
[----:B------:R-:W-:Y:S01]  /*be80*/  UISETP.NE.AND UP2, UPT, UR48, URZ, UPT ;  /* 0x000000ff3000728c */ /* 0x000fe2000bf45270 */
[----:B------:R-:W-:Y:S01]  /*be90*/  BAR.SYNC.DEFER_BLOCKING 0x1, 0x80 ;  /* 0x0042000000007b1d */ /* 0x000fe20000010000 */
[----:B------:R-:W-:Y:S02]  /*bea0*/  UISETP.NE.AND UP0, UPT, UR45, 0x2, UPT ;  /* 0x000000022d00788c */ /* 0x000fe4000bf05270 */
[----:B------:R-:W-:Y:S02]  /*beb0*/  UISETP.NE.AND UP1, UPT, UR5, 0x2, UPT ;  /* 0x000000020500788c */ /* 0x000fe4000bf25270 */
[----:B------:R-:W-:Y:S02]  /*bec0*/  USEL UR6, URZ, 0x1, UP0 ;  /* 0x00000001ff067887 */ /* 0x000fe40008000000 */
[----:B------:R-:W-:Y:S02]  /*bed0*/  USEL UR4, URZ, 0x1, UP1 ;  /* 0x00000001ff047887 */ /* 0x000fe40008800000 */
[----:B------:R-:W-:Y:S02]  /*bee0*/  UIADD3 UR47, UPT, UPT, UR37, UR57, URZ ;  /* 0x00000039252f7290 */ /* 0x000fe4000fffe0ff */
[----:B------:R-:W-:Y:S02]  /*bef0*/  UIADD3 UR46, UPT, UPT, UR38, UR56, URZ ;  /* 0x00000038262e7290 */ /* 0x000fe4000fffe0ff */
[----:B------:R-:W-:Y:S02]  /*bf00*/  USEL UR18, UR45, URZ, UP0 ;  /* 0x000000ff2d127287 */ /* 0x000fe40008000000 */
[----:B------:R-:W-:Y:S02]  /*bf10*/  USEL UR43, UR5, URZ, UP1 ;  /* 0x000000ff052b7287 */ /* 0x000fe40008800000 */
[----:B------:R-:W-:Y:S02]  /*bf20*/  ULOP3.LUT UR49, UR49, UR6, URZ, 0x3c, !UPT ;  /* 0x0000000631317292 */ /* 0x000fe4000f8e3cff */
[----:B------:R-:W-:Y:S01]  /*bf30*/  ULOP3.LUT UR50, UR50, UR4, URZ, 0x3c, !UPT ;  /* 0x0000000432327292 */ /* 0x000fe2000f8e3cff */
[----:B------:R-:W-:Y:S01]  /*bf40*/  UMOV UR36, UR51 ;  /* 0x0000003300247c82 */ /* 0x000fe20008000000 */
[----:B------:R-:W-:Y:S10]  /*bf50*/  BRA.U UP2, `(.L_x_116) ;  /* 0xffffff9102ac7547 */ /* 0x000ff4000b83ffff */
[----:B------:R-:W-:Y:S05]  /*bf60*/  EXIT ;  /* 0x000000000000794d */ /* 0x000fea0003800000 */
.L_x_24:
[----:B--2---:R2:W3:Y:S02]  /*bf70*/  SYNCS.PHASECHK.TRANS64.TRYWAIT P0, [R2+URZ+0xc0], R3 ;  /* 0x0000c003020075a7 */ /* 0x0044e400080011ff */
[----:B---3--:R-:W-:Y:S05]  /*bf80*/  @!P0 NANOSLEEP.SYNCS 0x989680 ;  /* 0x009896800000895d */ /* 0x008fea0003900000 */
[----:B------:R-:W3:Y:S02]  /*bf90*/  @!P0 SYNCS.PHASECHK.TRANS64 P0, [R2+URZ+0xc0], R3 ;  /* 0x0000c003020085a7 */ /* 0x000ee400080010ff */
[----:B---3--:R-:W-:Y:S05]  /*bfa0*/  @!P0 BRA `(.L_x_24) ;  /* 0xfffffffc00f08947 */ /* 0x008fea000383ffff */
[----:B------:R-:W-:Y:S05]  /*bfb0*/  BRA `(.L_x_117) ;  /* 0xffffff5800447947 */ /* 0x000fea000383ffff */
.L_x_27:
[----:B------:R-:W-:Y:S07]  /*bfc0*/  MOV R4, UR33 ;  /* 0x0000002100047c02 */ /* 0x000fee0008000f00 */
.L_x_118:
[----:B-1----:R1:W2:Y:S02]  /*bfd0*/  SYNCS.PHASECHK.TRANS64.TRYWAIT P0, [R4+URZ+0x28], R2 ;  /* 0x00002802040075a7 */ /* 0x0022a400080011ff */
[----:B--2---:R-:W-:Y:S05]  /*bfe0*/  @!P0 NANOSLEEP.SYNCS 0x989680 ;  /* 0x009896800000895d */ /* 0x004fea0003900000 */
[----:B------:R-:W2:Y:S02]  /*bff0*/  @!P0 SYNCS.PHASECHK.TRANS64 P0, [R4+URZ+0x28], R2 ;  /* 0x00002802040085a7 */ /* 0x000ea400080010ff */
[----:B--2---:R-:W-:Y:S05]  /*c000*/  @!P0 BRA `(.L_x_118) ;  /* 0xfffffffc00f08947 */ /* 0x004fea000383ffff */
[----:B------:R-:W-:Y:S05]  /*c010*/  BRA `(.L_x_26) ;  /* 0xffffff5800a07947 */ /* 0x000fea000383ffff */
.L_x_34:
[----:B------:R-:W-:Y:S07]  /*c020*/  MOV R3, UR17 ;  /* 0x0000001100037c02 */ /* 0x000fee0008000f00 */
.L_x_119:
[----:B-1----:R1:W2:Y:S02]  /*c030*/  SYNCS.PHASECHK.TRANS64.TRYWAIT P0, [R3+URZ+0x28], R4 ;  /* 0x00002804030075a7 */ /* 0x0022a400080011ff */
[----:B--2---:R-:W-:Y:S05]  /*c040*/  @!P0 NANOSLEEP.SYNCS 0x989680 ;  /* 0x009896800000895d */ /* 0x004fea0003900000 */
[----:B------:R-:W2:Y:S02]  /*c050*/  @!P0 SYNCS.PHASECHK.TRANS64 P0, [R3+URZ+0x28], R4 ;  /* 0x00002804030085a7 */ /* 0x000ea400080010ff */
[----:B--2---:R-:W-:Y:S05]  /*c060*/  @!P0 BRA `(.L_x_119) ;  /* 0xfffffffc00f08947 */ /* 0x004fea000383ffff */
[----:B------:R-:W-:Y:S05]  /*c070*/  BRA `(.L_x_33) ;  /* 0xffffff5c005c7947 */ /* 0x000fea000383ffff */
.L_x_39:
[----:B-1----:R1:W2:Y:S02]  /*c080*/  SYNCS.PHASECHK.TRANS64.TRYWAIT P0, [R3+URZ+0x70], R2 ;  /* 0x00007002030075a7 */ /* 0x0022a400080011ff */
[----:B--2---:R-:W-:Y:S05]  /*c090*/  @!P0 NANOSLEEP.SYNCS 0x989680 ;  /* 0x009896800000895d */ /* 0x004fea0003900000 */
[----:B------:R-:W2:Y:S02]  /*c0a0*/  @!P0 SYNCS.PHASECHK.TRANS64 P0, [R3+URZ+0x70], R2 ;  /* 0x00007002030085a7 */ /* 0x000ea400080010ff */
[----:B--2---:R-:W-:Y:S05]  /*c0b0*/  @!P0 BRA `(.L_x_39) ;  /* 0xfffffffc00f08947 */ /* 0x004fea000383ffff */
[----:B------:R-:W-:Y:S05]  /*c0c0*/  BRA `(.L_x_120) ;  /* 0xffffff6000007947 */ /* 0x000fea000383ffff */
.L_x_43:
[----:B------:R-:W-:-:S07]  /*c0d0*/  MOV R3, UR4 ;  /* 0x0000000400037c02 */ /* 0x000fce0008000f00 */
.L_x_121:
[----:B-1----:R1:W2:Y:S02]  /*c0e0*/  SYNCS.PHASECHK.TRANS64.TRYWAIT P0, [R3+URZ], R2 ;  /* 0x00000002030075a7 */ /* 0x0022a400080011ff */
[----:B--2---:R-:W-:Y:S05]  /*c0f0*/  @!P0 NANOSLEEP.SYNCS 0x989680 ;  /* 0x009896800000895d */ /* 0x004fea0003900000 */
[----:B------:R-:W2:Y:S02]  /*c100*/  @!P0 SYNCS.PHASECHK.TRANS64 P0, [R3+URZ], R2 ;  /* 0x00000002030085a7 */ /* 0x000ea400080010ff */
[----:B--2---:R-:W-:Y:S05]  /*c110*/  @!P0 BRA `(.L_x_121) ;  /* 0xfffffffc00f08947 */ /* 0x004fea000383ffff */
[----:B------:R-:W-:Y:S05]  /*c120*/  BRA `(.L_x_122) ;  /* 0xffffff6400a47947 */ /* 0x000fea000383ffff */
.L_x_44:
[----:B------:R-:W-:-:S07]  /*c130*/  MOV R3, UR5 ;  /* 0x0000000500037c02 */ /* 0x000fce0008000f00 */
.L_x_123:
[----:B-1----:R1:W2:Y:S02]  /*c140*/  SYNCS.PHASECHK.TRANS64.TRYWAIT P0, [R3+URZ], R2 ;  /* 0x00000002030075a7 */ /* 0x0022a400080011ff */
[----:B--2---:R-:W-:Y:S05]  /*c150*/  @!P0 NANOSLEEP.SYNCS 0x989680 ;  /* 0x009896800000895d */ /* 0x004fea0003900000 */
[----:B------:R-:W2:Y:S02]  /*c160*/  @!P0 SYNCS.PHASECHK.TRANS64 P0, [R3+URZ], R2 ;  /* 0x00000002030085a7 */ /* 0x000ea400080010ff */
[----:B--2---:R-:W-:Y:S05]  /*c170*/  @!P0 BRA `(.L_x_123) ;  /* 0xfffffffc00f08947 */ /* 0x004fea000383ffff */
[----:B------:R-:W-:Y:S05]  /*c180*/  BRA `(.L_x_124) ;  /* 0xffffff6400b07947 */ /* 0x000fea000383ffff */
.L_x_45:
[----:B------:R-:W-:-:S07]  /*c190*/  MOV R3, UR5 ;  /* 0x0000000500037c02 */ /* 0x000fce0008000f00 */
.L_x_125:
[----:B-1----:R1:W2:Y:S02]  /*c1a0*/  SYNCS.PHASECHK.TRANS64.TRYWAIT P0, [R3+URZ], R2 ;  /* 0x00000002030075a7 */ /* 0x0022a400080011ff */
[----:B--2---:R-:W-:Y:S05]  /*c1b0*/  @!P0 NANOSLEEP.SYNCS 0x989680 ;  /* 0x009896800000895d */ /* 0x004fea0003900000 */
[----:B------:R-:W2:Y:S02]  /*c1c0*/  @!P0 SYNCS.PHASECHK.TRANS64 P0, [R3+URZ], R2 ;  /* 0x00000002030085a7 */ /* 0x000ea400080010ff */
[----:B--2---:R-:W-:Y:S05]  /*c1d0*/  @!P0 BRA `(.L_x_125) ;  /* 0xfffffffc00f08947 */ /* 0x004fea000383ffff */
[----:B------:R-:W-:Y:S05]  /*c1e0*/  BRA `(.L_x_126) ;  /* 0xffffff6400bc7947 */ /* 0x000fea000383ffff */
.L_x_46:
[----:B------:R-:W-:-:S07]  /*c1f0*/  MOV R3, UR5 ;  /* 0x0000000500037c02 */ /* 0x000fce0008000f00 */
.L_x_127:
[----:B-1----:R1:W2:Y:S02]  /*c200*/  SYNCS.PHASECHK.TRANS64.TRYWAIT P0, [R3+URZ], R2 ;  /* 0x00000002030075a7 */ /* 0x0022a400080011ff */
[----:B--2---:R-:W-:Y:S05]  /*c210*/  @!P0 NANOSLEEP.SYNCS 0x989680 ;  /* 0x009896800000895d */ /* 0x004fea0003900000 */
[----:B------:R-:W2:Y:S02]  /*c220*/  @!P0 SYNCS.PHASECHK.TRANS64 P0, [R3+URZ], R2 ;  /* 0x00000002030085a7 */ /* 0x000ea400080010ff */
[----:B--2---:R-:W-:Y:S05]  /*c230*/  @!P0 BRA `(.L_x_127) ;  /* 0xfffffffc00f08947 */ /* 0x004fea000383ffff */
[----:B------:R-:W-:Y:S05]  /*c240*/  BRA `(.L_x_128) ;  /* 0xffffff6400c87947 */ /* 0x000fea000383ffff */
.L_x_49:
[----:B-1----:R1:W2:Y:S02]  /*c250*/  SYNCS.PHASECHK.TRANS64.TRYWAIT P0, [R0+URZ+0xb0], R2 ;  /* 0x0000b002000075a7 */ /* 0x0022a400080011ff */
[----:B--2---:R-:W-:Y:S05]  /*c260*/  @!P0 NANOSLEEP.SYNCS 0x989680 ;  /* 0x009896800000895d */ /* 0x004fea0003900000 */
[----:B------:R-:W2:Y:S02]  /*c270*/  @!P0 SYNCS.PHASECHK.TRANS64 P0, [R0+URZ+0xb0], R2 ;  /* 0x0000b002000085a7 */ /* 0x000ea400080010ff */
[----:B--2---:R-:W-:Y:S05]  /*c280*/  @!P0 BRA `(.L_x_49) ;  /* 0xfffffffc00f08947 */ /* 0x004fea000383ffff */
[----:B------:R-:W-:Y:S05]  /*c290*/  BRA `(.L_x_129) ;  /* 0xffffff68002c7947 */ /* 0x000fea000383ffff */
.L_x_50:
[----:B------:R-:W-:-:S07]  /*c2a0*/  MOV R3, UR4 ;  /* 0x0000000400037c02 */ /* 0x000fce0008000f00 */
.L_x_130:
[----:B-1----:R1:W2:Y:S02]  /*c2b0*/  SYNCS.PHASECHK.TRANS64.TRYWAIT P0, [R3+URZ+0x80], R2 ;  /* 0x00008002030075a7 */ /* 0x0022a400080011ff */
[----:B--2---:R-:W-:Y:S05]  /*c2c0*/  @!P0 NANOSLEEP.SYNCS 0x989680 ;  /* 0x009896800000895d */ /* 0x004fea0003900000 */
[----:B------:R-:W2:Y:S02]  /*c2d0*/  @!P0 SYNCS.PHASECHK.TRANS64 P0, [R3+URZ+0x80], R2 ;  /* 0x00008002030085a7 */ /* 0x000ea400080010ff */
[----:B--2---:R-:W-:Y:S05]  /*c2e0*/  @!P0 BRA `(.L_x_130) ;  /* 0xfffffffc00f08947 */ /* 0x004fea000383ffff */
[----:B------:R-:W-:Y:S05]  /*c2f0*/  BRA `(.L_x_131) ;  /* 0xffffff68003c7947 */ /* 0x000fea000383ffff */
.L_x_51:
[----:B-1----:R1:W2:Y:S02]  /*c300*/  SYNCS.PHASECHK.TRANS64.TRYWAIT P1, [R0+URZ+0x70], R2 ;  /* 0x00007002000075a7 */ /* 0x0022a400080211ff */
[----:B--2---:R-:W-:Y:S05]  /*c310*/  @!P1 NANOSLEEP.SYNCS 0x989680 ;  /* 0x009896800000995d */ /* 0x004fea0003900000 */
[----:B------:R-:W2:Y:S02]  /*c320*/  @!P1 SYNCS.PHASECHK.TRANS64 P1, [R0+URZ+0x70], R2 ;  /* 0x00007002000095a7 */ /* 0x000ea400080210ff */
[----:B--2---:R-:W-:Y:S05]  /*c330*/  @!P1 BRA `(.L_x_51) ;  /* 0xfffffffc00f09947 */ /* 0x004fea000383ffff */
[----:B------:R-:W-:Y:S05]  /*c340*/  BRA `(.L_x_132) ;  /* 0xffffff68006c7947 */ /* 0x000fea000383ffff */
.L_x_54:
[----:B------:R-:W-:-:S07]  /*c350*/  MOV R2, UR4 ;  /* 0x0000000400027c02 */ /* 0x000fce0008000f00 */
.L_x_133:
[----:B-1----:R1:W2:Y:S02]  /*c360*/  SYNCS.PHASECHK.TRANS64.TRYWAIT P0, [R2+URZ+0x80], R0 ;  /* 0x00008000020075a7 */ /* 0x0022a400080011ff */
[----:B--2---:R-:W-:Y:S05]  /*c370*/  @!P0 NANOSLEEP.SYNCS 0x989680 ;  /* 0x009896800000895d */ /* 0x004fea0003900000 */
[----:B------:R-:W2:Y:S02]  /*c380*/  @!P0 SYNCS.PHASECHK.TRANS64 P0, [R2+URZ+0x80], R0 ;  /* 0x00008000020085a7 */ /* 0x000ea400080010ff */
[----:B--2---:R-:W-:Y:S05]  /*c390*/  @!P0 BRA `(.L_x_133) ;  /* 0xfffffffc00f08947 */ /* 0x004fea000383ffff */
[----:B------:R-:W-:Y:S05]  /*c3a0*/  BRA `(.L_x_53) ;  /* 0xffffff6800c07947 */ /* 0x000fea000383ffff */
.L_x_63:
[----:B-1----:R-:W-:-:S04]  /*c3b0*/  MOV R5, UR6 ;  /* 0x0000000600057c02 */ /* 0x002fc80008000f00 */
[----:B------:R1:W2:Y:S03]  /*c3c0*/  SYNCS.PHASECHK.TRANS64.TRYWAIT P0, [R5+URZ+0x8], R2 ;  /* 0x00000802050075a7 */ /* 0x0002a600080011ff */
[----:B--2---:R-:W-:Y:S05]  /*c3d0*/  @!P0 NANOSLEEP.SYNCS 0x989680 ;  /* 0x009896800000895d */ /* 0x004fea0003900000 */
[----:B------:R-:W2:Y:S02]  /*c3e0*/  @!P0 SYNCS.PHASECHK.TRANS64 P0, [R5+URZ+0x8], R2 ;  /* 0x00000802050085a7 */ /* 0x000ea400080010ff */
[----:B--2---:R-:W-:Y:S05]  /*c3f0*/  @!P0 BRA `(.L_x_63) ;  /* 0xfffffffc00ec8947 */ /* 0x004fea000383ffff */
[----:B------:R-:W-:Y:S05]  /*c400*/  BRA `(.L_x_62) ;  /* 0xffffff6c00747947 */ /* 0x000fea000383ffff */
.L_x_65:
[----:B------:R-:W-:Y:S01]  /*c410*/  BSSY B0, `(.L_x_134) ;  /* 0x0000006000007945 */ /* 0x000fe20003800000 */
[----:B------:R-:W-:-:S07]  /*c420*/  MOV R15, 0xffffffff ;  /* 0xffffffff000f7802 */ /* 0x000fce0000000f00 */
[----:B-1---5:R-:W-:Y:S05]  /*c430*/  WARPSYNC.COLLECTIVE R15, `(.L_x_135) ;  /* 0x000000000f0c7348 */ /* 0x022fea0003c00000 */
[----:B------:R-:W-:Y:S02]  /*c440*/  ELECT P6, UR79, PT ;  /* 0x00000000004f782f */ /* 0x000fe400038c0000 */
[----:B------:R-:W-:Y:S01]  /*c450*/  MOV R14, UR79 ;  /* 0x0000004f000e7c02 */ /* 0x000fe20008000f00 */
[----:B-1---5:R-:W-:Y:S10]  /*c460*/  ENDCOLLECTIVE ;  /* 0x000000000000791b */ /* 0x022ff40003800000 */
.L_x_135:
[----:B------:R-:W-:Y:S05]  /*c470*/  BSYNC B0 ;  /* 0x0000000000007941 */ /* 0x000fea0003800000 */
.L_x_134:
[----:B------:R-:W-:Y:S01]  /*c480*/  PLOP3.LUT P0, PT, P6, PT, PT, 0x80, 0x8 ;  /* 0x000000000008781c */ /* 0x000fe2000370f070 */
[----:B------:R-:W-:-:S12]  /*c490*/  BRA `(.L_x_136) ;  /* 0xffffff6c00a07947 */ /* 0x000fd8000383ffff */
.L_x_67:
[----:B-1----:R-:W-:-:S04]  /*c4a0*/  MOV R2, UR6 ;  /* 0x0000000600027c02 */ /* 0x002fc80008000f00 */
[----:B------:R1:W2:Y:S03]  /*c4b0*/  SYNCS.PHASECHK.TRANS64.TRYWAIT P0, [R2+URZ+0x8], R0 ;  /* 0x00000800020075a7 */ /* 0x0002a600080011ff */
[----:B--2---:R-:W-:Y:S05]  /*c4c0*/  @!P0 NANOSLEEP.SYNCS 0x989680 ;  /* 0x009896800000895d */ /* 0x004fea0003900000 */
[----:B------:R-:W2:Y:S02]  /*c4d0*/  @!P0 SYNCS.PHASECHK.TRANS64 P0, [R2+URZ+0x8], R0 ;  /* 0x00000800020085a7 */ /* 0x000ea400080010ff */
[----:B--2---:R-:W-:Y:S05]  /*c4e0*/  @!P0 BRA `(.L_x_67) ;  /* 0xfffffffc00ec8947 */ /* 0x004fea000383ffff */
[----:B------:R-:W-:Y:S05]  /*c4f0*/  BRA `(.L_x_66) ;  /* 0xffffff6c00a47947 */ /* 0x000fea000383ffff */
.L_x_68:
[----:B-1----:R1:W2:Y:S02]  /*c500*/  SYNCS.PHASECHK.TRANS64.TRYWAIT P0, [R3+URZ+0x70], R4 ;  /* 0x00007004030075a7 */ /* 0x0022a400080011ff */
[----:B--2---:R-:W-:Y:S05]  /*c510*/  @!P0 NANOSLEEP.SYNCS 0x989680 ;  /* 0x009896800000895d */ /* 0x004fea0003900000 */
[----:B------:R-:W2:Y:S02]  /*c520*/  @!P0 SYNCS.PHASECHK.TRANS64 P0, [R3+URZ+0x70], R4 ;  /* 0x00007004030085a7 */ /* 0x000ea400080010ff */
[----:B--2---:R-:W-:Y:S05]  /*c530*/  @!P0 BRA `(.L_x_68) ;  /* 0xfffffffc00f08947 */ /* 0x004fea000383ffff */
[----:B------:R-:W-:Y:S05]  /*c540*/  BRA `(.L_x_137) ;  /* 0xffffff7000947947 */ /* 0x000fea000383ffff */
.L_x_70:
[----:B------:R-:W-:-:S07]  /*c550*/  MOV R3, UR31 ;  /* 0x0000001f00037c02 */ /* 0x000fce0008000f00 */
.L_x_138:
[----:B-1----:R1:W2:Y:S02]  /*c560*/  SYNCS.PHASECHK.TRANS64.TRYWAIT P0, [R3+URZ+0xa0], R2 ;  /* 0x0000a002030075a7 */ /* 0x0022a400080011ff */
[----:B--2---:R-:W-:Y:S05]  /*c570*/  @!P0 NANOSLEEP.SYNCS 0x989680 ;  /* 0x009896800000895d */ /* 0x004fea0003900000 */
[----:B------:R-:W2:Y:S02]  /*c580*/  @!P0 SYNCS.PHASECHK.TRANS64 P0, [R3+URZ+0xa0], R2 ;  /* 0x0000a002030085a7 */ /* 0x000ea400080010ff */
[----:B--2---:R-:W-:Y:S05]  /*c590*/  @!P0 BRA `(.L_x_138) ;  /* 0xfffffffc00f08947 */ /* 0x004fea000383ffff */
[----:B------:R-:W-:Y:S05]  /*c5a0*/  BRA `(.L_x_139) ;  /* 0xffffff7000dc7947 */ /* 0x000fea000383ffff */
.L_x_73:
[----:B------:R-:W-:Y:S07]  /*c5b0*/  MOV R2, UR7 ;  /* 0x0000000700027c02 */ /* 0x000fee0008000f00 */
.L_x_140:
[----:B-1----:R1:W2:Y:S02]  /*c5c0*/  SYNCS.PHASECHK.TRANS64.TRYWAIT P0, [R2+URZ], R3 ;  /* 0x00000003020075a7 */ /* 0x0022a400080011ff */
[----:B--2---:R-:W-:Y:S05]  /*c5d0*/  @!P0 NANOSLEEP.SYNCS 0x989680 ;  /* 0x009896800000895d */ /* 0x004fea0003900000 */
[----:B------:R-:W2:Y:S02]  /*c5e0*/  @!P0 SYNCS.PHASECHK.TRANS64 P0, [R2+URZ], R3 ;  /* 0x00000003020085a7 */ /* 0x000ea400080010ff */
[----:B--2---:R-:W-:Y:S05]  /*c5f0*/  @!P0 BRA `(.L_x_140) ;  /* 0xfffffffc00f08947 */ /* 0x004fea000383ffff */
[----:B------:R-:W-:Y:S05]  /*c600*/  BRA `(.L_x_72) ;  /* 0xffffff7000f07947 */ /* 0x000fea000383ffff */
.L_x_77:
[----:B------:R-:W-:-:S07]  /*c610*/  MOV R2, UR4 ;  /* 0x0000000400027c02 */ /* 0x000fce0008000f00 */
.L_x_141:
[----:B-1----:R1:W2:Y:S02]  /*c620*/  SYNCS.PHASECHK.TRANS64.TRYWAIT P0, [R2+URZ], R0 ;  /* 0x00000000020075a7 */ /* 0x0022a400080011ff */
[----:B--2---:R-:W-:Y:S05]  /*c630*/  @!P0 NANOSLEEP.SYNCS 0x989680 ;  /* 0x009896800000895d */ /* 0x004fea0003900000 */
[----:B------:R-:W2:Y:S02]  /*c640*/  @!P0 SYNCS.PHASECHK.TRANS64 P0, [R2+URZ], R0 ;  /* 0x00000000020085a7 */ /* 0x000ea400080010ff */
[----:B--2---:R-:W-:Y:S05]  /*c650*/  @!P0 BRA `(.L_x_141) ;  /* 0xfffffffc00f08947 */ /* 0x004fea000383ffff */
[----:B------:R-:W-:Y:S05]  /*c660*/  BRA `(.L_x_142) ;  /* 0xffffff7400e87947 */ /* 0x000fea000383ffff */
.L_x_80:
[----:B------:R-:W-:-:S07]  /*c670*/  MOV R0, UR27 ;  /* 0x0000001b00007c02 */ /* 0x000fce0008000f00 */
.L_x_143:
[----:B-1----:R1:W2:Y:S02]  /*c680*/  SYNCS.PHASECHK.TRANS64.TRYWAIT P1, [R0+URZ+0xd0], R2 ;  /* 0x0000d002000075a7 */ /* 0x0022a400080211ff */
[----:B--2---:R-:W-:Y:S05]  /*c690*/  @!P1 NANOSLEEP.SYNCS 0x989680 ;  /* 0x009896800000995d */ /* 0x004fea0003900000 */
[----:B------:R-:W2:Y:S02]  /*c6a0*/  @!P1 SYNCS.PHASECHK.TRANS64 P1, [R0+URZ+0xd0], R2 ;  /* 0x0000d002000095a7 */ /* 0x000ea400080210ff */
[----:B--2---:R-:W-:Y:S05]  /*c6b0*/  @!P1 BRA `(.L_x_143) ;  /* 0xfffffffc00f09947 */ /* 0x004fea000383ffff */
[----:B------:R-:W-:Y:S05]  /*c6c0*/  BRA `(.L_x_144) ;  /* 0xffffff7800347947 */ /* 0x000fea000383ffff */
.L_x_85:
[----:B---3--:R3:W4:Y:S02]  /*c6d0*/  SYNCS.PHASECHK.TRANS64.TRYWAIT P0, [R2+URZ+0x70], R0 ;  /* 0x00007000020075a7 */ /* 0x00872400080011ff */
[----:B----4-:R-:W-:Y:S05]  /*c6e0*/  @!P0 NANOSLEEP.SYNCS 0x989680 ;  /* 0x009896800000895d */ /* 0x010fea0003900000 */
[----:B------:R-:W4:Y:S02]  /*c6f0*/  @!P0 SYNCS.PHASECHK.TRANS64 P0, [R2+URZ+0x70], R0 ;  /* 0x00007000020085a7 */ /* 0x000f2400080010ff */
[----:B----4-:R-:W-:Y:S05]  /*c700*/  @!P0 BRA `(.L_x_85) ;  /* 0xfffffffc00f08947 */ /* 0x010fea000383ffff */
[----:B------:R-:W-:Y:S05]  /*c710*/  BRA `(.L_x_145) ;  /* 0xffffff7c00607947 */ /* 0x000fea000383ffff */
.L_x_88:
[----:B------:R-:W-:Y:S07]  /*c720*/  MOV R2, UR29 ;  /* 0x0000001d00027c02 */ /* 0x000fee0008000f00 */
.L_x_146:
[----:B-1----:R1:W3:Y:S02]  /*c730*/  SYNCS.PHASECHK.TRANS64.TRYWAIT P1, [R2+URZ+0x68], R0 ;  /* 0x00006800020075a7 */ /* 0x0022e400080211ff */
[----:B---3--:R-:W-:Y:S05]  /*c740*/  @!P1 NANOSLEEP.SYNCS 0x989680 ;  /* 0x009896800000995d */ /* 0x008fea0003900000 */
[----:B------:R-:W3:Y:S02]  /*c750*/  @!P1 SYNCS.PHASECHK.TRANS64 P1, [R2+URZ+0x68], R0 ;  /* 0x00006800020095a7 */ /* 0x000ee400080210ff */
[----:B---3--:R-:W-:Y:S05]  /*c760*/  @!P1 BRA `(.L_x_146) ;  /* 0xfffffffc00f09947 */ /* 0x008fea000383ffff */
[----:B------:R-:W-:Y:S05]  /*c770*/  BRA `(.L_x_87) ;  /* 0xffffff8000d47947 */ /* 0x000fea000383ffff */
.L_x_91:
[----:B------:R-:W-:Y:S07]  /*c780*/  MOV R2, UR29 ;  /* 0x0000001d00027c02 */ /* 0x000fee0008000f00 */
.L_x_147:
[----:B-1----:R1:W3:Y:S02]  /*c790*/  SYNCS.PHASECHK.TRANS64.TRYWAIT P0, [R2+URZ+0x58], R4 ;  /* 0x00005804020075a7 */ /* 0x0022e400080011ff */
[----:B---3--:R-:W-:Y:S05]  /*c7a0*/  @!P0 NANOSLEEP.SYNCS 0x989680 ;  /* 0x009896800000895d */ /* 0x008fea0003900000 */
[----:B------:R-:W3:Y:S02]  /*c7b0*/  @!P0 SYNCS.PHASECHK.TRANS64 P0, [R2+URZ+0x58], R4 ;  /* 0x00005804020085a7 */ /* 0x000ee400080010ff */
[----:B---3--:R-:W-:Y:S05]  /*c7c0*/  @!P0 BRA `(.L_x_147) ;  /* 0xfffffffc00f08947 */ /* 0x008fea000383ffff */
[----:B------:R-:W-:Y:S05]  /*c7d0*/  BRA `(.L_x_148) ;  /* 0xffffff8400387947 */ /* 0x000fea000383ffff */
.L_x_94:
[----:B------:R-:W-:Y:S07]  /*c7e0*/  MOV R2, UR4 ;  /* 0x0000000400027c02 */ /* 0x000fee0008000f00 */
.L_x_149:
[----:B-1----:R1:W2:Y:S02]  /*c7f0*/  SYNCS.PHASECHK.TRANS64.TRYWAIT P0, [R2+URZ+0x70], R0 ;  /* 0x00007000020075a7 */ /* 0x0022a400080011ff */
[----:B--2---:R-:W-:Y:S05]  /*c800*/  @!P0 NANOSLEEP.SYNCS 0x989680 ;  /* 0x009896800000895d */ /* 0x004fea0003900000 */
[----:B------:R-:W2:Y:S02]  /*c810*/  @!P0 SYNCS.PHASECHK.TRANS64 P0, [R2+URZ+0x70], R0 ;  /* 0x00007000020085a7 */ /* 0x000ea400080010ff */
[----:B--2---:R-:W-:Y:S05]  /*c820*/  @!P0 BRA `(.L_x_149) ;  /* 0xfffffffc00f08947 */ /* 0x004fea000383ffff */
[----:B------:R-:W-:Y:S05]  /*c830*/  BRA `(.L_x_150) ;  /* 0xffffff8800947947 */ /* 0x000fea000383ffff */
.L_x_104:
[----:B-1----:R-:W-:Y:S04]  /*c840*/  MOV R3, UR44 ;  /* 0x0000002c00037c02 */ /* 0x002fe80008000f00 */
[----:B------:R1:W4:Y:S03]  /*c850*/  SYNCS.PHASECHK.TRANS64.TRYWAIT P3, [R3+URZ+0x50], R0 ;  /* 0x00005000030075a7 */ /* 0x00032600080611ff */
[----:B----4-:R-:W-:Y:S05]  /*c860*/  @!P3 NANOSLEEP.SYNCS 0x989680 ;  /* 0x009896800000b95d */ /* 0x010fea0003900000 */
[----:B------:R-:W4:Y:S02]  /*c870*/  @!P3 SYNCS.PHASECHK.TRANS64 P3, [R3+URZ+0x50], R0 ;  /* 0x000050000300b5a7 */ /* 0x000f2400080610ff */
[----:B----4-:R-:W-:Y:S05]  /*c880*/  @!P3 BRA `(.L_x_104) ;  /* 0xfffffffc00ecb947 */ /* 0x010fea000383ffff */
[----:B------:R-:W-:Y:S05]  /*c890*/  BRA `(.L_x_103) ;  /* 0xffffff9800f47947 */ /* 0x000fea000383ffff */
.L_x_106:
[----:B-1----:R1:W2:Y:S02]  /*c8a0*/  SYNCS.PHASECHK.TRANS64.TRYWAIT P1, [R10+URZ+0x90], R9 ;  /* 0x000090090a0075a7 */ /* 0x0022a400080211ff */
[----:B--2---:R-:W-:Y:S05]  /*c8b0*/  @!P1 NANOSLEEP.SYNCS 0x989680 ;  /* 0x009896800000995d */ /* 0x004fea0003900000 */
[----:B------:R-:W2:Y:S02]  /*c8c0*/  @!P1 SYNCS.PHASECHK.TRANS64 P1, [R10+URZ+0x90], R9 ;  /* 0x000090090a0095a7 */ /* 0x000ea400080210ff */
[----:B--2---:R-:W-:Y:S05]  /*c8d0*/  @!P1 BRA `(.L_x_106) ;  /* 0xfffffffc00f09947 */ /* 0x004fea000383ffff */
[----:B------:R-:W-:Y:S05]  /*c8e0*/  BRA `(.L_x_105) ;  /* 0xffffffa000347947 */ /* 0x000fea000383ffff */
        .weak           $__internal_0_$__cuda_sm10x_tcgen05_guardrail_trap_col_being_dealloced_not_returned_by_alloc
        .type           $__internal_0_$__cuda_sm10x_tcgen05_guardrail_trap_col_being_dealloced_not_returned_by_alloc,@function
        .size           $__internal_0_$__cuda_sm10x_tcgen05_guardrail_trap_col_being_dealloced_not_returned_by_alloc,($__internal_1_$__cuda_sm10x_tcgen05_guardrail_trap_phase_invalid_during_alloc - $__internal_0_$__cuda_sm10x_tcgen05_guardrail_trap_col_being_dealloced_not_returned_by_alloc)
$__internal_0_$__cuda_sm10x_tcgen05_guardrail_trap_col_being_dealloced_not_returned_by_alloc:
[----:B------:R-:W-:Y:S05]  /*c8f0*/  BPT.TRAP 0x1 ;  /* 0x000000040000795c */ /* 0x000fea0000300000 */
[----:B------:R-:W-:-:S04]  /*c900*/  HFMA2 R3, -RZ, RZ, 0, 0 ;  /* 0x00000000ff037431 */ /* 0x000fc800000001ff */
[----:B------:R-:W-:Y:S05]  /*c910*/  RET.REL.NODEC R2 `(_ZN7cutlass13device_kernelINS_4gemm6kernel13GemmUniversalIN4cute5tupleIJiiiiEEENS1_10collective13CollectiveMmaINS1_35MainloopSm100TmaUmmaWarpSpecializedILi5ELi2ELi2ENS5_IJNS4_1CILi2EEENSA_ILi1EEESC_EEEEENS5_IJNSA_ILi256EEENSA_ILi224EEENSA_ILi128EEEEEENS_12float_e4m3_tENS5_IJlSC_lEEESJ_SK_NS4_8TiledMMAINS4_8MMA_AtomIJNS4_10MMA_TraitsINS4_25SM100_MMA_F8F6F4_2x1SM_SSEJSJ_SJ_fSF_SG_NS4_17integral_constantINS4_4UMMA5MajorELSR_0EEESS_NSP_INSQ_7ScaleInELST_0EEESU_EEEEEENS4_6LayoutINS5_IJSC_SC_SC_EEENS5_IJNSA_ILi0EEESZ_SZ_EEEEENS5_IJNS4_10UnderscoreES12_S12_EEEEENS4_18SM100_TMA_2SM_LOADENS4_14ComposedLayoutINS4_7SwizzleILi3ELi4ELi3EEENS4_18smem_ptr_flag_bitsILi8EEENSX_INS5_IJNSA_ILi8EEESH_EEENS5_IJSH_SC_EEEEEEEvNS4_8identityES15_S1F_vS1G_EENS_8epilogue10collective18CollectiveEpilogueINS1I_23Sm100TmaWarpSpecializedILi1ELi1ELi224ELb0ELb0EEEJNS5_IJSH_SG_SH_EEENS5_IJNSX_ISH_SC_EENSX_ISG_SC_EEEEESJ_SK_SJ_SK_NS1I_6fusion15FusionCallbacksIS1M_NS1R_17LinearCombinationISJ_fSJ_fLNS_15FloatRoundStyleE2EEES1N_S1Q_JEEENS4_5SM1004TMEM4LOAD26SM100_TMEM_LOAD_32dp32b32xENS4_13SM90_TMA_LOADENS16_INS17_ILi1ELi4ELi3EEES1A_NSX_INS5_IJS1B_NSA_ILi32EEEEEENS5_IJS23_SC_EEEEEEENS4_39AutoVectorizingCopyWithAssumedAlignmentILi128EEENS4_14SM90_TMA_STOREES27_S29_S29_EEEvvEEEEvNT_6ParamsE) ;  /* 0xffffff3402b87950 */ /* 0x000fea0003c3ffff */
        .weak           $__internal_1_$__cuda_sm10x_tcgen05_guardrail_trap_phase_invalid_during_alloc
        .type           $__internal_1_$__cuda_sm10x_tcgen05_guardrail_trap_phase_invalid_during_alloc,@function
        .size           $__internal_1_$__cuda_sm10x_tcgen05_guardrail_trap_phase_invalid_during_alloc,($__internal_2_$__cuda_sm10x_tcgen05_guardrail_trap_unallocated_columns_being_dealloced - $__internal_1_$__cuda_sm10x_tcgen05_guardrail_trap_phase_invalid_during_alloc)
$__internal_1_$__cuda_sm10x_tcgen05_guardrail_trap_phase_invalid_during_alloc:
[----:B------:R-:W-:Y:S05]  /*c920*/  BPT.TRAP 0x1 ;  /* 0x000000040000795c */ /* 0x000fea0000300000 */
[----:B------:R-:W-:-:S04]  /*c930*/  MOV R3, 0x0 ;  /* 0x0000000000037802 */ /* 0x000fc80000000f00 */
[----:B------:R-:W-:Y:S05]  /*c940*/  RET.REL.NODEC R2 `(_ZN7cutlass13device_kernelINS_4gemm6kernel13GemmUniversalIN4cute5tupleIJiiiiEEENS1_10collective13CollectiveMmaINS1_35MainloopSm100TmaUmmaWarpSpecializedILi5ELi2ELi2ENS5_IJNS4_1CILi2EEENSA_ILi1EEESC_EEEEENS5_IJNSA_ILi256EEENSA_ILi224EEENSA_ILi128EEEEEENS_12float_e4m3_tENS5_IJlSC_lEEESJ_SK_NS4_8TiledMMAINS4_8MMA_AtomIJNS4_10MMA_TraitsINS4_25SM100_MMA_F8F6F4_2x1SM_SSEJSJ_SJ_fSF_SG_NS4_17integral_constantINS4_4UMMA5MajorELSR_0EEESS_NSP_INSQ_7ScaleInELST_0EEESU_EEEEEENS4_6LayoutINS5_IJSC_SC_SC_EEENS5_IJNSA_ILi0EEESZ_SZ_EEEEENS5_IJNS4_10UnderscoreES12_S12_EEEEENS4_18SM100_TMA_2SM_LOADENS4_14ComposedLayoutINS4_7SwizzleILi3ELi4ELi3EEENS4_18smem_ptr_flag_bitsILi8EEENSX_INS5_IJNSA_ILi8EEESH_EEENS5_IJSH_SC_EEEEEEEvNS4_8identityES15_S1F_vS1G_EENS_8epilogue10collective18CollectiveEpilogueINS1I_23Sm100TmaWarpSpecializedILi1ELi1ELi224ELb0ELb0EEEJNS5_IJSH_SG_SH_EEENS5_IJNSX_ISH_SC_EENSX_ISG_SC_EEEEESJ_SK_SJ_SK_NS1I_6fusion15FusionCallbacksIS1M_NS1R_17LinearCombinationISJ_fSJ_fLNS_15FloatRoundStyleE2EEES1N_S1Q_JEEENS4_5SM1004TMEM4LOAD26SM100_TMEM_LOAD_32dp32b32xENS4_13SM90_TMA_LOADENS16_INS17_ILi1ELi4ELi3EEES1A_NSX_INS5_IJS1B_NSA_ILi32EEEEEENS5_IJS23_SC_EEEEEEENS4_39AutoVectorizingCopyWithAssumedAlignmentILi128EEENS4_14SM90_TMA_STOREES27_S29_S29_EEEvvEEEEvNT_6ParamsE) ;  /* 0xffffff3402ac7950 */ /* 0x000fea0003c3ffff */
        .weak           $__internal_2_$__cuda_sm10x_tcgen05_guardrail_trap_unallocated_columns_being_dealloced
        .type           $__internal_2_$__cuda_sm10x_tcgen05_guardrail_trap_unallocated_columns_being_dealloced,@function
        .size           $__internal_2_$__cuda_sm10x_tcgen05_guardrail_trap_unallocated_columns_being_dealloced,(.L_x_152 - $__internal_2_$__cuda_sm10x_tcgen05_guardrail_trap_unallocated_columns_being_dealloced)
$__internal_2_$__cuda_sm10x_tcgen05_guardrail_trap_unallocated_columns_being_dealloced:
[----:B------:R-:W-:Y:S05]  /*c950*/  BPT.TRAP 0x1 ;  /* 0x000000040000795c */ /* 0x000fea0000300000 */
[----:B------:R-:W-:-:S04]  /*c960*/  HFMA2 R3, -RZ, RZ, 0, 0 ;  /* 0x00000000ff037431 */ /* 0x000fc800000001ff */
[----:B------:R-:W-:Y:S05]  /*c970*/  RET.REL.NODEC R2 `(_ZN7cutlass13device_kernelINS_4gemm6kernel13GemmUniversalIN4cute5tupleIJiiiiEEENS1_10collective13CollectiveMmaINS1_35MainloopSm100TmaUmmaWarpSpecializedILi5ELi2ELi2ENS5_IJNS4_1CILi2EEENSA_ILi1EEESC_EEEEENS5_IJNSA_ILi256EEENSA_ILi224EEENSA_ILi128EEEEEENS_12float_e4m3_tENS5_IJlSC_lEEESJ_SK_NS4_8TiledMMAINS4_8MMA_AtomIJNS4_10MMA_TraitsINS4_25SM100_MMA_F8F6F4_2x1SM_SSEJSJ_SJ_fSF_SG_NS4_17integral_constantINS4_4UMMA5MajorELSR_0EEESS_NSP_INSQ_7ScaleInELST_0EEESU_EEEEEENS4_6LayoutINS5_IJSC_SC_SC_EEENS5_IJNSA_ILi0EEESZ_SZ_EEEEENS5_IJNS4_10UnderscoreES12_S12_EEEEENS4_18SM100_TMA_2SM_LOADENS4_14ComposedLayoutINS4_7SwizzleILi3ELi4ELi3EEENS4_18smem_ptr_flag_bitsILi8EEENSX_INS5_IJNSA_ILi8EEESH_EEENS5_IJSH_SC_EEEEEEEvNS4_8identityES15_S1F_vS1G_EENS_8epilogue10collective18CollectiveEpilogueINS1I_23Sm100TmaWarpSpecializedILi1ELi1ELi224ELb0ELb0EEEJNS5_IJSH_SG_SH_EEENS5_IJNSX_ISH_SC_EENSX_ISG_SC_EEEEESJ_SK_SJ_SK_NS1I_6fusion15FusionCallbacksIS1M_NS1R_17LinearCombinationISJ_fSJ_fLNS_15FloatRoundStyleE2EEES1N_S1Q_JEEENS4_5SM1004TMEM4LOAD26SM100_TMEM_LOAD_32dp32b32xENS4_13SM90_TMA_LOADENS16_INS17_ILi1ELi4ELi3EEES1A_NSX_INS5_IJS1B_NSA_ILi32EEEEEENS5_IJS23_SC_EEEEEEENS4_39AutoVectorizingCopyWithAssumedAlignmentILi128EEENS4_14SM90_TMA_STOREES27_S29_S29_EEEvvEEEEvNT_6ParamsE) ;  /* 0xffffff3402a07950 */ /* 0x000fea0003c3ffff */
.L_x_151:
[----:B------:R-:W-:-:S00]  /*c980*/  BRA `(.L_x_151) ;  /* 0xfffffffc00fc7947 */ /* 0x000fc0000383ffff */
[----:B------:R-:W-:-:S00]  /*c990*/  NOP ;  /* 0x0000000000007918 */ /* 0x000fc00000000000 */
        /* <DEDUP_REMOVED lines=14> */
.L_x_152:


//--------------------- .nv.global.init           --------------------------
	.section	.nv.global.init,"aw",@progbits
.nv.global.init:
	.type		$str$27,@object
	.size		$str$27,($str$28 - $str$27)
$str$27:
        /*0000*/ 	.byte	0x28, 0x61, 0x64, 0x64, 0x72, 0x65, 0x73, 0x73, 0x20, 0x26, 0x20, 0x6d, 0x61, 0x73, 0x6b, 0x29
        /*0010*/ 	.byte	0x20, 0x3d, 0x3d, 0x20, 0x30, 0x00
	.type		$str$28,@object
	.size		$str$28,($str$26 - $str$28)
$str$28:
        /*0016*/ 	.byte	0x2f, 0x74, 0x6d, 0x70, 0x2f, 0x63, 0x75, 0x74, 0x6c, 0x61, 0x73, 0x73, 0x5f, 0x73, 0x77, 0x65
        /*0026*/ 	.byte	0x65, 0x70, 0x5f, 0x73, 0x72, 0x63, 0x2f, 0x69, 0x6e, 0x63, 0x6c, 0x75, 0x64, 0x65, 0x2f, 0x63
        /*0036*/ 	.byte	0x75, 0x74, 0x65, 0x2f, 0x70, 0x6f, 0x69, 0x6e, 0x74, 0x65, 0x72, 0x5f, 0x66, 0x6c, 0x61, 0x67
        /*0046*/ 	.byte	0x67, 0x65, 0x64, 0x2e, 0x68, 0x70, 0x70, 0x00
	.type		$str$26,@object
	.size		$str$26,($str$25 - $str$26)
$str$26:
        /*004e*/ 	.byte	0x2f, 0x74, 0x6d, 0x70, 0x2f, 0x63, 0x75, 0x74, 0x6c, 0x61, 0x73, 0x73, 0x5f, 0x73, 0x77, 0x65
        /*005e*/ 	.byte	0x65, 0x70, 0x5f, 0x73, 0x72, 0x63, 0x2f, 0x69, 0x6e, 0x63, 0x6c, 0x75, 0x64, 0x65, 0x2f, 0x63
        /*006e*/ 	.byte	0x75, 0x74, 0x65, 0x2f, 0x61, 0x74, 0x6f, 0x6d, 0x2f, 0x63, 0x6f, 0x70, 0x79, 0x5f, 0x74, 0x72
        /*007e*/ 	.byte	0x61, 0x69, 0x74, 0x73, 0x5f, 0x73, 0x6d, 0x31, 0x30, 0x30, 0x2e, 0x68, 0x70, 0x70, 0x00
	.type		$str$25,@object
	.size		$str$25,(__unnamed_1 - $str$25)
$str$25:
        /*008d*/ 	.byte	0x28, 0x28, 0x75, 0x69, 0x6e, 0x74, 0x33, 0x32, 0x5f, 0x74, 0x28, 0x74, 0x68, 0x72, 0x65, 0x61
        /*009d*/ 	.byte	0x64, 0x49, 0x64, 0x78, 0x2e, 0x78, 0x29, 0x20, 0x2f, 0x20, 0x33, 0x32, 0x29, 0x20, 0x25, 0x20
        /*00ad*/ 	.byte	0x34, 0x29, 0x20, 0x3d, 0x3d, 0x20, 0x28, 0x28, 0x28, 0x74, 0x6d, 0x65, 0x6d, 0x5f, 0x61, 0x64
        /*00bd*/ 	.byte	0x64, 0x72, 0x20, 0x3e, 0x3e, 0x20, 0x31, 0x36, 0x29, 0x20, 0x2f, 0x20, 0x33, 0x32, 0x29, 0x20
        /*00cd*/ 	.byte	0x25, 0x20, 0x34, 0x29, 0x00
	.type		__unnamed_1,@object
	.size		__unnamed_1,(__unnamed_2 - __unnamed_1)
__unnamed_1:
        /* <DEDUP_REMOVED lines=26> */
	.type		__unnamed_2,@object
	.size		__unnamed_2,(.L_2 - __unnamed_2)
__unnamed_2:
        /* <DEDUP_REMOVED lines=40> */
        /*04f2*/ 	.byte	0x74, 0x65, 0x3a, 0x3a, 0x43, 0x3c, 0x30, 0x3e, 0x3e, 0x3e, 0x3e, 0x5d, 0x00
.L_2:


//--------------------- .nv.shared._ZN7cutlass13device_kernelINS_4gemm6kernel13GemmUniversalIN4cute5tupleIJiiiiEEENS1_10collective13CollectiveMmaINS1_35MainloopSm100TmaUmmaWarpSpecializedILi5ELi2ELi2ENS5_IJNS4_1CILi2EEENSA_ILi1EEESC_EEEEENS5_IJNSA_ILi256EEENSA_ILi224EEENSA_ILi128EEEEEENS_12float_e4m3_tENS5_IJlSC_lEEESJ_SK_NS4_8TiledMMAINS4_8MMA_AtomIJNS4_10MMA_TraitsINS4_25SM100_MMA_F8F6F4_2x1SM_SSEJSJ_SJ_fSF_SG_NS4_17integral_constantINS4_4UMMA5MajorELSR_0EEESS_NSP_INSQ_7ScaleInELST_0EEESU_EEEEEENS4_6LayoutINS5_IJSC_SC_SC_EEENS5_IJNSA_ILi0EEESZ_SZ_EEEEENS5_IJNS4_10UnderscoreES12_S12_EEEEENS4_18SM100_TMA_2SM_LOADENS4_14ComposedLayoutINS4_7SwizzleILi3ELi4ELi3EEENS4_18smem_ptr_flag_bitsILi8EEENSX_INS5_IJNSA_ILi8EEESH_EEENS5_IJSH_SC_EEEEEEEvNS4_8identityES15_S1F_vS1G_EENS_8epilogue10collective18CollectiveEpilogueINS1I_23Sm100TmaWarpSpecializedILi1ELi1ELi224ELb0ELb0EEEJNS5_IJSH_SG_SH_EEENS5_IJNSX_ISH_SC_EENSX_ISG_SC_EEEEESJ_SK_SJ_SK_NS1I_6fusion15FusionCallbacksIS1M_NS1R_17LinearCombinationISJ_fSJ_fLNS_15FloatRoundStyleE2EEES1N_S1Q_JEEENS4_5SM1004TMEM4LOAD26SM100_TMEM_LOAD_32dp32b32xENS4_13SM90_TMA_LOADENS16_INS17_ILi1ELi4ELi3EEES1A_NSX_INS5_IJS1B_NSA_ILi32EEEEEENS5_IJS23_SC_EEEEEEENS4_39AutoVectorizingCopyWithAssumedAlignmentILi128EEENS4_14SM90_TMA_STOREES27_S29_S29_EEEvvEEEEvNT_6ParamsE --------------------------
	.section	.nv.shared._ZN7cutlass13device_kernelINS_4gemm6kernel13GemmUniversalIN4cute5tupleIJiiiiEEENS1_10collective13CollectiveMmaINS1_35MainloopSm100TmaUmmaWarpSpecializedILi5ELi2ELi2ENS5_IJNS4_1CILi2EEENSA_ILi1EEESC_EEEEENS5_IJNSA_ILi256EEENSA_ILi224EEENSA_ILi128EEEEEENS_12float_e4m3_tENS5_IJlSC_lEEESJ_SK_NS4_8TiledMMAINS4_8MMA_AtomIJNS4_10MMA_TraitsINS4_25SM100_MMA_F8F6F4_2x1SM_SSEJSJ_SJ_fSF_SG_NS4_17integral_constantINS4_4UMMA5MajorELSR_0EEESS_NSP_INSQ_7ScaleInELST_0EEESU_EEEEEENS4_6LayoutINS5_IJSC_SC_SC_EEENS5_IJNSA_ILi0EEESZ_SZ_EEEEENS5_IJNS4_10UnderscoreES12_S12_EEEEENS4_18SM100_TMA_2SM_LOADENS4_14ComposedLayoutINS4_7SwizzleILi3ELi4ELi3EEENS4_18smem_ptr_flag_bitsILi8EEENSX_INS5_IJNSA_ILi8EEESH_EEENS5_IJSH_SC_EEEEEEEvNS4_8identityES15_S1F_vS1G_EENS_8epilogue10collective18CollectiveEpilogueINS1I_23Sm100TmaWarpSpecializedILi1ELi1ELi224ELb0ELb0EEEJNS5_IJSH_SG_SH_EEENS5_IJNSX_ISH_SC_EENSX_ISG_SC_EEEEESJ_SK_SJ_SK_NS1I_6fusion15FusionCallbacksIS1M_NS1R_17LinearCombinationISJ_fSJ_fLNS_15FloatRoundStyleE2EEES1N_S1Q_JEEENS4_5SM1004TMEM4LOAD26SM100_TMEM_LOAD_32dp32b32xENS4_13SM90_TMA_LOADENS16_INS17_ILi1ELi4ELi3EEES1A_NSX_INS5_IJS1B_NSA_ILi32EEEEEENS5_IJS23_SC_EEEEEEENS4_39AutoVectorizingCopyWithAssumedAlignmentILi128EEENS4_14SM90_TMA_STOREES27_S29_S29_EEEvvEEEEvNT_6ParamsE,"aw",@nobits
	.sectionflags	@""
	.align	16
	.zero		1024


//--------------------- .nv.shared.reserved.0     --------------------------
	.section	.nv.shared.reserved.0,"aw",@nobits
	.weak		__nv_reservedSMEM_offset_0_alias
	.size		__nv_reservedSMEM_offset_0_alias, 0, 64
	.other		__nv_reservedSMEM_offset_0_alias,@"STO_CUDA_RESERVED_SHARED STV_DEFAULT"
__nv_reservedSMEM_offset_0_alias:
	.zero		0
.nv.shared.reserved.0:
	.zero		64
	.weak		__nv_reservedSMEM_tcgen05_partition
	.type		__nv_reservedSMEM_tcgen05_partition,@object
	.size		__nv_reservedSMEM_tcgen05_partition,(.L_0 - __nv_reservedSMEM_tcgen05_partition)
__nv_reservedSMEM_tcgen05_partition:
	.zero		32
.L_0:


//--------------------- .nv.global                --------------------------
	.section	.nv.global,"aw",@nobits
.nv.global:
	.type		_ZN40_INTERNAL_8be60860_4_k_cu_959dd4c3_200594cute1_E,@object
	.size		_ZN40_INTERNAL_8be60860_4_k_cu_959dd4c3_200594cute1_E,(_ZN40_INTERNAL_8be60860_4_k_cu_959dd4c3_200594cuda3std3__45__cpo6cbeginE - _ZN40_INTERNAL_8be60860_4_k_cu_959dd4c3_200594cute1_E)
_ZN40_INTERNAL_8be60860_4_k_cu_959dd4c3_200594cute1_E:
	.zero		1
	.type		_ZN40_INTERNAL_8be60860_4_k_cu_959dd4c3_200594cuda3std3__45__cpo6cbeginE,@object
	.size		_ZN40_INTERNAL_8be60860_4_k_cu_959dd4c3_200594cuda3std3__45__cpo6cbeginE,(_ZN40_INTERNAL_8be60860_4_k_cu_959dd4c3_200594cuda3std3__48in_placeE - _ZN40_INTERNAL_8be60860_4_k_cu_959dd4c3_200594cuda3std3__45__cpo6cbeginE)
_ZN40_INTERNAL_8be60860_4_k_cu_959dd4c3_200594cuda3std3__45__cpo6cbeginE:
	.zero		1
	.type		_ZN40_INTERNAL_8be60860_4_k_cu_959dd4c3_200594cuda3std3__48in_placeE,@object
	.size		_ZN40_INTERNAL_8be60860_4_k_cu_959dd4c3_200594cuda3std3__48in_placeE,(_ZN40_INTERNAL_8be60860_4_k_cu_959dd4c3_200594cuda3std6ranges3__45__cpo9iter_moveE - _ZN40_INTERNAL_8be60860_4_k_cu_959dd4c3_200594cuda3std3__48in_placeE)
_ZN40_INTERNAL_8be60860_4_k_cu_959dd4c3_200594cuda3std3__48in_placeE:
	.zero		1
	.type		_ZN40_INTERNAL_8be60860_4_k_cu_959dd4c3_200594cuda3std6ranges3__45__cpo9iter_moveE,@object
	.size		_ZN40_INTERNAL_8be60860_4_k_cu_959dd4c3_200594cuda3std6ranges3__45__cpo9iter_moveE,(_ZN40_INTERNAL_8be60860_4_k_cu_959dd4c3_200594cuda3std3__45__cpo5beginE - _ZN40_INTERNAL_8be60860_4_k_cu_959dd4c3_200594cuda3std6ranges3__45__cpo9iter_moveE)
_ZN40_INTERNAL_8be60860_4_k_cu_959dd4c3_200594cuda3std6ranges3__45__cpo9iter_moveE:
	.zero		1
	.type		_ZN40_INTERNAL_8be60860_4_k_cu_959dd4c3_200594cuda3std3__45__cpo5beginE,@object
	.size		_ZN40_INTERNAL_8be60860_4_k_cu_959dd4c3_200594cuda3std3__45__cpo5beginE,(_ZN40_INTERNAL_8be60860_4_k_cu_959dd4c3_200594cuda3std3__442_GLOBAL__N__8be60860_4_k_cu_959dd4c3_200596ignoreE - _ZN40_INTERNAL_8be60860_4_k_cu_959dd4c3_200594cuda3std3__45__cpo5beginE)
_ZN40_INTERNAL_8be60860_4_k_cu_959dd4c3_200594cuda3std3__45__cpo5beginE:
	.zero		1
	.type		_ZN40_INTERNAL_8be60860_4_k_cu_959dd4c3_200594cuda3std3__442_GLOBAL__N__8be60860_4_k_cu_959dd4c3_200596ignoreE,@object
	.size		_ZN40_INTERNAL_8be60860_4_k_cu_959dd4c3_200594cuda3std3__442_GLOBAL__N__8be60860_4_k_cu_959dd4c3_200596ignoreE,(_ZN40_INTERNAL_8be60860_4_k_cu_959dd4c3_200594cute7productE - _ZN40_INTERNAL_8be60860_4_k_cu_959dd4c3_200594cuda3std3__442_GLOBAL__N__8be60860_4_k_cu_959dd4c3_200596ignoreE)
_ZN40_INTERNAL_8be60860_4_k_cu_959dd4c3_200594cuda3std3__442_GLOBAL__N__8be60860_4_k_cu_959dd4c3_200596ignoreE:
	.zero		1
	.type		_ZN40_INTERNAL_8be60860_4_k_cu_959dd4c3_200594cute7productE,@object
	.size		_ZN40_INTERNAL_8be60860_4_k_cu_959dd4c3_200594cute7productE,(_ZN40_INTERNAL_8be60860_4_k_cu_959dd4c3_200594cuda3std3__45__cpo3endE - _ZN40_INTERNAL_8be60860_4_k_cu_959dd4c3_200594cute7productE)
_ZN40_INTERNAL_8be60860_4_k_cu_959dd4c3_200594cute7productE:
	.zero		1
	.type		_ZN40_INTERNAL_8be60860_4_k_cu_959dd4c3_200594cuda3std3__45__cpo3endE,@object
	.size		_ZN40_INTERNAL_8be60860_4_k_cu_959dd4c3_200594cuda3std3__45__cpo3endE,(_ZN40_INTERNAL_8be60860_4_k_cu_959dd4c3_200594cuda3std3__419piecewise_constructE - _ZN40_INTERNAL_8be60860_4_k_cu_959dd4c3_200594cuda3std3__45__cpo3endE)
_ZN40_INTERNAL_8be60860_4_k_cu_959dd4c3_200594cuda3std3__45__cpo3endE:
	.zero		1
	.type		_ZN40_INTERNAL_8be60860_4_k_cu_959dd4c3_200594cuda3std3__419piecewise_constructE,@object
	.size		_ZN40_INTERNAL_8be60860_4_k_cu_959dd4c3_200594cuda3std3__419piecewise_constructE,(_ZN40_INTERNAL_8be60860_4_k_cu_959dd4c3_200594cuda3std3__45__cpo4cendE - _ZN40_INTERNAL_8be60860_4_k_cu_959dd4c3_200594cuda3std3__419piecewise_constructE)
_ZN40_INTERNAL_8be60860_4_k_cu_959dd4c3_200594cuda3std3__419piecewise_constructE:
	.zero		1
	.type		_ZN40_INTERNAL_8be60860_4_k_cu_959dd4c3_200594cuda3std3__45__cpo4cendE,@object
	.size		_ZN40_INTERNAL_8be60860_4_k_cu_959dd4c3_200594cuda3std3__45__cpo4cendE,(_ZN40_INTERNAL_8be60860_4_k_cu_959dd4c3_200594cuda3std6ranges3__45__cpo4swapE - _ZN40_INTERNAL_8be60860_4_k_cu_959dd4c3_200594cuda3std3__45__cpo4cendE)
_ZN40_INTERNAL_8be60860_4_k_cu_959dd4c3_200594cuda3std3__45__cpo4cendE:
	.zero		1
	.type		_ZN40_INTERNAL_8be60860_4_k_cu_959dd4c3_200594cuda3std6ranges3__45__cpo4swapE,@object
	.size		_ZN40_INTERNAL_8be60860_4_k_cu_959dd4c3_200594cuda3std6ranges3__45__cpo4swapE,(.L_10 - _ZN40_INTERNAL_8be60860_4_k_cu_959dd4c3_200594cuda3std6ranges3__45__cpo4swapE)
_ZN40_INTERNAL_8be60860_4_k_cu_959dd4c3_200594cuda3std6ranges3__45__cpo4swapE:
	.zero		1
.L_10:


//--------------------- .nv.constant0._ZN7cutlass13device_kernelINS_4gemm6kernel13GemmUniversalIN4cute5tupleIJiiiiEEENS1_10collective13CollectiveMmaINS1_35MainloopSm100TmaUmmaWarpSpecializedILi5ELi2ELi2ENS5_IJNS4_1CILi2EEENSA_ILi1EEESC_EEEEENS5_IJNSA_ILi256EEENSA_ILi224EEENSA_ILi128EEEEEENS_12float_e4m3_tENS5_IJlSC_lEEESJ_SK_NS4_8TiledMMAINS4_8MMA_AtomIJNS4_10MMA_TraitsINS4_25SM100_MMA_F8F6F4_2x1SM_SSEJSJ_SJ_fSF_SG_NS4_17integral_constantINS4_4UMMA5MajorELSR_0EEESS_NSP_INSQ_7ScaleInELST_0EEESU_EEEEEENS4_6LayoutINS5_IJSC_SC_SC_EEENS5_IJNSA_ILi0EEESZ_SZ_EEEEENS5_IJNS4_10UnderscoreES12_S12_EEEEENS4_18SM100_TMA_2SM_LOADENS4_14ComposedLayoutINS4_7SwizzleILi3ELi4ELi3EEENS4_18smem_ptr_flag_bitsILi8EEENSX_INS5_IJNSA_ILi8EEESH_EEENS5_IJSH_SC_EEEEEEEvNS4_8identityES15_S1F_vS1G_EENS_8epilogue10collective18CollectiveEpilogueINS1I_23Sm100TmaWarpSpecializedILi1ELi1ELi224ELb0ELb0EEEJNS5_IJSH_SG_SH_EEENS5_IJNSX_ISH_SC_EENSX_ISG_SC_EEEEESJ_SK_SJ_SK_NS1I_6fusion15FusionCallbacksIS1M_NS1R_17LinearCombinationISJ_fSJ_fLNS_15FloatRoundStyleE2EEES1N_S1Q_JEEENS4_5SM1004TMEM4LOAD26SM100_TMEM_LOAD_32dp32b32xENS4_13SM90_TMA_LOADENS16_INS17_ILi1ELi4ELi3EEES1A_NSX_INS5_IJS1B_NSA_ILi32EEEEEENS5_IJS23_SC_EEEEEEENS4_39AutoVectorizingCopyWithAssumedAlignmentILi128EEENS4_14SM90_TMA_STOREES27_S29_S29_EEEvvEEEEvNT_6ParamsE --------------------------
	.section	.nv.constant0._ZN7cutlass13device_kernelINS_4gemm6kernel13GemmUniversalIN4cute5tupleIJiiiiEEENS1_10collective13CollectiveMmaINS1_35MainloopSm100TmaUmmaWarpSpecializedILi5ELi2ELi2ENS5_IJNS4_1CILi2EEENSA_ILi1EEESC_EEEEENS5_IJNSA_ILi256EEENSA_ILi224EEENSA_ILi128EEEEEENS_12float_e4m3_tENS5_IJlSC_lEEESJ_SK_NS4_8TiledMMAINS4_8MMA_AtomIJNS4_10MMA_TraitsINS4_25SM100_MMA_F8F6F4_2x1SM_SSEJSJ_SJ_fSF_SG_NS4_17integral_constantINS4_4UMMA5MajorELSR_0EEESS_NSP_INSQ_7ScaleInELST_0EEESU_EEEEEENS4_6LayoutINS5_IJSC_SC_SC_EEENS5_IJNSA_ILi0EEESZ_SZ_EEEEENS5_IJNS4_10UnderscoreES12_S12_EEEEENS4_18SM100_TMA_2SM_LOADENS4_14ComposedLayoutINS4_7SwizzleILi3ELi4ELi3EEENS4_18smem_ptr_flag_bitsILi8EEENSX_INS5_IJNSA_ILi8EEESH_EEENS5_IJSH_SC_EEEEEEEvNS4_8identityES15_S1F_vS1G_EENS_8epilogue10collective18CollectiveEpilogueINS1I_23Sm100TmaWarpSpecializedILi1ELi1ELi224ELb0ELb0EEEJNS5_IJSH_SG_SH_EEENS5_IJNSX_ISH_SC_EENSX_ISG_SC_EEEEESJ_SK_SJ_SK_NS1I_6fusion15FusionCallbacksIS1M_NS1R_17LinearCombinationISJ_fSJ_fLNS_15FloatRoundStyleE2EEES1N_S1Q_JEEENS4_5SM1004TMEM4LOAD26SM100_TMEM_LOAD_32dp32b32xENS4_13SM90_TMA_LOADENS16_INS17_ILi1ELi4ELi3EEES1A_NSX_INS5_IJS1B_NSA_ILi32EEEEEENS5_IJS23_SC_EEEEEEENS4_39AutoVectorizingCopyWithAssumedAlignmentILi128EEENS4_14SM90_TMA_STOREES27_S29_S29_EEEvvEEEEvNT_6ParamsE,"a",@progbits
	.sectionflags	@""
	.align	4
.nv.constant0._ZN7cutlass13device_kernelINS_4gemm6kernel13GemmUniversalIN4cute5tupleIJiiiiEEENS1_10collective13CollectiveMmaINS1_35MainloopSm100TmaUmmaWarpSpecializedILi5ELi2ELi2ENS5_IJNS4_1CILi2EEENSA_ILi1EEESC_EEEEENS5_IJNSA_ILi256EEENSA_ILi224EEENSA_ILi128EEEEEENS_12float_e4m3_tENS5_IJlSC_lEEESJ_SK_NS4_8TiledMMAINS4_8MMA_AtomIJNS4_10MMA_TraitsINS4_25SM100_MMA_F8F6F4_2x1SM_SSEJSJ_SJ_fSF_SG_NS4_17integral_constantINS4_4UMMA5MajorELSR_0EEESS_NSP_INSQ_7ScaleInELST_0EEESU_EEEEEENS4_6LayoutINS5_IJSC_SC_SC_EEENS5_IJNSA_ILi0EEESZ_SZ_EEEEENS5_IJNS4_10UnderscoreES12_S12_EEEEENS4_18SM100_TMA_2SM_LOADENS4_14ComposedLayoutINS4_7SwizzleILi3ELi4ELi3EEENS4_18smem_ptr_flag_bitsILi8EEENSX_INS5_IJNSA_ILi8EEESH_EEENS5_IJSH_SC_EEEEEEEvNS4_8identityES15_S1F_vS1G_EENS_8epilogue10collective18CollectiveEpilogueINS1I_23Sm100TmaWarpSpecializedILi1ELi1ELi224ELb0ELb0EEEJNS5_IJSH_SG_SH_EEENS5_IJNSX_ISH_SC_EENSX_ISG_SC_EEEEESJ_SK_SJ_SK_NS1I_6fusion15FusionCallbacksIS1M_NS1R_17LinearCombinationISJ_fSJ_fLNS_15FloatRoundStyleE2EEES1N_S1Q_JEEENS4_5SM1004TMEM4LOAD26SM100_TMEM_LOAD_32dp32b32xENS4_13SM90_TMA_LOADENS16_INS17_ILi1ELi4ELi3EEES1A_NSX_INS5_IJS1B_NSA_ILi32EEEEEENS5_IJS23_SC_EEEEEEENS4_39AutoVectorizingCopyWithAssumedAlignmentILi128EEENS4_14SM90_TMA_STOREES27_S29_S29_EEEvvEEEEvNT_6ParamsE:
	.zero		2944


//--------------------- SYMBOLS --------------------------

	.type		.nv.reservedSmem.offset0,@object
	.size		.nv.reservedSmem.offset0,0x4
	.type		.nv.reservedSmem.cap,@object
	.size		.nv.reservedSmem.cap,0x4
	.type		__assertfail,@function
